//
// Generated by NVIDIA NVVM Compiler
//
// Compiler Build ID: CL-36424714
// Cuda compilation tools, release 13.0, V13.0.88
// Based on NVVM 20.0.0
//

.version 9.0
.target sm_100
.address_size 64

	// .globl	_Z6MyGemmPfS_S_iiiiii
// _ZZ6MyGemmPfS_S_iiiiiiE20ATransposed_OnShared has been demoted
// _ZZ6MyGemmPfS_S_iiiiiiE10B_OnShared has been demoted

.visible .entry _Z6MyGemmPfS_S_iiiiii(
	.param .u64 .ptr .align 1 _Z6MyGemmPfS_S_iiiiii_param_0,
	.param .u64 .ptr .align 1 _Z6MyGemmPfS_S_iiiiii_param_1,
	.param .u64 .ptr .align 1 _Z6MyGemmPfS_S_iiiiii_param_2,
	.param .u32 _Z6MyGemmPfS_S_iiiiii_param_3,
	.param .u32 _Z6MyGemmPfS_S_iiiiii_param_4,
	.param .u32 _Z6MyGemmPfS_S_iiiiii_param_5,
	.param .u32 _Z6MyGemmPfS_S_iiiiii_param_6,
	.param .u32 _Z6MyGemmPfS_S_iiiiii_param_7,
	.param .u32 _Z6MyGemmPfS_S_iiiiii_param_8
)
{
	.local .align 16 .b8 	__local_depot0[144];
	.reg .b64 	%SP;
	.reg .b64 	%SPL;
	.reg .pred 	%p<507>;
	.reg .b32 	%r<1091>;
	.reg .b32 	%f<1739>;
	.reg .b64 	%rd<127>;
	// demoted variable
	.shared .align 4 .b8 _ZZ6MyGemmPfS_S_iiiiiiE20ATransposed_OnShared[8320];
	// demoted variable
	.shared .align 4 .b8 _ZZ6MyGemmPfS_S_iiiiiiE10B_OnShared[8192];
	mov.u64 	%SPL, __local_depot0;
	ld.param.u64 	%rd6, [_Z6MyGemmPfS_S_iiiiii_param_2];
	ld.param.u32 	%r159, [_Z6MyGemmPfS_S_iiiiii_param_3];
	ld.param.u32 	%r160, [_Z6MyGemmPfS_S_iiiiii_param_4];
	ld.param.u32 	%r161, [_Z6MyGemmPfS_S_iiiiii_param_5];
	cvta.to.global.u64 	%rd1, %rd6;
	add.u64 	%rd2, %SPL, 0;
	mov.u32 	%r1, %tid.x;
	mov.u32 	%r165, %ctaid.x;
	shl.b32 	%r2, %r165, 6;
	mov.f32 	%f129, 0f00000000;
	st.local.v4.f32 	[%rd2], {%f129, %f129, %f129, %f129};
	st.local.v4.f32 	[%rd2+16], {%f129, %f129, %f129, %f129};
	st.local.v4.f32 	[%rd2+32], {%f129, %f129, %f129, %f129};
	st.local.v4.f32 	[%rd2+48], {%f129, %f129, %f129, %f129};
	st.local.v4.f32 	[%rd2+64], {%f129, %f129, %f129, %f129};
	st.local.v4.f32 	[%rd2+80], {%f129, %f129, %f129, %f129};
	st.local.v4.f32 	[%rd2+96], {%f129, %f129, %f129, %f129};
	st.local.v4.f32 	[%rd2+112], {%f129, %f129, %f129, %f129};
	setp.lt.s32 	%p1, %r161, 1;
	@%p1 bra 	$L__BB0_67;
	ld.param.u32 	%r1039, [_Z6MyGemmPfS_S_iiiiii_param_8];
	ld.param.u32 	%r1038, [_Z6MyGemmPfS_S_iiiiii_param_7];
	ld.param.u64 	%rd126, [_Z6MyGemmPfS_S_iiiiii_param_1];
	cvta.to.global.u64 	%rd3, %rd126;
	add.s32 	%r166, %r161, 31;
	shr.u32 	%r167, %r166, 5;
	and.b32  	%r1041, %r1, 31;
	and.b32  	%r168, %r1, 63;
	add.s32 	%r4, %r2, %r168;
	shr.u32 	%r169, %r1, 5;
	mov.u32 	%r170, %ctaid.y;
	shl.b32 	%r5, %r170, 6;
	or.b32  	%r171, %r169, %r5;
	add.s32 	%r172, %r1, 128;
	shr.u32 	%r173, %r172, 5;
	or.b32  	%r174, %r173, %r5;
	add.s32 	%r175, %r1, 256;
	shr.u32 	%r176, %r175, 5;
	or.b32  	%r177, %r176, %r5;
	add.s32 	%r178, %r1, 384;
	shr.u32 	%r179, %r178, 5;
	or.b32  	%r180, %r179, %r5;
	add.s32 	%r181, %r1, 512;
	shr.u32 	%r182, %r181, 5;
	or.b32  	%r183, %r182, %r5;
	add.s32 	%r184, %r1, 640;
	shr.u32 	%r185, %r184, 5;
	or.b32  	%r186, %r185, %r5;
	add.s32 	%r187, %r1, 768;
	shr.u32 	%r188, %r187, 5;
	or.b32  	%r189, %r188, %r5;
	add.s32 	%r190, %r1, 896;
	shr.u32 	%r191, %r190, 5;
	or.b32  	%r6, %r191, %r5;
	or.b32  	%r192, %r1, 1024;
	shr.u32 	%r193, %r192, 5;
	or.b32  	%r194, %r193, %r5;
	add.s32 	%r195, %r1, 1152;
	shr.u32 	%r196, %r195, 5;
	add.s32 	%r7, %r196, %r5;
	add.s32 	%r197, %r1, 1280;
	shr.u32 	%r198, %r197, 5;
	add.s32 	%r199, %r198, %r5;
	add.s32 	%r200, %r1, 1408;
	shr.u32 	%r201, %r200, 5;
	add.s32 	%r8, %r201, %r5;
	add.s32 	%r202, %r1, 1536;
	shr.u32 	%r203, %r202, 5;
	add.s32 	%r204, %r203, %r5;
	add.s32 	%r205, %r1, 1664;
	shr.u32 	%r206, %r205, 5;
	add.s32 	%r207, %r206, %r5;
	add.s32 	%r208, %r1, 1792;
	shr.u32 	%r209, %r208, 5;
	add.s32 	%r9, %r209, %r5;
	add.s32 	%r210, %r1, 1920;
	shr.u32 	%r211, %r210, 5;
	add.s32 	%r212, %r211, %r5;
	shr.u32 	%r1058, %r1, 6;
	shr.u32 	%r1060, %r172, 6;
	shr.u32 	%r1062, %r175, 6;
	shr.u32 	%r1064, %r178, 6;
	shr.u32 	%r1066, %r181, 6;
	shr.u32 	%r1068, %r184, 6;
	shr.u32 	%r1070, %r187, 6;
	shr.u32 	%r1072, %r190, 6;
	shr.u32 	%r1074, %r192, 6;
	shr.u32 	%r1076, %r195, 6;
	shr.u32 	%r1078, %r197, 6;
	shr.u32 	%r1080, %r200, 6;
	shr.u32 	%r1082, %r202, 6;
	shr.u32 	%r1084, %r205, 6;
	shr.u32 	%r1086, %r208, 6;
	shr.u32 	%r1088, %r210, 6;
	neg.s32 	%r1090, %r167;
	mad.lo.s32 	%r1089, %r1039, %r1088, %r4;
	mad.lo.s32 	%r1087, %r1039, %r1086, %r4;
	mad.lo.s32 	%r1085, %r1039, %r1084, %r4;
	mad.lo.s32 	%r1083, %r1039, %r1082, %r4;
	mad.lo.s32 	%r1081, %r1039, %r1080, %r4;
	mad.lo.s32 	%r1079, %r1039, %r1078, %r4;
	mad.lo.s32 	%r1077, %r1039, %r1076, %r4;
	mad.lo.s32 	%r1075, %r1039, %r1074, %r4;
	mad.lo.s32 	%r1073, %r1039, %r1072, %r4;
	mad.lo.s32 	%r1071, %r1039, %r1070, %r4;
	mad.lo.s32 	%r1069, %r1039, %r1068, %r4;
	mad.lo.s32 	%r1067, %r1039, %r1066, %r4;
	mad.lo.s32 	%r1065, %r1039, %r1064, %r4;
	mad.lo.s32 	%r1063, %r1039, %r1062, %r4;
	mad.lo.s32 	%r1061, %r1039, %r1060, %r4;
	mad.lo.s32 	%r1059, %r1039, %r1058, %r4;
	mad.lo.s32 	%r1057, %r212, %r1038, %r1041;
	mad.lo.s32 	%r1056, %r9, %r1038, %r1041;
	mad.lo.s32 	%r1055, %r207, %r1038, %r1041;
	mad.lo.s32 	%r1054, %r204, %r1038, %r1041;
	mad.lo.s32 	%r1053, %r8, %r1038, %r1041;
	mad.lo.s32 	%r1052, %r199, %r1038, %r1041;
	mad.lo.s32 	%r1051, %r7, %r1038, %r1041;
	mad.lo.s32 	%r1050, %r194, %r1038, %r1041;
	mad.lo.s32 	%r1049, %r6, %r1038, %r1041;
	mad.lo.s32 	%r1048, %r189, %r1038, %r1041;
	mad.lo.s32 	%r1047, %r186, %r1038, %r1041;
	mad.lo.s32 	%r1046, %r183, %r1038, %r1041;
	mad.lo.s32 	%r1045, %r180, %r1038, %r1041;
	mad.lo.s32 	%r1044, %r177, %r1038, %r1041;
	mad.lo.s32 	%r1043, %r174, %r1038, %r1041;
	mad.lo.s32 	%r1042, %r171, %r1038, %r1041;
	mov.f32 	%f1675, 0f00000000;
	mov.f32 	%f1676, %f1675;
	mov.f32 	%f1677, %f1675;
	mov.f32 	%f1678, %f1675;
	mov.f32 	%f1679, %f1675;
	mov.f32 	%f1680, %f1675;
	mov.f32 	%f1681, %f1675;
	mov.f32 	%f1682, %f1675;
	mov.f32 	%f1683, %f1675;
	mov.f32 	%f1684, %f1675;
	mov.f32 	%f1685, %f1675;
	mov.f32 	%f1686, %f1675;
	mov.f32 	%f1687, %f1675;
	mov.f32 	%f1688, %f1675;
	mov.f32 	%f1689, %f1675;
	mov.f32 	%f1690, %f1675;
	mov.f32 	%f1691, %f1675;
	mov.f32 	%f1692, %f1675;
	mov.f32 	%f1693, %f1675;
	mov.f32 	%f1694, %f1675;
	mov.f32 	%f1695, %f1675;
	mov.f32 	%f1696, %f1675;
	mov.f32 	%f1697, %f1675;
	mov.f32 	%f1698, %f1675;
	mov.f32 	%f1699, %f1675;
	mov.f32 	%f1700, %f1675;
	mov.f32 	%f1701, %f1675;
	mov.f32 	%f1702, %f1675;
	mov.f32 	%f1703, %f1675;
	mov.f32 	%f1704, %f1675;
	mov.f32 	%f1705, %f1675;
	mov.f32 	%f1706, %f1675;
$L__BB0_2:
	shr.u32 	%r213, %r1, 5;
	add.s32 	%r214, %r213, %r5;
	setp.ge.s32 	%p2, %r214, %r159;
	bar.sync 	0;
	setp.ge.s32 	%p3, %r1041, %r161;
	mov.f32 	%f1707, 0f00000000;
	or.pred  	%p4, %p2, %p3;
	@%p4 bra 	$L__BB0_4;
	mul.wide.s32 	%rd8, %r1042, 4;
	add.s64 	%rd9, %rd3, %rd8;
	ld.global.f32 	%f132, [%rd9];
	cvt.rzi.s32.f32 	%r215, %f132;
	cvt.rn.f32.s32 	%f1707, %r215;
$L__BB0_4:
	add.s32 	%r216, %r1, 128;
	shr.u32 	%r217, %r216, 5;
	add.s32 	%r218, %r217, %r5;
	setp.ge.s32 	%p6, %r218, %r159;
	and.b32  	%r219, %r1, 31;
	mov.u32 	%r220, _ZZ6MyGemmPfS_S_iiiiiiE20ATransposed_OnShared;
	mad.lo.s32 	%r221, %r219, 260, %r220;
	shr.u32 	%r222, %r1, 3;
	and.b32  	%r223, %r222, 124;
	add.s32 	%r224, %r221, %r223;
	st.shared.f32 	[%r224], %f1707;
	mov.f32 	%f1708, 0f00000000;
	or.pred  	%p7, %p6, %p3;
	@%p7 bra 	$L__BB0_6;
	mul.wide.s32 	%rd10, %r1043, 4;
	add.s64 	%rd11, %rd3, %rd10;
	ld.global.f32 	%f134, [%rd11];
	cvt.rzi.s32.f32 	%r225, %f134;
	cvt.rn.f32.s32 	%f1708, %r225;
$L__BB0_6:
	add.s32 	%r226, %r1, 256;
	shr.u32 	%r227, %r226, 5;
	add.s32 	%r228, %r227, %r5;
	setp.ge.s32 	%p9, %r228, %r159;
	and.b32  	%r229, %r1, 31;
	mov.u32 	%r230, _ZZ6MyGemmPfS_S_iiiiiiE20ATransposed_OnShared;
	mad.lo.s32 	%r231, %r229, 260, %r230;
	add.s32 	%r232, %r1, 128;
	shr.u32 	%r233, %r232, 3;
	and.b32  	%r234, %r233, 252;
	add.s32 	%r235, %r231, %r234;
	st.shared.f32 	[%r235], %f1708;
	mov.f32 	%f1709, 0f00000000;
	or.pred  	%p10, %p9, %p3;
	@%p10 bra 	$L__BB0_8;
	mul.wide.s32 	%rd12, %r1044, 4;
	add.s64 	%rd13, %rd3, %rd12;
	ld.global.f32 	%f136, [%rd13];
	cvt.rzi.s32.f32 	%r236, %f136;
	cvt.rn.f32.s32 	%f1709, %r236;
$L__BB0_8:
	add.s32 	%r237, %r1, 384;
	shr.u32 	%r238, %r237, 5;
	add.s32 	%r239, %r238, %r5;
	setp.ge.s32 	%p12, %r239, %r159;
	and.b32  	%r240, %r1, 31;
	mov.u32 	%r241, _ZZ6MyGemmPfS_S_iiiiiiE20ATransposed_OnShared;
	mad.lo.s32 	%r242, %r240, 260, %r241;
	add.s32 	%r243, %r1, 256;
	shr.u32 	%r244, %r243, 3;
	and.b32  	%r245, %r244, 252;
	add.s32 	%r246, %r242, %r245;
	st.shared.f32 	[%r246], %f1709;
	mov.f32 	%f1710, 0f00000000;
	or.pred  	%p13, %p12, %p3;
	@%p13 bra 	$L__BB0_10;
	mul.wide.s32 	%rd14, %r1045, 4;
	add.s64 	%rd15, %rd3, %rd14;
	ld.global.f32 	%f138, [%rd15];
	cvt.rzi.s32.f32 	%r247, %f138;
	cvt.rn.f32.s32 	%f1710, %r247;
$L__BB0_10:
	add.s32 	%r248, %r1, 512;
	shr.u32 	%r249, %r248, 5;
	add.s32 	%r250, %r249, %r5;
	setp.ge.s32 	%p15, %r250, %r159;
	and.b32  	%r251, %r1, 31;
	mov.u32 	%r252, _ZZ6MyGemmPfS_S_iiiiiiE20ATransposed_OnShared;
	mad.lo.s32 	%r253, %r251, 260, %r252;
	add.s32 	%r254, %r1, 384;
	shr.u32 	%r255, %r254, 3;
	and.b32  	%r256, %r255, 252;
	add.s32 	%r257, %r253, %r256;
	st.shared.f32 	[%r257], %f1710;
	mov.f32 	%f1711, 0f00000000;
	or.pred  	%p16, %p15, %p3;
	@%p16 bra 	$L__BB0_12;
	mul.wide.s32 	%rd16, %r1046, 4;
	add.s64 	%rd17, %rd3, %rd16;
	ld.global.f32 	%f140, [%rd17];
	cvt.rzi.s32.f32 	%r258, %f140;
	cvt.rn.f32.s32 	%f1711, %r258;
$L__BB0_12:
	add.s32 	%r259, %r1, 640;
	shr.u32 	%r260, %r259, 5;
	add.s32 	%r261, %r260, %r5;
	setp.ge.s32 	%p18, %r261, %r159;
	and.b32  	%r262, %r1, 31;
	mov.u32 	%r263, _ZZ6MyGemmPfS_S_iiiiiiE20ATransposed_OnShared;
	mad.lo.s32 	%r264, %r262, 260, %r263;
	add.s32 	%r265, %r1, 512;
	shr.u32 	%r266, %r265, 3;
	and.b32  	%r267, %r266, 252;
	add.s32 	%r268, %r264, %r267;
	st.shared.f32 	[%r268], %f1711;
	mov.f32 	%f1712, 0f00000000;
	or.pred  	%p19, %p18, %p3;
	@%p19 bra 	$L__BB0_14;
	mul.wide.s32 	%rd18, %r1047, 4;
	add.s64 	%rd19, %rd3, %rd18;
	ld.global.f32 	%f142, [%rd19];
	cvt.rzi.s32.f32 	%r269, %f142;
	cvt.rn.f32.s32 	%f1712, %r269;
$L__BB0_14:
	add.s32 	%r270, %r1, 768;
	shr.u32 	%r271, %r270, 5;
	add.s32 	%r272, %r271, %r5;
	setp.ge.s32 	%p21, %r272, %r159;
	and.b32  	%r273, %r1, 31;
	mov.u32 	%r274, _ZZ6MyGemmPfS_S_iiiiiiE20ATransposed_OnShared;
	mad.lo.s32 	%r275, %r273, 260, %r274;
	add.s32 	%r276, %r1, 640;
	shr.u32 	%r277, %r276, 3;
	and.b32  	%r278, %r277, 252;
	add.s32 	%r279, %r275, %r278;
	st.shared.f32 	[%r279], %f1712;
	mov.f32 	%f1713, 0f00000000;
	or.pred  	%p22, %p21, %p3;
	@%p22 bra 	$L__BB0_16;
	mul.wide.s32 	%rd20, %r1048, 4;
	add.s64 	%rd21, %rd3, %rd20;
	ld.global.f32 	%f144, [%rd21];
	cvt.rzi.s32.f32 	%r280, %f144;
	cvt.rn.f32.s32 	%f1713, %r280;
$L__BB0_16:
	setp.ge.s32 	%p24, %r6, %r159;
	and.b32  	%r281, %r1, 31;
	mov.u32 	%r282, _ZZ6MyGemmPfS_S_iiiiiiE20ATransposed_OnShared;
	mad.lo.s32 	%r283, %r281, 260, %r282;
	add.s32 	%r284, %r1, 768;
	shr.u32 	%r285, %r284, 3;
	and.b32  	%r286, %r285, 252;
	add.s32 	%r287, %r283, %r286;
	st.shared.f32 	[%r287], %f1713;
	mov.f32 	%f1714, 0f00000000;
	or.pred  	%p25, %p24, %p3;
	@%p25 bra 	$L__BB0_18;
	mul.wide.s32 	%rd22, %r1049, 4;
	add.s64 	%rd23, %rd3, %rd22;
	ld.global.f32 	%f146, [%rd23];
	cvt.rzi.s32.f32 	%r288, %f146;
	cvt.rn.f32.s32 	%f1714, %r288;
$L__BB0_18:
	or.b32  	%r289, %r1, 1024;
	shr.u32 	%r290, %r289, 5;
	add.s32 	%r291, %r290, %r5;
	setp.ge.s32 	%p27, %r291, %r159;
	and.b32  	%r292, %r1, 31;
	mov.u32 	%r293, _ZZ6MyGemmPfS_S_iiiiiiE20ATransposed_OnShared;
	mad.lo.s32 	%r294, %r292, 260, %r293;
	add.s32 	%r295, %r1, 896;
	shr.u32 	%r296, %r295, 3;
	and.b32  	%r297, %r296, 252;
	add.s32 	%r298, %r294, %r297;
	st.shared.f32 	[%r298], %f1714;
	mov.f32 	%f1715, 0f00000000;
	or.pred  	%p28, %p27, %p3;
	@%p28 bra 	$L__BB0_20;
	mul.wide.s32 	%rd24, %r1050, 4;
	add.s64 	%rd25, %rd3, %rd24;
	ld.global.f32 	%f148, [%rd25];
	cvt.rzi.s32.f32 	%r299, %f148;
	cvt.rn.f32.s32 	%f1715, %r299;
$L__BB0_20:
	setp.ge.s32 	%p30, %r7, %r159;
	and.b32  	%r300, %r1, 31;
	mov.u32 	%r301, _ZZ6MyGemmPfS_S_iiiiiiE20ATransposed_OnShared;
	mad.lo.s32 	%r302, %r300, 260, %r301;
	or.b32  	%r303, %r1, 1024;
	shr.u32 	%r304, %r303, 3;
	and.b32  	%r305, %r304, 252;
	add.s32 	%r306, %r302, %r305;
	st.shared.f32 	[%r306], %f1715;
	mov.f32 	%f1716, 0f00000000;
	or.pred  	%p31, %p30, %p3;
	@%p31 bra 	$L__BB0_22;
	mul.wide.s32 	%rd26, %r1051, 4;
	add.s64 	%rd27, %rd3, %rd26;
	ld.global.f32 	%f150, [%rd27];
	cvt.rzi.s32.f32 	%r307, %f150;
	cvt.rn.f32.s32 	%f1716, %r307;
$L__BB0_22:
	add.s32 	%r308, %r1, 1280;
	shr.u32 	%r309, %r308, 5;
	add.s32 	%r310, %r309, %r5;
	setp.ge.s32 	%p33, %r310, %r159;
	and.b32  	%r311, %r1, 31;
	mov.u32 	%r312, _ZZ6MyGemmPfS_S_iiiiiiE20ATransposed_OnShared;
	mad.lo.s32 	%r313, %r311, 260, %r312;
	add.s32 	%r314, %r1, 1152;
	shr.u32 	%r315, %r314, 3;
	and.b32  	%r316, %r315, 508;
	add.s32 	%r317, %r313, %r316;
	st.shared.f32 	[%r317], %f1716;
	mov.f32 	%f1717, 0f00000000;
	or.pred  	%p34, %p33, %p3;
	@%p34 bra 	$L__BB0_24;
	mul.wide.s32 	%rd28, %r1052, 4;
	add.s64 	%rd29, %rd3, %rd28;
	ld.global.f32 	%f152, [%rd29];
	cvt.rzi.s32.f32 	%r318, %f152;
	cvt.rn.f32.s32 	%f1717, %r318;
$L__BB0_24:
	setp.ge.s32 	%p36, %r8, %r159;
	and.b32  	%r319, %r1, 31;
	mov.u32 	%r320, _ZZ6MyGemmPfS_S_iiiiiiE20ATransposed_OnShared;
	mad.lo.s32 	%r321, %r319, 260, %r320;
	add.s32 	%r322, %r1, 1280;
	shr.u32 	%r323, %r322, 3;
	and.b32  	%r324, %r323, 508;
	add.s32 	%r325, %r321, %r324;
	st.shared.f32 	[%r325], %f1717;
	mov.f32 	%f1718, 0f00000000;
	or.pred  	%p37, %p36, %p3;
	@%p37 bra 	$L__BB0_26;
	mul.wide.s32 	%rd30, %r1053, 4;
	add.s64 	%rd31, %rd3, %rd30;
	ld.global.f32 	%f154, [%rd31];
	cvt.rzi.s32.f32 	%r326, %f154;
	cvt.rn.f32.s32 	%f1718, %r326;
$L__BB0_26:
	add.s32 	%r327, %r1, 1536;
	shr.u32 	%r328, %r327, 5;
	add.s32 	%r329, %r328, %r5;
	setp.ge.s32 	%p39, %r329, %r159;
	and.b32  	%r330, %r1, 31;
	mov.u32 	%r331, _ZZ6MyGemmPfS_S_iiiiiiE20ATransposed_OnShared;
	mad.lo.s32 	%r332, %r330, 260, %r331;
	add.s32 	%r333, %r1, 1408;
	shr.u32 	%r334, %r333, 3;
	and.b32  	%r335, %r334, 508;
	add.s32 	%r336, %r332, %r335;
	st.shared.f32 	[%r336], %f1718;
	mov.f32 	%f1719, 0f00000000;
	or.pred  	%p40, %p39, %p3;
	@%p40 bra 	$L__BB0_28;
	mul.wide.s32 	%rd32, %r1054, 4;
	add.s64 	%rd33, %rd3, %rd32;
	ld.global.f32 	%f156, [%rd33];
	cvt.rzi.s32.f32 	%r337, %f156;
	cvt.rn.f32.s32 	%f1719, %r337;
$L__BB0_28:
	add.s32 	%r338, %r1, 1664;
	shr.u32 	%r339, %r338, 5;
	add.s32 	%r340, %r339, %r5;
	setp.ge.s32 	%p42, %r340, %r159;
	and.b32  	%r341, %r1, 31;
	mov.u32 	%r342, _ZZ6MyGemmPfS_S_iiiiiiE20ATransposed_OnShared;
	mad.lo.s32 	%r343, %r341, 260, %r342;
	add.s32 	%r344, %r1, 1536;
	shr.u32 	%r345, %r344, 3;
	and.b32  	%r346, %r345, 508;
	add.s32 	%r347, %r343, %r346;
	st.shared.f32 	[%r347], %f1719;
	mov.f32 	%f1720, 0f00000000;
	or.pred  	%p43, %p42, %p3;
	@%p43 bra 	$L__BB0_30;
	mul.wide.s32 	%rd34, %r1055, 4;
	add.s64 	%rd35, %rd3, %rd34;
	ld.global.f32 	%f158, [%rd35];
	cvt.rzi.s32.f32 	%r348, %f158;
	cvt.rn.f32.s32 	%f1720, %r348;
$L__BB0_30:
	setp.ge.s32 	%p45, %r9, %r159;
	and.b32  	%r349, %r1, 31;
	mov.u32 	%r350, _ZZ6MyGemmPfS_S_iiiiiiE20ATransposed_OnShared;
	mad.lo.s32 	%r351, %r349, 260, %r350;
	add.s32 	%r352, %r1, 1664;
	shr.u32 	%r353, %r352, 3;
	and.b32  	%r354, %r353, 508;
	add.s32 	%r355, %r351, %r354;
	st.shared.f32 	[%r355], %f1720;
	mov.f32 	%f1721, 0f00000000;
	or.pred  	%p46, %p45, %p3;
	@%p46 bra 	$L__BB0_32;
	mul.wide.s32 	%rd36, %r1056, 4;
	add.s64 	%rd37, %rd3, %rd36;
	ld.global.f32 	%f160, [%rd37];
	cvt.rzi.s32.f32 	%r356, %f160;
	cvt.rn.f32.s32 	%f1721, %r356;
$L__BB0_32:
	add.s32 	%r357, %r1, 1920;
	shr.u32 	%r358, %r357, 5;
	add.s32 	%r359, %r358, %r5;
	setp.ge.s32 	%p48, %r359, %r159;
	and.b32  	%r360, %r1, 31;
	mov.u32 	%r361, _ZZ6MyGemmPfS_S_iiiiiiE20ATransposed_OnShared;
	mad.lo.s32 	%r362, %r360, 260, %r361;
	add.s32 	%r363, %r1, 1792;
	shr.u32 	%r364, %r363, 3;
	and.b32  	%r365, %r364, 508;
	add.s32 	%r366, %r362, %r365;
	st.shared.f32 	[%r366], %f1721;
	mov.f32 	%f1722, 0f00000000;
	or.pred  	%p49, %p48, %p3;
	@%p49 bra 	$L__BB0_34;
	mul.wide.s32 	%rd38, %r1057, 4;
	add.s64 	%rd39, %rd3, %rd38;
	ld.global.f32 	%f162, [%rd39];
	cvt.rzi.s32.f32 	%r367, %f162;
	cvt.rn.f32.s32 	%f1722, %r367;
$L__BB0_34:
	setp.ge.s32 	%p50, %r4, %r160;
	and.b32  	%r368, %r1, 31;
	mov.u32 	%r369, _ZZ6MyGemmPfS_S_iiiiiiE20ATransposed_OnShared;
	mad.lo.s32 	%r370, %r368, 260, %r369;
	add.s32 	%r371, %r1, 1920;
	shr.u32 	%r372, %r371, 3;
	and.b32  	%r373, %r372, 508;
	add.s32 	%r374, %r370, %r373;
	st.shared.f32 	[%r374], %f1722;
	setp.ge.s32 	%p51, %r1058, %r161;
	mov.f32 	%f1723, 0f00000000;
	or.pred  	%p52, %p50, %p51;
	@%p52 bra 	$L__BB0_36;
	mul.wide.s32 	%rd40, %r1059, 4;
	add.s64 	%rd41, %rd1, %rd40;
	ld.global.f32 	%f164, [%rd41];
	cvt.rzi.s32.f32 	%r375, %f164;
	cvt.rn.f32.s32 	%f1723, %r375;
$L__BB0_36:
	shl.b32 	%r376, %r1, 2;
	and.b32  	%r377, %r376, 252;
	mov.u32 	%r378, _ZZ6MyGemmPfS_S_iiiiiiE10B_OnShared;
	add.s32 	%r379, %r378, %r377;
	and.b32  	%r380, %r376, 3840;
	add.s32 	%r381, %r379, %r380;
	st.shared.f32 	[%r381], %f1723;
	setp.ge.s32 	%p54, %r1060, %r161;
	mov.f32 	%f1724, 0f00000000;
	or.pred  	%p55, %p50, %p54;
	@%p55 bra 	$L__BB0_38;
	mul.wide.s32 	%rd42, %r1061, 4;
	add.s64 	%rd43, %rd1, %rd42;
	ld.global.f32 	%f166, [%rd43];
	cvt.rzi.s32.f32 	%r382, %f166;
	cvt.rn.f32.s32 	%f1724, %r382;
$L__BB0_38:
	shl.b32 	%r383, %r1, 2;
	and.b32  	%r384, %r383, 252;
	mov.u32 	%r385, _ZZ6MyGemmPfS_S_iiiiiiE10B_OnShared;
	add.s32 	%r386, %r385, %r384;
	add.s32 	%r387, %r383, 512;
	and.b32  	%r388, %r387, 7936;
	add.s32 	%r389, %r386, %r388;
	st.shared.f32 	[%r389], %f1724;
	setp.ge.s32 	%p57, %r1062, %r161;
	mov.f32 	%f1725, 0f00000000;
	or.pred  	%p58, %p50, %p57;
	@%p58 bra 	$L__BB0_40;
	mul.wide.s32 	%rd44, %r1063, 4;
	add.s64 	%rd45, %rd1, %rd44;
	ld.global.f32 	%f168, [%rd45];
	cvt.rzi.s32.f32 	%r390, %f168;
	cvt.rn.f32.s32 	%f1725, %r390;
$L__BB0_40:
	shl.b32 	%r391, %r1, 2;
	and.b32  	%r392, %r391, 252;
	mov.u32 	%r393, _ZZ6MyGemmPfS_S_iiiiiiE10B_OnShared;
	add.s32 	%r394, %r393, %r392;
	add.s32 	%r395, %r391, 1024;
	and.b32  	%r396, %r395, 7936;
	add.s32 	%r397, %r394, %r396;
	st.shared.f32 	[%r397], %f1725;
	setp.ge.s32 	%p60, %r1064, %r161;
	mov.f32 	%f1726, 0f00000000;
	or.pred  	%p61, %p50, %p60;
	@%p61 bra 	$L__BB0_42;
	mul.wide.s32 	%rd46, %r1065, 4;
	add.s64 	%rd47, %rd1, %rd46;
	ld.global.f32 	%f170, [%rd47];
	cvt.rzi.s32.f32 	%r398, %f170;
	cvt.rn.f32.s32 	%f1726, %r398;
$L__BB0_42:
	shl.b32 	%r399, %r1, 2;
	and.b32  	%r400, %r399, 252;
	mov.u32 	%r401, _ZZ6MyGemmPfS_S_iiiiiiE10B_OnShared;
	add.s32 	%r402, %r401, %r400;
	add.s32 	%r403, %r399, 1536;
	and.b32  	%r404, %r403, 7936;
	add.s32 	%r405, %r402, %r404;
	st.shared.f32 	[%r405], %f1726;
	setp.ge.s32 	%p63, %r1066, %r161;
	mov.f32 	%f1727, 0f00000000;
	or.pred  	%p64, %p50, %p63;
	@%p64 bra 	$L__BB0_44;
	mul.wide.s32 	%rd48, %r1067, 4;
	add.s64 	%rd49, %rd1, %rd48;
	ld.global.f32 	%f172, [%rd49];
	cvt.rzi.s32.f32 	%r406, %f172;
	cvt.rn.f32.s32 	%f1727, %r406;
$L__BB0_44:
	shl.b32 	%r407, %r1, 2;
	and.b32  	%r408, %r407, 252;
	mov.u32 	%r409, _ZZ6MyGemmPfS_S_iiiiiiE10B_OnShared;
	add.s32 	%r410, %r409, %r408;
	add.s32 	%r411, %r407, 2048;
	and.b32  	%r412, %r411, 7936;
	add.s32 	%r413, %r410, %r412;
	st.shared.f32 	[%r413], %f1727;
	setp.ge.s32 	%p66, %r1068, %r161;
	mov.f32 	%f1728, 0f00000000;
	or.pred  	%p67, %p50, %p66;
	@%p67 bra 	$L__BB0_46;
	mul.wide.s32 	%rd50, %r1069, 4;
	add.s64 	%rd51, %rd1, %rd50;
	ld.global.f32 	%f174, [%rd51];
	cvt.rzi.s32.f32 	%r414, %f174;
	cvt.rn.f32.s32 	%f1728, %r414;
$L__BB0_46:
	shl.b32 	%r415, %r1, 2;
	and.b32  	%r416, %r415, 252;
	mov.u32 	%r417, _ZZ6MyGemmPfS_S_iiiiiiE10B_OnShared;
	add.s32 	%r418, %r417, %r416;
	add.s32 	%r419, %r415, 2560;
	and.b32  	%r420, %r419, 7936;
	add.s32 	%r421, %r418, %r420;
	st.shared.f32 	[%r421], %f1728;
	setp.ge.s32 	%p69, %r1070, %r161;
	mov.f32 	%f1729, 0f00000000;
	or.pred  	%p70, %p50, %p69;
	@%p70 bra 	$L__BB0_48;
	mul.wide.s32 	%rd52, %r1071, 4;
	add.s64 	%rd53, %rd1, %rd52;
	ld.global.f32 	%f176, [%rd53];
	cvt.rzi.s32.f32 	%r422, %f176;
	cvt.rn.f32.s32 	%f1729, %r422;
$L__BB0_48:
	shl.b32 	%r423, %r1, 2;
	and.b32  	%r424, %r423, 252;
	mov.u32 	%r425, _ZZ6MyGemmPfS_S_iiiiiiE10B_OnShared;
	add.s32 	%r426, %r425, %r424;
	add.s32 	%r427, %r423, 3072;
	and.b32  	%r428, %r427, 7936;
	add.s32 	%r429, %r426, %r428;
	st.shared.f32 	[%r429], %f1729;
	setp.ge.s32 	%p72, %r1072, %r161;
	mov.f32 	%f1730, 0f00000000;
	or.pred  	%p73, %p50, %p72;
	@%p73 bra 	$L__BB0_50;
	mul.wide.s32 	%rd54, %r1073, 4;
	add.s64 	%rd55, %rd1, %rd54;
	ld.global.f32 	%f178, [%rd55];
	cvt.rzi.s32.f32 	%r430, %f178;
	cvt.rn.f32.s32 	%f1730, %r430;
$L__BB0_50:
	shl.b32 	%r431, %r1, 2;
	and.b32  	%r432, %r431, 252;
	mov.u32 	%r433, _ZZ6MyGemmPfS_S_iiiiiiE10B_OnShared;
	add.s32 	%r434, %r433, %r432;
	add.s32 	%r435, %r431, 3584;
	and.b32  	%r436, %r435, 7936;
	add.s32 	%r437, %r434, %r436;
	st.shared.f32 	[%r437], %f1730;
	setp.ge.s32 	%p75, %r1074, %r161;
	mov.f32 	%f1731, 0f00000000;
	or.pred  	%p76, %p50, %p75;
	@%p76 bra 	$L__BB0_52;
	mul.wide.s32 	%rd56, %r1075, 4;
	add.s64 	%rd57, %rd1, %rd56;
	ld.global.f32 	%f180, [%rd57];
	cvt.rzi.s32.f32 	%r438, %f180;
	cvt.rn.f32.s32 	%f1731, %r438;
$L__BB0_52:
	shl.b32 	%r439, %r1, 2;
	and.b32  	%r440, %r439, 252;
	mov.u32 	%r441, _ZZ6MyGemmPfS_S_iiiiiiE10B_OnShared;
	add.s32 	%r442, %r441, %r440;
	or.b32  	%r443, %r439, 4096;
	and.b32  	%r444, %r443, 7936;
	add.s32 	%r445, %r442, %r444;
	st.shared.f32 	[%r445], %f1731;
	setp.ge.s32 	%p78, %r1076, %r161;
	mov.f32 	%f1732, 0f00000000;
	or.pred  	%p79, %p50, %p78;
	@%p79 bra 	$L__BB0_54;
	mul.wide.s32 	%rd58, %r1077, 4;
	add.s64 	%rd59, %rd1, %rd58;
	ld.global.f32 	%f182, [%rd59];
	cvt.rzi.s32.f32 	%r446, %f182;
	cvt.rn.f32.s32 	%f1732, %r446;
$L__BB0_54:
	shl.b32 	%r447, %r1, 2;
	and.b32  	%r448, %r447, 252;
	mov.u32 	%r449, _ZZ6MyGemmPfS_S_iiiiiiE10B_OnShared;
	add.s32 	%r450, %r449, %r448;
	add.s32 	%r451, %r447, 4608;
	and.b32  	%r452, %r451, 16128;
	add.s32 	%r453, %r450, %r452;
	st.shared.f32 	[%r453], %f1732;
	setp.ge.s32 	%p81, %r1078, %r161;
	mov.f32 	%f1733, 0f00000000;
	or.pred  	%p82, %p50, %p81;
	@%p82 bra 	$L__BB0_56;
	mul.wide.s32 	%rd60, %r1079, 4;
	add.s64 	%rd61, %rd1, %rd60;
	ld.global.f32 	%f184, [%rd61];
	cvt.rzi.s32.f32 	%r454, %f184;
	cvt.rn.f32.s32 	%f1733, %r454;
$L__BB0_56:
	shl.b32 	%r455, %r1, 2;
	and.b32  	%r456, %r455, 252;
	mov.u32 	%r457, _ZZ6MyGemmPfS_S_iiiiiiE10B_OnShared;
	add.s32 	%r458, %r457, %r456;
	add.s32 	%r459, %r455, 5120;
	and.b32  	%r460, %r459, 16128;
	add.s32 	%r461, %r458, %r460;
	st.shared.f32 	[%r461], %f1733;
	setp.ge.s32 	%p84, %r1080, %r161;
	mov.f32 	%f1734, 0f00000000;
	or.pred  	%p85, %p50, %p84;
	@%p85 bra 	$L__BB0_58;
	mul.wide.s32 	%rd62, %r1081, 4;
	add.s64 	%rd63, %rd1, %rd62;
	ld.global.f32 	%f186, [%rd63];
	cvt.rzi.s32.f32 	%r462, %f186;
	cvt.rn.f32.s32 	%f1734, %r462;
$L__BB0_58:
	shl.b32 	%r463, %r1, 2;
	and.b32  	%r464, %r463, 252;
	mov.u32 	%r465, _ZZ6MyGemmPfS_S_iiiiiiE10B_OnShared;
	add.s32 	%r466, %r465, %r464;
	add.s32 	%r467, %r463, 5632;
	and.b32  	%r468, %r467, 16128;
	add.s32 	%r469, %r466, %r468;
	st.shared.f32 	[%r469], %f1734;
	setp.ge.s32 	%p87, %r1082, %r161;
	mov.f32 	%f1735, 0f00000000;
	or.pred  	%p88, %p50, %p87;
	@%p88 bra 	$L__BB0_60;
	mul.wide.s32 	%rd64, %r1083, 4;
	add.s64 	%rd65, %rd1, %rd64;
	ld.global.f32 	%f188, [%rd65];
	cvt.rzi.s32.f32 	%r470, %f188;
	cvt.rn.f32.s32 	%f1735, %r470;
$L__BB0_60:
	shl.b32 	%r471, %r1, 2;
	and.b32  	%r472, %r471, 252;
	mov.u32 	%r473, _ZZ6MyGemmPfS_S_iiiiiiE10B_OnShared;
	add.s32 	%r474, %r473, %r472;
	add.s32 	%r475, %r471, 6144;
	and.b32  	%r476, %r475, 16128;
	add.s32 	%r477, %r474, %r476;
	st.shared.f32 	[%r477], %f1735;
	setp.ge.s32 	%p90, %r1084, %r161;
	mov.f32 	%f1736, 0f00000000;
	or.pred  	%p91, %p50, %p90;
	@%p91 bra 	$L__BB0_62;
	mul.wide.s32 	%rd66, %r1085, 4;
	add.s64 	%rd67, %rd1, %rd66;
	ld.global.f32 	%f190, [%rd67];
	cvt.rzi.s32.f32 	%r478, %f190;
	cvt.rn.f32.s32 	%f1736, %r478;
$L__BB0_62:
	shl.b32 	%r479, %r1, 2;
	and.b32  	%r480, %r479, 252;
	mov.u32 	%r481, _ZZ6MyGemmPfS_S_iiiiiiE10B_OnShared;
	add.s32 	%r482, %r481, %r480;
	add.s32 	%r483, %r479, 6656;
	and.b32  	%r484, %r483, 16128;
	add.s32 	%r485, %r482, %r484;
	st.shared.f32 	[%r485], %f1736;
	setp.ge.s32 	%p93, %r1086, %r161;
	mov.f32 	%f1737, 0f00000000;
	or.pred  	%p94, %p50, %p93;
	@%p94 bra 	$L__BB0_64;
	mul.wide.s32 	%rd68, %r1087, 4;
	add.s64 	%rd69, %rd1, %rd68;
	ld.global.f32 	%f192, [%rd69];
	cvt.rzi.s32.f32 	%r486, %f192;
	cvt.rn.f32.s32 	%f1737, %r486;
$L__BB0_64:
	shl.b32 	%r487, %r1, 2;
	and.b32  	%r488, %r487, 252;
	mov.u32 	%r489, _ZZ6MyGemmPfS_S_iiiiiiE10B_OnShared;
	add.s32 	%r490, %r489, %r488;
	add.s32 	%r491, %r487, 7168;
	and.b32  	%r492, %r491, 16128;
	add.s32 	%r493, %r490, %r492;
	st.shared.f32 	[%r493], %f1737;
	setp.ge.s32 	%p96, %r1088, %r161;
	mov.f32 	%f1738, 0f00000000;
	or.pred  	%p97, %p50, %p96;
	@%p97 bra 	$L__BB0_66;
	mul.wide.s32 	%rd70, %r1089, 4;
	add.s64 	%rd71, %rd1, %rd70;
	ld.global.f32 	%f194, [%rd71];
	cvt.rzi.s32.f32 	%r494, %f194;
	cvt.rn.f32.s32 	%f1738, %r494;
$L__BB0_66:
	ld.param.u32 	%r1040, [_Z6MyGemmPfS_S_iiiiii_param_8];
	shl.b32 	%r495, %r1, 2;
	and.b32  	%r496, %r495, 252;
	mov.u32 	%r497, _ZZ6MyGemmPfS_S_iiiiiiE10B_OnShared;
	add.s32 	%r498, %r497, %r496;
	add.s32 	%r499, %r495, 7680;
	and.b32  	%r500, %r499, 16128;
	add.s32 	%r501, %r498, %r500;
	st.shared.f32 	[%r501], %f1738;
	bar.sync 	0;
	and.b32  	%r502, %r1, 31;
	shr.u32 	%r503, %r1, 1;
	and.b32  	%r504, %r503, 480;
	or.b32  	%r505, %r504, %r502;
	shl.b32 	%r506, %r505, 2;
	mov.u32 	%r507, _ZZ6MyGemmPfS_S_iiiiiiE20ATransposed_OnShared;
	add.s32 	%r508, %r507, %r506;
	ld.shared.u32 	%r509, [%r508];
	shr.u32 	%r510, %r502, 3;
	shfl.sync.idx.b32	%r511|%p98, %r509, %r510, 31, -1;
	mov.b32 	%f195, %r511;
	or.b32  	%r512, %r510, 4;
	shfl.sync.idx.b32	%r513|%p99, %r509, %r512, 31, -1;
	mov.b32 	%f196, %r513;
	or.b32  	%r514, %r510, 8;
	shfl.sync.idx.b32	%r515|%p100, %r509, %r514, 31, -1;
	mov.b32 	%f197, %r515;
	or.b32  	%r516, %r510, 12;
	shfl.sync.idx.b32	%r517|%p101, %r509, %r516, 31, -1;
	mov.b32 	%f198, %r517;
	or.b32  	%r518, %r510, 16;
	shfl.sync.idx.b32	%r519|%p102, %r509, %r518, 31, -1;
	mov.b32 	%f199, %r519;
	or.b32  	%r520, %r510, 20;
	shfl.sync.idx.b32	%r521|%p103, %r509, %r520, 31, -1;
	mov.b32 	%f200, %r521;
	or.b32  	%r522, %r510, 24;
	shfl.sync.idx.b32	%r523|%p104, %r509, %r522, 31, -1;
	mov.b32 	%f201, %r523;
	or.b32  	%r524, %r510, 28;
	shfl.sync.idx.b32	%r525|%p105, %r509, %r524, 31, -1;
	mov.b32 	%f202, %r525;
	ld.shared.u32 	%r526, [%r498];
	and.b32  	%r527, %r1, 7;
	shfl.sync.idx.b32	%r528|%p106, %r526, %r527, 31, -1;
	mov.b32 	%f203, %r528;
	or.b32  	%r529, %r527, 8;
	shfl.sync.idx.b32	%r530|%p107, %r526, %r529, 31, -1;
	mov.b32 	%f204, %r530;
	or.b32  	%r531, %r527, 16;
	shfl.sync.idx.b32	%r532|%p108, %r526, %r531, 31, -1;
	mov.b32 	%f205, %r532;
	or.b32  	%r533, %r527, 24;
	shfl.sync.idx.b32	%r534|%p109, %r526, %r533, 31, -1;
	mov.b32 	%f206, %r534;
	fma.rn.f32 	%f207, %f195, %f203, %f1706;
	fma.rn.f32 	%f208, %f195, %f204, %f1705;
	fma.rn.f32 	%f209, %f195, %f205, %f1704;
	fma.rn.f32 	%f210, %f195, %f206, %f1703;
	fma.rn.f32 	%f211, %f196, %f203, %f1702;
	fma.rn.f32 	%f212, %f196, %f204, %f1701;
	fma.rn.f32 	%f213, %f196, %f205, %f1700;
	fma.rn.f32 	%f214, %f196, %f206, %f1699;
	fma.rn.f32 	%f215, %f197, %f203, %f1698;
	fma.rn.f32 	%f216, %f197, %f204, %f1697;
	fma.rn.f32 	%f217, %f197, %f205, %f1696;
	fma.rn.f32 	%f218, %f197, %f206, %f1695;
	fma.rn.f32 	%f219, %f198, %f203, %f1694;
	fma.rn.f32 	%f220, %f198, %f204, %f1693;
	fma.rn.f32 	%f221, %f198, %f205, %f1692;
	fma.rn.f32 	%f222, %f198, %f206, %f1691;
	fma.rn.f32 	%f223, %f199, %f203, %f1690;
	fma.rn.f32 	%f224, %f199, %f204, %f1689;
	fma.rn.f32 	%f225, %f199, %f205, %f1688;
	fma.rn.f32 	%f226, %f199, %f206, %f1687;
	fma.rn.f32 	%f227, %f200, %f203, %f1686;
	fma.rn.f32 	%f228, %f200, %f204, %f1685;
	fma.rn.f32 	%f229, %f200, %f205, %f1684;
	fma.rn.f32 	%f230, %f200, %f206, %f1683;
	fma.rn.f32 	%f231, %f201, %f203, %f1682;
	fma.rn.f32 	%f232, %f201, %f204, %f1681;
	fma.rn.f32 	%f233, %f201, %f205, %f1680;
	fma.rn.f32 	%f234, %f201, %f206, %f1679;
	fma.rn.f32 	%f235, %f202, %f203, %f1678;
	fma.rn.f32 	%f236, %f202, %f204, %f1677;
	fma.rn.f32 	%f237, %f202, %f205, %f1676;
	fma.rn.f32 	%f238, %f202, %f206, %f1675;
	ld.shared.u32 	%r535, [%r508+260];
	shfl.sync.idx.b32	%r536|%p110, %r535, %r510, 31, -1;
	mov.b32 	%f239, %r536;
	shfl.sync.idx.b32	%r537|%p111, %r535, %r512, 31, -1;
	mov.b32 	%f240, %r537;
	shfl.sync.idx.b32	%r538|%p112, %r535, %r514, 31, -1;
	mov.b32 	%f241, %r538;
	shfl.sync.idx.b32	%r539|%p113, %r535, %r516, 31, -1;
	mov.b32 	%f242, %r539;
	shfl.sync.idx.b32	%r540|%p114, %r535, %r518, 31, -1;
	mov.b32 	%f243, %r540;
	shfl.sync.idx.b32	%r541|%p115, %r535, %r520, 31, -1;
	mov.b32 	%f244, %r541;
	shfl.sync.idx.b32	%r542|%p116, %r535, %r522, 31, -1;
	mov.b32 	%f245, %r542;
	shfl.sync.idx.b32	%r543|%p117, %r535, %r524, 31, -1;
	mov.b32 	%f246, %r543;
	ld.shared.u32 	%r544, [%r498+256];
	shfl.sync.idx.b32	%r545|%p118, %r544, %r527, 31, -1;
	mov.b32 	%f247, %r545;
	shfl.sync.idx.b32	%r546|%p119, %r544, %r529, 31, -1;
	mov.b32 	%f248, %r546;
	shfl.sync.idx.b32	%r547|%p120, %r544, %r531, 31, -1;
	mov.b32 	%f249, %r547;
	shfl.sync.idx.b32	%r548|%p121, %r544, %r533, 31, -1;
	mov.b32 	%f250, %r548;
	fma.rn.f32 	%f251, %f239, %f247, %f207;
	fma.rn.f32 	%f252, %f239, %f248, %f208;
	fma.rn.f32 	%f253, %f239, %f249, %f209;
	fma.rn.f32 	%f254, %f239, %f250, %f210;
	fma.rn.f32 	%f255, %f240, %f247, %f211;
	fma.rn.f32 	%f256, %f240, %f248, %f212;
	fma.rn.f32 	%f257, %f240, %f249, %f213;
	fma.rn.f32 	%f258, %f240, %f250, %f214;
	fma.rn.f32 	%f259, %f241, %f247, %f215;
	fma.rn.f32 	%f260, %f241, %f248, %f216;
	fma.rn.f32 	%f261, %f241, %f249, %f217;
	fma.rn.f32 	%f262, %f241, %f250, %f218;
	fma.rn.f32 	%f263, %f242, %f247, %f219;
	fma.rn.f32 	%f264, %f242, %f248, %f220;
	fma.rn.f32 	%f265, %f242, %f249, %f221;
	fma.rn.f32 	%f266, %f242, %f250, %f222;
	fma.rn.f32 	%f267, %f243, %f247, %f223;
	fma.rn.f32 	%f268, %f243, %f248, %f224;
	fma.rn.f32 	%f269, %f243, %f249, %f225;
	fma.rn.f32 	%f270, %f243, %f250, %f226;
	fma.rn.f32 	%f271, %f244, %f247, %f227;
	fma.rn.f32 	%f272, %f244, %f248, %f228;
	fma.rn.f32 	%f273, %f244, %f249, %f229;
	fma.rn.f32 	%f274, %f244, %f250, %f230;
	fma.rn.f32 	%f275, %f245, %f247, %f231;
	fma.rn.f32 	%f276, %f245, %f248, %f232;
	fma.rn.f32 	%f277, %f245, %f249, %f233;
	fma.rn.f32 	%f278, %f245, %f250, %f234;
	fma.rn.f32 	%f279, %f246, %f247, %f235;
	fma.rn.f32 	%f280, %f246, %f248, %f236;
	fma.rn.f32 	%f281, %f246, %f249, %f237;
	fma.rn.f32 	%f282, %f246, %f250, %f238;
	ld.shared.u32 	%r549, [%r508+520];
	shfl.sync.idx.b32	%r550|%p122, %r549, %r510, 31, -1;
	mov.b32 	%f283, %r550;
	shfl.sync.idx.b32	%r551|%p123, %r549, %r512, 31, -1;
	mov.b32 	%f284, %r551;
	shfl.sync.idx.b32	%r552|%p124, %r549, %r514, 31, -1;
	mov.b32 	%f285, %r552;
	shfl.sync.idx.b32	%r553|%p125, %r549, %r516, 31, -1;
	mov.b32 	%f286, %r553;
	shfl.sync.idx.b32	%r554|%p126, %r549, %r518, 31, -1;
	mov.b32 	%f287, %r554;
	shfl.sync.idx.b32	%r555|%p127, %r549, %r520, 31, -1;
	mov.b32 	%f288, %r555;
	shfl.sync.idx.b32	%r556|%p128, %r549, %r522, 31, -1;
	mov.b32 	%f289, %r556;
	shfl.sync.idx.b32	%r557|%p129, %r549, %r524, 31, -1;
	mov.b32 	%f290, %r557;
	ld.shared.u32 	%r558, [%r498+512];
	shfl.sync.idx.b32	%r559|%p130, %r558, %r527, 31, -1;
	mov.b32 	%f291, %r559;
	shfl.sync.idx.b32	%r560|%p131, %r558, %r529, 31, -1;
	mov.b32 	%f292, %r560;
	shfl.sync.idx.b32	%r561|%p132, %r558, %r531, 31, -1;
	mov.b32 	%f293, %r561;
	shfl.sync.idx.b32	%r562|%p133, %r558, %r533, 31, -1;
	mov.b32 	%f294, %r562;
	fma.rn.f32 	%f295, %f283, %f291, %f251;
	fma.rn.f32 	%f296, %f283, %f292, %f252;
	fma.rn.f32 	%f297, %f283, %f293, %f253;
	fma.rn.f32 	%f298, %f283, %f294, %f254;
	fma.rn.f32 	%f299, %f284, %f291, %f255;
	fma.rn.f32 	%f300, %f284, %f292, %f256;
	fma.rn.f32 	%f301, %f284, %f293, %f257;
	fma.rn.f32 	%f302, %f284, %f294, %f258;
	fma.rn.f32 	%f303, %f285, %f291, %f259;
	fma.rn.f32 	%f304, %f285, %f292, %f260;
	fma.rn.f32 	%f305, %f285, %f293, %f261;
	fma.rn.f32 	%f306, %f285, %f294, %f262;
	fma.rn.f32 	%f307, %f286, %f291, %f263;
	fma.rn.f32 	%f308, %f286, %f292, %f264;
	fma.rn.f32 	%f309, %f286, %f293, %f265;
	fma.rn.f32 	%f310, %f286, %f294, %f266;
	fma.rn.f32 	%f311, %f287, %f291, %f267;
	fma.rn.f32 	%f312, %f287, %f292, %f268;
	fma.rn.f32 	%f313, %f287, %f293, %f269;
	fma.rn.f32 	%f314, %f287, %f294, %f270;
	fma.rn.f32 	%f315, %f288, %f291, %f271;
	fma.rn.f32 	%f316, %f288, %f292, %f272;
	fma.rn.f32 	%f317, %f288, %f293, %f273;
	fma.rn.f32 	%f318, %f288, %f294, %f274;
	fma.rn.f32 	%f319, %f289, %f291, %f275;
	fma.rn.f32 	%f320, %f289, %f292, %f276;
	fma.rn.f32 	%f321, %f289, %f293, %f277;
	fma.rn.f32 	%f322, %f289, %f294, %f278;
	fma.rn.f32 	%f323, %f290, %f291, %f279;
	fma.rn.f32 	%f324, %f290, %f292, %f280;
	fma.rn.f32 	%f325, %f290, %f293, %f281;
	fma.rn.f32 	%f326, %f290, %f294, %f282;
	ld.shared.u32 	%r563, [%r508+780];
	shfl.sync.idx.b32	%r564|%p134, %r563, %r510, 31, -1;
	mov.b32 	%f327, %r564;
	shfl.sync.idx.b32	%r565|%p135, %r563, %r512, 31, -1;
	mov.b32 	%f328, %r565;
	shfl.sync.idx.b32	%r566|%p136, %r563, %r514, 31, -1;
	mov.b32 	%f329, %r566;
	shfl.sync.idx.b32	%r567|%p137, %r563, %r516, 31, -1;
	mov.b32 	%f330, %r567;
	shfl.sync.idx.b32	%r568|%p138, %r563, %r518, 31, -1;
	mov.b32 	%f331, %r568;
	shfl.sync.idx.b32	%r569|%p139, %r563, %r520, 31, -1;
	mov.b32 	%f332, %r569;
	shfl.sync.idx.b32	%r570|%p140, %r563, %r522, 31, -1;
	mov.b32 	%f333, %r570;
	shfl.sync.idx.b32	%r571|%p141, %r563, %r524, 31, -1;
	mov.b32 	%f334, %r571;
	ld.shared.u32 	%r572, [%r498+768];
	shfl.sync.idx.b32	%r573|%p142, %r572, %r527, 31, -1;
	mov.b32 	%f335, %r573;
	shfl.sync.idx.b32	%r574|%p143, %r572, %r529, 31, -1;
	mov.b32 	%f336, %r574;
	shfl.sync.idx.b32	%r575|%p144, %r572, %r531, 31, -1;
	mov.b32 	%f337, %r575;
	shfl.sync.idx.b32	%r576|%p145, %r572, %r533, 31, -1;
	mov.b32 	%f338, %r576;
	fma.rn.f32 	%f339, %f327, %f335, %f295;
	fma.rn.f32 	%f340, %f327, %f336, %f296;
	fma.rn.f32 	%f341, %f327, %f337, %f297;
	fma.rn.f32 	%f342, %f327, %f338, %f298;
	fma.rn.f32 	%f343, %f328, %f335, %f299;
	fma.rn.f32 	%f344, %f328, %f336, %f300;
	fma.rn.f32 	%f345, %f328, %f337, %f301;
	fma.rn.f32 	%f346, %f328, %f338, %f302;
	fma.rn.f32 	%f347, %f329, %f335, %f303;
	fma.rn.f32 	%f348, %f329, %f336, %f304;
	fma.rn.f32 	%f349, %f329, %f337, %f305;
	fma.rn.f32 	%f350, %f329, %f338, %f306;
	fma.rn.f32 	%f351, %f330, %f335, %f307;
	fma.rn.f32 	%f352, %f330, %f336, %f308;
	fma.rn.f32 	%f353, %f330, %f337, %f309;
	fma.rn.f32 	%f354, %f330, %f338, %f310;
	fma.rn.f32 	%f355, %f331, %f335, %f311;
	fma.rn.f32 	%f356, %f331, %f336, %f312;
	fma.rn.f32 	%f357, %f331, %f337, %f313;
	fma.rn.f32 	%f358, %f331, %f338, %f314;
	fma.rn.f32 	%f359, %f332, %f335, %f315;
	fma.rn.f32 	%f360, %f332, %f336, %f316;
	fma.rn.f32 	%f361, %f332, %f337, %f317;
	fma.rn.f32 	%f362, %f332, %f338, %f318;
	fma.rn.f32 	%f363, %f333, %f335, %f319;
	fma.rn.f32 	%f364, %f333, %f336, %f320;
	fma.rn.f32 	%f365, %f333, %f337, %f321;
	fma.rn.f32 	%f366, %f333, %f338, %f322;
	fma.rn.f32 	%f367, %f334, %f335, %f323;
	fma.rn.f32 	%f368, %f334, %f336, %f324;
	fma.rn.f32 	%f369, %f334, %f337, %f325;
	fma.rn.f32 	%f370, %f334, %f338, %f326;
	ld.shared.u32 	%r577, [%r508+1040];
	shfl.sync.idx.b32	%r578|%p146, %r577, %r510, 31, -1;
	mov.b32 	%f371, %r578;
	shfl.sync.idx.b32	%r579|%p147, %r577, %r512, 31, -1;
	mov.b32 	%f372, %r579;
	shfl.sync.idx.b32	%r580|%p148, %r577, %r514, 31, -1;
	mov.b32 	%f373, %r580;
	shfl.sync.idx.b32	%r581|%p149, %r577, %r516, 31, -1;
	mov.b32 	%f374, %r581;
	shfl.sync.idx.b32	%r582|%p150, %r577, %r518, 31, -1;
	mov.b32 	%f375, %r582;
	shfl.sync.idx.b32	%r583|%p151, %r577, %r520, 31, -1;
	mov.b32 	%f376, %r583;
	shfl.sync.idx.b32	%r584|%p152, %r577, %r522, 31, -1;
	mov.b32 	%f377, %r584;
	shfl.sync.idx.b32	%r585|%p153, %r577, %r524, 31, -1;
	mov.b32 	%f378, %r585;
	ld.shared.u32 	%r586, [%r498+1024];
	shfl.sync.idx.b32	%r587|%p154, %r586, %r527, 31, -1;
	mov.b32 	%f379, %r587;
	shfl.sync.idx.b32	%r588|%p155, %r586, %r529, 31, -1;
	mov.b32 	%f380, %r588;
	shfl.sync.idx.b32	%r589|%p156, %r586, %r531, 31, -1;
	mov.b32 	%f381, %r589;
	shfl.sync.idx.b32	%r590|%p157, %r586, %r533, 31, -1;
	mov.b32 	%f382, %r590;
	fma.rn.f32 	%f383, %f371, %f379, %f339;
	fma.rn.f32 	%f384, %f371, %f380, %f340;
	fma.rn.f32 	%f385, %f371, %f381, %f341;
	fma.rn.f32 	%f386, %f371, %f382, %f342;
	fma.rn.f32 	%f387, %f372, %f379, %f343;
	fma.rn.f32 	%f388, %f372, %f380, %f344;
	fma.rn.f32 	%f389, %f372, %f381, %f345;
	fma.rn.f32 	%f390, %f372, %f382, %f346;
	fma.rn.f32 	%f391, %f373, %f379, %f347;
	fma.rn.f32 	%f392, %f373, %f380, %f348;
	fma.rn.f32 	%f393, %f373, %f381, %f349;
	fma.rn.f32 	%f394, %f373, %f382, %f350;
	fma.rn.f32 	%f395, %f374, %f379, %f351;
	fma.rn.f32 	%f396, %f374, %f380, %f352;
	fma.rn.f32 	%f397, %f374, %f381, %f353;
	fma.rn.f32 	%f398, %f374, %f382, %f354;
	fma.rn.f32 	%f399, %f375, %f379, %f355;
	fma.rn.f32 	%f400, %f375, %f380, %f356;
	fma.rn.f32 	%f401, %f375, %f381, %f357;
	fma.rn.f32 	%f402, %f375, %f382, %f358;
	fma.rn.f32 	%f403, %f376, %f379, %f359;
	fma.rn.f32 	%f404, %f376, %f380, %f360;
	fma.rn.f32 	%f405, %f376, %f381, %f361;
	fma.rn.f32 	%f406, %f376, %f382, %f362;
	fma.rn.f32 	%f407, %f377, %f379, %f363;
	fma.rn.f32 	%f408, %f377, %f380, %f364;
	fma.rn.f32 	%f409, %f377, %f381, %f365;
	fma.rn.f32 	%f410, %f377, %f382, %f366;
	fma.rn.f32 	%f411, %f378, %f379, %f367;
	fma.rn.f32 	%f412, %f378, %f380, %f368;
	fma.rn.f32 	%f413, %f378, %f381, %f369;
	fma.rn.f32 	%f414, %f378, %f382, %f370;
	ld.shared.u32 	%r591, [%r508+1300];
	shfl.sync.idx.b32	%r592|%p158, %r591, %r510, 31, -1;
	mov.b32 	%f415, %r592;
	shfl.sync.idx.b32	%r593|%p159, %r591, %r512, 31, -1;
	mov.b32 	%f416, %r593;
	shfl.sync.idx.b32	%r594|%p160, %r591, %r514, 31, -1;
	mov.b32 	%f417, %r594;
	shfl.sync.idx.b32	%r595|%p161, %r591, %r516, 31, -1;
	mov.b32 	%f418, %r595;
	shfl.sync.idx.b32	%r596|%p162, %r591, %r518, 31, -1;
	mov.b32 	%f419, %r596;
	shfl.sync.idx.b32	%r597|%p163, %r591, %r520, 31, -1;
	mov.b32 	%f420, %r597;
	shfl.sync.idx.b32	%r598|%p164, %r591, %r522, 31, -1;
	mov.b32 	%f421, %r598;
	shfl.sync.idx.b32	%r599|%p165, %r591, %r524, 31, -1;
	mov.b32 	%f422, %r599;
	ld.shared.u32 	%r600, [%r498+1280];
	shfl.sync.idx.b32	%r601|%p166, %r600, %r527, 31, -1;
	mov.b32 	%f423, %r601;
	shfl.sync.idx.b32	%r602|%p167, %r600, %r529, 31, -1;
	mov.b32 	%f424, %r602;
	shfl.sync.idx.b32	%r603|%p168, %r600, %r531, 31, -1;
	mov.b32 	%f425, %r603;
	shfl.sync.idx.b32	%r604|%p169, %r600, %r533, 31, -1;
	mov.b32 	%f426, %r604;
	fma.rn.f32 	%f427, %f415, %f423, %f383;
	fma.rn.f32 	%f428, %f415, %f424, %f384;
	fma.rn.f32 	%f429, %f415, %f425, %f385;
	fma.rn.f32 	%f430, %f415, %f426, %f386;
	fma.rn.f32 	%f431, %f416, %f423, %f387;
	fma.rn.f32 	%f432, %f416, %f424, %f388;
	fma.rn.f32 	%f433, %f416, %f425, %f389;
	fma.rn.f32 	%f434, %f416, %f426, %f390;
	fma.rn.f32 	%f435, %f417, %f423, %f391;
	fma.rn.f32 	%f436, %f417, %f424, %f392;
	fma.rn.f32 	%f437, %f417, %f425, %f393;
	fma.rn.f32 	%f438, %f417, %f426, %f394;
	fma.rn.f32 	%f439, %f418, %f423, %f395;
	fma.rn.f32 	%f440, %f418, %f424, %f396;
	fma.rn.f32 	%f441, %f418, %f425, %f397;
	fma.rn.f32 	%f442, %f418, %f426, %f398;
	fma.rn.f32 	%f443, %f419, %f423, %f399;
	fma.rn.f32 	%f444, %f419, %f424, %f400;
	fma.rn.f32 	%f445, %f419, %f425, %f401;
	fma.rn.f32 	%f446, %f419, %f426, %f402;
	fma.rn.f32 	%f447, %f420, %f423, %f403;
	fma.rn.f32 	%f448, %f420, %f424, %f404;
	fma.rn.f32 	%f449, %f420, %f425, %f405;
	fma.rn.f32 	%f450, %f420, %f426, %f406;
	fma.rn.f32 	%f451, %f421, %f423, %f407;
	fma.rn.f32 	%f452, %f421, %f424, %f408;
	fma.rn.f32 	%f453, %f421, %f425, %f409;
	fma.rn.f32 	%f454, %f421, %f426, %f410;
	fma.rn.f32 	%f455, %f422, %f423, %f411;
	fma.rn.f32 	%f456, %f422, %f424, %f412;
	fma.rn.f32 	%f457, %f422, %f425, %f413;
	fma.rn.f32 	%f458, %f422, %f426, %f414;
	ld.shared.u32 	%r605, [%r508+1560];
	shfl.sync.idx.b32	%r606|%p170, %r605, %r510, 31, -1;
	mov.b32 	%f459, %r606;
	shfl.sync.idx.b32	%r607|%p171, %r605, %r512, 31, -1;
	mov.b32 	%f460, %r607;
	shfl.sync.idx.b32	%r608|%p172, %r605, %r514, 31, -1;
	mov.b32 	%f461, %r608;
	shfl.sync.idx.b32	%r609|%p173, %r605, %r516, 31, -1;
	mov.b32 	%f462, %r609;
	shfl.sync.idx.b32	%r610|%p174, %r605, %r518, 31, -1;
	mov.b32 	%f463, %r610;
	shfl.sync.idx.b32	%r611|%p175, %r605, %r520, 31, -1;
	mov.b32 	%f464, %r611;
	shfl.sync.idx.b32	%r612|%p176, %r605, %r522, 31, -1;
	mov.b32 	%f465, %r612;
	shfl.sync.idx.b32	%r613|%p177, %r605, %r524, 31, -1;
	mov.b32 	%f466, %r613;
	ld.shared.u32 	%r614, [%r498+1536];
	shfl.sync.idx.b32	%r615|%p178, %r614, %r527, 31, -1;
	mov.b32 	%f467, %r615;
	shfl.sync.idx.b32	%r616|%p179, %r614, %r529, 31, -1;
	mov.b32 	%f468, %r616;
	shfl.sync.idx.b32	%r617|%p180, %r614, %r531, 31, -1;
	mov.b32 	%f469, %r617;
	shfl.sync.idx.b32	%r618|%p181, %r614, %r533, 31, -1;
	mov.b32 	%f470, %r618;
	fma.rn.f32 	%f471, %f459, %f467, %f427;
	fma.rn.f32 	%f472, %f459, %f468, %f428;
	fma.rn.f32 	%f473, %f459, %f469, %f429;
	fma.rn.f32 	%f474, %f459, %f470, %f430;
	fma.rn.f32 	%f475, %f460, %f467, %f431;
	fma.rn.f32 	%f476, %f460, %f468, %f432;
	fma.rn.f32 	%f477, %f460, %f469, %f433;
	fma.rn.f32 	%f478, %f460, %f470, %f434;
	fma.rn.f32 	%f479, %f461, %f467, %f435;
	fma.rn.f32 	%f480, %f461, %f468, %f436;
	fma.rn.f32 	%f481, %f461, %f469, %f437;
	fma.rn.f32 	%f482, %f461, %f470, %f438;
	fma.rn.f32 	%f483, %f462, %f467, %f439;
	fma.rn.f32 	%f484, %f462, %f468, %f440;
	fma.rn.f32 	%f485, %f462, %f469, %f441;
	fma.rn.f32 	%f486, %f462, %f470, %f442;
	fma.rn.f32 	%f487, %f463, %f467, %f443;
	fma.rn.f32 	%f488, %f463, %f468, %f444;
	fma.rn.f32 	%f489, %f463, %f469, %f445;
	fma.rn.f32 	%f490, %f463, %f470, %f446;
	fma.rn.f32 	%f491, %f464, %f467, %f447;
	fma.rn.f32 	%f492, %f464, %f468, %f448;
	fma.rn.f32 	%f493, %f464, %f469, %f449;
	fma.rn.f32 	%f494, %f464, %f470, %f450;
	fma.rn.f32 	%f495, %f465, %f467, %f451;
	fma.rn.f32 	%f496, %f465, %f468, %f452;
	fma.rn.f32 	%f497, %f465, %f469, %f453;
	fma.rn.f32 	%f498, %f465, %f470, %f454;
	fma.rn.f32 	%f499, %f466, %f467, %f455;
	fma.rn.f32 	%f500, %f466, %f468, %f456;
	fma.rn.f32 	%f501, %f466, %f469, %f457;
	fma.rn.f32 	%f502, %f466, %f470, %f458;
	ld.shared.u32 	%r619, [%r508+1820];
	shfl.sync.idx.b32	%r620|%p182, %r619, %r510, 31, -1;
	mov.b32 	%f503, %r620;
	shfl.sync.idx.b32	%r621|%p183, %r619, %r512, 31, -1;
	mov.b32 	%f504, %r621;
	shfl.sync.idx.b32	%r622|%p184, %r619, %r514, 31, -1;
	mov.b32 	%f505, %r622;
	shfl.sync.idx.b32	%r623|%p185, %r619, %r516, 31, -1;
	mov.b32 	%f506, %r623;
	shfl.sync.idx.b32	%r624|%p186, %r619, %r518, 31, -1;
	mov.b32 	%f507, %r624;
	shfl.sync.idx.b32	%r625|%p187, %r619, %r520, 31, -1;
	mov.b32 	%f508, %r625;
	shfl.sync.idx.b32	%r626|%p188, %r619, %r522, 31, -1;
	mov.b32 	%f509, %r626;
	shfl.sync.idx.b32	%r627|%p189, %r619, %r524, 31, -1;
	mov.b32 	%f510, %r627;
	ld.shared.u32 	%r628, [%r498+1792];
	shfl.sync.idx.b32	%r629|%p190, %r628, %r527, 31, -1;
	mov.b32 	%f511, %r629;
	shfl.sync.idx.b32	%r630|%p191, %r628, %r529, 31, -1;
	mov.b32 	%f512, %r630;
	shfl.sync.idx.b32	%r631|%p192, %r628, %r531, 31, -1;
	mov.b32 	%f513, %r631;
	shfl.sync.idx.b32	%r632|%p193, %r628, %r533, 31, -1;
	mov.b32 	%f514, %r632;
	fma.rn.f32 	%f515, %f503, %f511, %f471;
	fma.rn.f32 	%f516, %f503, %f512, %f472;
	fma.rn.f32 	%f517, %f503, %f513, %f473;
	fma.rn.f32 	%f518, %f503, %f514, %f474;
	fma.rn.f32 	%f519, %f504, %f511, %f475;
	fma.rn.f32 	%f520, %f504, %f512, %f476;
	fma.rn.f32 	%f521, %f504, %f513, %f477;
	fma.rn.f32 	%f522, %f504, %f514, %f478;
	fma.rn.f32 	%f523, %f505, %f511, %f479;
	fma.rn.f32 	%f524, %f505, %f512, %f480;
	fma.rn.f32 	%f525, %f505, %f513, %f481;
	fma.rn.f32 	%f526, %f505, %f514, %f482;
	fma.rn.f32 	%f527, %f506, %f511, %f483;
	fma.rn.f32 	%f528, %f506, %f512, %f484;
	fma.rn.f32 	%f529, %f506, %f513, %f485;
	fma.rn.f32 	%f530, %f506, %f514, %f486;
	fma.rn.f32 	%f531, %f507, %f511, %f487;
	fma.rn.f32 	%f532, %f507, %f512, %f488;
	fma.rn.f32 	%f533, %f507, %f513, %f489;
	fma.rn.f32 	%f534, %f507, %f514, %f490;
	fma.rn.f32 	%f535, %f508, %f511, %f491;
	fma.rn.f32 	%f536, %f508, %f512, %f492;
	fma.rn.f32 	%f537, %f508, %f513, %f493;
	fma.rn.f32 	%f538, %f508, %f514, %f494;
	fma.rn.f32 	%f539, %f509, %f511, %f495;
	fma.rn.f32 	%f540, %f509, %f512, %f496;
	fma.rn.f32 	%f541, %f509, %f513, %f497;
	fma.rn.f32 	%f542, %f509, %f514, %f498;
	fma.rn.f32 	%f543, %f510, %f511, %f499;
	fma.rn.f32 	%f544, %f510, %f512, %f500;
	fma.rn.f32 	%f545, %f510, %f513, %f501;
	fma.rn.f32 	%f546, %f510, %f514, %f502;
	ld.shared.u32 	%r633, [%r508+2080];
	shfl.sync.idx.b32	%r634|%p194, %r633, %r510, 31, -1;
	mov.b32 	%f547, %r634;
	shfl.sync.idx.b32	%r635|%p195, %r633, %r512, 31, -1;
	mov.b32 	%f548, %r635;
	shfl.sync.idx.b32	%r636|%p196, %r633, %r514, 31, -1;
	mov.b32 	%f549, %r636;
	shfl.sync.idx.b32	%r637|%p197, %r633, %r516, 31, -1;
	mov.b32 	%f550, %r637;
	shfl.sync.idx.b32	%r638|%p198, %r633, %r518, 31, -1;
	mov.b32 	%f551, %r638;
	shfl.sync.idx.b32	%r639|%p199, %r633, %r520, 31, -1;
	mov.b32 	%f552, %r639;
	shfl.sync.idx.b32	%r640|%p200, %r633, %r522, 31, -1;
	mov.b32 	%f553, %r640;
	shfl.sync.idx.b32	%r641|%p201, %r633, %r524, 31, -1;
	mov.b32 	%f554, %r641;
	ld.shared.u32 	%r642, [%r498+2048];
	shfl.sync.idx.b32	%r643|%p202, %r642, %r527, 31, -1;
	mov.b32 	%f555, %r643;
	shfl.sync.idx.b32	%r644|%p203, %r642, %r529, 31, -1;
	mov.b32 	%f556, %r644;
	shfl.sync.idx.b32	%r645|%p204, %r642, %r531, 31, -1;
	mov.b32 	%f557, %r645;
	shfl.sync.idx.b32	%r646|%p205, %r642, %r533, 31, -1;
	mov.b32 	%f558, %r646;
	fma.rn.f32 	%f559, %f547, %f555, %f515;
	fma.rn.f32 	%f560, %f547, %f556, %f516;
	fma.rn.f32 	%f561, %f547, %f557, %f517;
	fma.rn.f32 	%f562, %f547, %f558, %f518;
	fma.rn.f32 	%f563, %f548, %f555, %f519;
	fma.rn.f32 	%f564, %f548, %f556, %f520;
	fma.rn.f32 	%f565, %f548, %f557, %f521;
	fma.rn.f32 	%f566, %f548, %f558, %f522;
	fma.rn.f32 	%f567, %f549, %f555, %f523;
	fma.rn.f32 	%f568, %f549, %f556, %f524;
	fma.rn.f32 	%f569, %f549, %f557, %f525;
	fma.rn.f32 	%f570, %f549, %f558, %f526;
	fma.rn.f32 	%f571, %f550, %f555, %f527;
	fma.rn.f32 	%f572, %f550, %f556, %f528;
	fma.rn.f32 	%f573, %f550, %f557, %f529;
	fma.rn.f32 	%f574, %f550, %f558, %f530;
	fma.rn.f32 	%f575, %f551, %f555, %f531;
	fma.rn.f32 	%f576, %f551, %f556, %f532;
	fma.rn.f32 	%f577, %f551, %f557, %f533;
	fma.rn.f32 	%f578, %f551, %f558, %f534;
	fma.rn.f32 	%f579, %f552, %f555, %f535;
	fma.rn.f32 	%f580, %f552, %f556, %f536;
	fma.rn.f32 	%f581, %f552, %f557, %f537;
	fma.rn.f32 	%f582, %f552, %f558, %f538;
	fma.rn.f32 	%f583, %f553, %f555, %f539;
	fma.rn.f32 	%f584, %f553, %f556, %f540;
	fma.rn.f32 	%f585, %f553, %f557, %f541;
	fma.rn.f32 	%f586, %f553, %f558, %f542;
	fma.rn.f32 	%f587, %f554, %f555, %f543;
	fma.rn.f32 	%f588, %f554, %f556, %f544;
	fma.rn.f32 	%f589, %f554, %f557, %f545;
	fma.rn.f32 	%f590, %f554, %f558, %f546;
	ld.shared.u32 	%r647, [%r508+2340];
	shfl.sync.idx.b32	%r648|%p206, %r647, %r510, 31, -1;
	mov.b32 	%f591, %r648;
	shfl.sync.idx.b32	%r649|%p207, %r647, %r512, 31, -1;
	mov.b32 	%f592, %r649;
	shfl.sync.idx.b32	%r650|%p208, %r647, %r514, 31, -1;
	mov.b32 	%f593, %r650;
	shfl.sync.idx.b32	%r651|%p209, %r647, %r516, 31, -1;
	mov.b32 	%f594, %r651;
	shfl.sync.idx.b32	%r652|%p210, %r647, %r518, 31, -1;
	mov.b32 	%f595, %r652;
	shfl.sync.idx.b32	%r653|%p211, %r647, %r520, 31, -1;
	mov.b32 	%f596, %r653;
	shfl.sync.idx.b32	%r654|%p212, %r647, %r522, 31, -1;
	mov.b32 	%f597, %r654;
	shfl.sync.idx.b32	%r655|%p213, %r647, %r524, 31, -1;
	mov.b32 	%f598, %r655;
	ld.shared.u32 	%r656, [%r498+2304];
	shfl.sync.idx.b32	%r657|%p214, %r656, %r527, 31, -1;
	mov.b32 	%f599, %r657;
	shfl.sync.idx.b32	%r658|%p215, %r656, %r529, 31, -1;
	mov.b32 	%f600, %r658;
	shfl.sync.idx.b32	%r659|%p216, %r656, %r531, 31, -1;
	mov.b32 	%f601, %r659;
	shfl.sync.idx.b32	%r660|%p217, %r656, %r533, 31, -1;
	mov.b32 	%f602, %r660;
	fma.rn.f32 	%f603, %f591, %f599, %f559;
	fma.rn.f32 	%f604, %f591, %f600, %f560;
	fma.rn.f32 	%f605, %f591, %f601, %f561;
	fma.rn.f32 	%f606, %f591, %f602, %f562;
	fma.rn.f32 	%f607, %f592, %f599, %f563;
	fma.rn.f32 	%f608, %f592, %f600, %f564;
	fma.rn.f32 	%f609, %f592, %f601, %f565;
	fma.rn.f32 	%f610, %f592, %f602, %f566;
	fma.rn.f32 	%f611, %f593, %f599, %f567;
	fma.rn.f32 	%f612, %f593, %f600, %f568;
	fma.rn.f32 	%f613, %f593, %f601, %f569;
	fma.rn.f32 	%f614, %f593, %f602, %f570;
	fma.rn.f32 	%f615, %f594, %f599, %f571;
	fma.rn.f32 	%f616, %f594, %f600, %f572;
	fma.rn.f32 	%f617, %f594, %f601, %f573;
	fma.rn.f32 	%f618, %f594, %f602, %f574;
	fma.rn.f32 	%f619, %f595, %f599, %f575;
	fma.rn.f32 	%f620, %f595, %f600, %f576;
	fma.rn.f32 	%f621, %f595, %f601, %f577;
	fma.rn.f32 	%f622, %f595, %f602, %f578;
	fma.rn.f32 	%f623, %f596, %f599, %f579;
	fma.rn.f32 	%f624, %f596, %f600, %f580;
	fma.rn.f32 	%f625, %f596, %f601, %f581;
	fma.rn.f32 	%f626, %f596, %f602, %f582;
	fma.rn.f32 	%f627, %f597, %f599, %f583;
	fma.rn.f32 	%f628, %f597, %f600, %f584;
	fma.rn.f32 	%f629, %f597, %f601, %f585;
	fma.rn.f32 	%f630, %f597, %f602, %f586;
	fma.rn.f32 	%f631, %f598, %f599, %f587;
	fma.rn.f32 	%f632, %f598, %f600, %f588;
	fma.rn.f32 	%f633, %f598, %f601, %f589;
	fma.rn.f32 	%f634, %f598, %f602, %f590;
	ld.shared.u32 	%r661, [%r508+2600];
	shfl.sync.idx.b32	%r662|%p218, %r661, %r510, 31, -1;
	mov.b32 	%f635, %r662;
	shfl.sync.idx.b32	%r663|%p219, %r661, %r512, 31, -1;
	mov.b32 	%f636, %r663;
	shfl.sync.idx.b32	%r664|%p220, %r661, %r514, 31, -1;
	mov.b32 	%f637, %r664;
	shfl.sync.idx.b32	%r665|%p221, %r661, %r516, 31, -1;
	mov.b32 	%f638, %r665;
	shfl.sync.idx.b32	%r666|%p222, %r661, %r518, 31, -1;
	mov.b32 	%f639, %r666;
	shfl.sync.idx.b32	%r667|%p223, %r661, %r520, 31, -1;
	mov.b32 	%f640, %r667;
	shfl.sync.idx.b32	%r668|%p224, %r661, %r522, 31, -1;
	mov.b32 	%f641, %r668;
	shfl.sync.idx.b32	%r669|%p225, %r661, %r524, 31, -1;
	mov.b32 	%f642, %r669;
	ld.shared.u32 	%r670, [%r498+2560];
	shfl.sync.idx.b32	%r671|%p226, %r670, %r527, 31, -1;
	mov.b32 	%f643, %r671;
	shfl.sync.idx.b32	%r672|%p227, %r670, %r529, 31, -1;
	mov.b32 	%f644, %r672;
	shfl.sync.idx.b32	%r673|%p228, %r670, %r531, 31, -1;
	mov.b32 	%f645, %r673;
	shfl.sync.idx.b32	%r674|%p229, %r670, %r533, 31, -1;
	mov.b32 	%f646, %r674;
	fma.rn.f32 	%f647, %f635, %f643, %f603;
	fma.rn.f32 	%f648, %f635, %f644, %f604;
	fma.rn.f32 	%f649, %f635, %f645, %f605;
	fma.rn.f32 	%f650, %f635, %f646, %f606;
	fma.rn.f32 	%f651, %f636, %f643, %f607;
	fma.rn.f32 	%f652, %f636, %f644, %f608;
	fma.rn.f32 	%f653, %f636, %f645, %f609;
	fma.rn.f32 	%f654, %f636, %f646, %f610;
	fma.rn.f32 	%f655, %f637, %f643, %f611;
	fma.rn.f32 	%f656, %f637, %f644, %f612;
	fma.rn.f32 	%f657, %f637, %f645, %f613;
	fma.rn.f32 	%f658, %f637, %f646, %f614;
	fma.rn.f32 	%f659, %f638, %f643, %f615;
	fma.rn.f32 	%f660, %f638, %f644, %f616;
	fma.rn.f32 	%f661, %f638, %f645, %f617;
	fma.rn.f32 	%f662, %f638, %f646, %f618;
	fma.rn.f32 	%f663, %f639, %f643, %f619;
	fma.rn.f32 	%f664, %f639, %f644, %f620;
	fma.rn.f32 	%f665, %f639, %f645, %f621;
	fma.rn.f32 	%f666, %f639, %f646, %f622;
	fma.rn.f32 	%f667, %f640, %f643, %f623;
	fma.rn.f32 	%f668, %f640, %f644, %f624;
	fma.rn.f32 	%f669, %f640, %f645, %f625;
	fma.rn.f32 	%f670, %f640, %f646, %f626;
	fma.rn.f32 	%f671, %f641, %f643, %f627;
	fma.rn.f32 	%f672, %f641, %f644, %f628;
	fma.rn.f32 	%f673, %f641, %f645, %f629;
	fma.rn.f32 	%f674, %f641, %f646, %f630;
	fma.rn.f32 	%f675, %f642, %f643, %f631;
	fma.rn.f32 	%f676, %f642, %f644, %f632;
	fma.rn.f32 	%f677, %f642, %f645, %f633;
	fma.rn.f32 	%f678, %f642, %f646, %f634;
	ld.shared.u32 	%r675, [%r508+2860];
	shfl.sync.idx.b32	%r676|%p230, %r675, %r510, 31, -1;
	mov.b32 	%f679, %r676;
	shfl.sync.idx.b32	%r677|%p231, %r675, %r512, 31, -1;
	mov.b32 	%f680, %r677;
	shfl.sync.idx.b32	%r678|%p232, %r675, %r514, 31, -1;
	mov.b32 	%f681, %r678;
	shfl.sync.idx.b32	%r679|%p233, %r675, %r516, 31, -1;
	mov.b32 	%f682, %r679;
	shfl.sync.idx.b32	%r680|%p234, %r675, %r518, 31, -1;
	mov.b32 	%f683, %r680;
	shfl.sync.idx.b32	%r681|%p235, %r675, %r520, 31, -1;
	mov.b32 	%f684, %r681;
	shfl.sync.idx.b32	%r682|%p236, %r675, %r522, 31, -1;
	mov.b32 	%f685, %r682;
	shfl.sync.idx.b32	%r683|%p237, %r675, %r524, 31, -1;
	mov.b32 	%f686, %r683;
	ld.shared.u32 	%r684, [%r498+2816];
	shfl.sync.idx.b32	%r685|%p238, %r684, %r527, 31, -1;
	mov.b32 	%f687, %r685;
	shfl.sync.idx.b32	%r686|%p239, %r684, %r529, 31, -1;
	mov.b32 	%f688, %r686;
	shfl.sync.idx.b32	%r687|%p240, %r684, %r531, 31, -1;
	mov.b32 	%f689, %r687;
	shfl.sync.idx.b32	%r688|%p241, %r684, %r533, 31, -1;
	mov.b32 	%f690, %r688;
	fma.rn.f32 	%f691, %f679, %f687, %f647;
	fma.rn.f32 	%f692, %f679, %f688, %f648;
	fma.rn.f32 	%f693, %f679, %f689, %f649;
	fma.rn.f32 	%f694, %f679, %f690, %f650;
	fma.rn.f32 	%f695, %f680, %f687, %f651;
	fma.rn.f32 	%f696, %f680, %f688, %f652;
	fma.rn.f32 	%f697, %f680, %f689, %f653;
	fma.rn.f32 	%f698, %f680, %f690, %f654;
	fma.rn.f32 	%f699, %f681, %f687, %f655;
	fma.rn.f32 	%f700, %f681, %f688, %f656;
	fma.rn.f32 	%f701, %f681, %f689, %f657;
	fma.rn.f32 	%f702, %f681, %f690, %f658;
	fma.rn.f32 	%f703, %f682, %f687, %f659;
	fma.rn.f32 	%f704, %f682, %f688, %f660;
	fma.rn.f32 	%f705, %f682, %f689, %f661;
	fma.rn.f32 	%f706, %f682, %f690, %f662;
	fma.rn.f32 	%f707, %f683, %f687, %f663;
	fma.rn.f32 	%f708, %f683, %f688, %f664;
	fma.rn.f32 	%f709, %f683, %f689, %f665;
	fma.rn.f32 	%f710, %f683, %f690, %f666;
	fma.rn.f32 	%f711, %f684, %f687, %f667;
	fma.rn.f32 	%f712, %f684, %f688, %f668;
	fma.rn.f32 	%f713, %f684, %f689, %f669;
	fma.rn.f32 	%f714, %f684, %f690, %f670;
	fma.rn.f32 	%f715, %f685, %f687, %f671;
	fma.rn.f32 	%f716, %f685, %f688, %f672;
	fma.rn.f32 	%f717, %f685, %f689, %f673;
	fma.rn.f32 	%f718, %f685, %f690, %f674;
	fma.rn.f32 	%f719, %f686, %f687, %f675;
	fma.rn.f32 	%f720, %f686, %f688, %f676;
	fma.rn.f32 	%f721, %f686, %f689, %f677;
	fma.rn.f32 	%f722, %f686, %f690, %f678;
	ld.shared.u32 	%r689, [%r508+3120];
	shfl.sync.idx.b32	%r690|%p242, %r689, %r510, 31, -1;
	mov.b32 	%f723, %r690;
	shfl.sync.idx.b32	%r691|%p243, %r689, %r512, 31, -1;
	mov.b32 	%f724, %r691;
	shfl.sync.idx.b32	%r692|%p244, %r689, %r514, 31, -1;
	mov.b32 	%f725, %r692;
	shfl.sync.idx.b32	%r693|%p245, %r689, %r516, 31, -1;
	mov.b32 	%f726, %r693;
	shfl.sync.idx.b32	%r694|%p246, %r689, %r518, 31, -1;
	mov.b32 	%f727, %r694;
	shfl.sync.idx.b32	%r695|%p247, %r689, %r520, 31, -1;
	mov.b32 	%f728, %r695;
	shfl.sync.idx.b32	%r696|%p248, %r689, %r522, 31, -1;
	mov.b32 	%f729, %r696;
	shfl.sync.idx.b32	%r697|%p249, %r689, %r524, 31, -1;
	mov.b32 	%f730, %r697;
	ld.shared.u32 	%r698, [%r498+3072];
	shfl.sync.idx.b32	%r699|%p250, %r698, %r527, 31, -1;
	mov.b32 	%f731, %r699;
	shfl.sync.idx.b32	%r700|%p251, %r698, %r529, 31, -1;
	mov.b32 	%f732, %r700;
	shfl.sync.idx.b32	%r701|%p252, %r698, %r531, 31, -1;
	mov.b32 	%f733, %r701;
	shfl.sync.idx.b32	%r702|%p253, %r698, %r533, 31, -1;
	mov.b32 	%f734, %r702;
	fma.rn.f32 	%f735, %f723, %f731, %f691;
	fma.rn.f32 	%f736, %f723, %f732, %f692;
	fma.rn.f32 	%f737, %f723, %f733, %f693;
	fma.rn.f32 	%f738, %f723, %f734, %f694;
	fma.rn.f32 	%f739, %f724, %f731, %f695;
	fma.rn.f32 	%f740, %f724, %f732, %f696;
	fma.rn.f32 	%f741, %f724, %f733, %f697;
	fma.rn.f32 	%f742, %f724, %f734, %f698;
	fma.rn.f32 	%f743, %f725, %f731, %f699;
	fma.rn.f32 	%f744, %f725, %f732, %f700;
	fma.rn.f32 	%f745, %f725, %f733, %f701;
	fma.rn.f32 	%f746, %f725, %f734, %f702;
	fma.rn.f32 	%f747, %f726, %f731, %f703;
	fma.rn.f32 	%f748, %f726, %f732, %f704;
	fma.rn.f32 	%f749, %f726, %f733, %f705;
	fma.rn.f32 	%f750, %f726, %f734, %f706;
	fma.rn.f32 	%f751, %f727, %f731, %f707;
	fma.rn.f32 	%f752, %f727, %f732, %f708;
	fma.rn.f32 	%f753, %f727, %f733, %f709;
	fma.rn.f32 	%f754, %f727, %f734, %f710;
	fma.rn.f32 	%f755, %f728, %f731, %f711;
	fma.rn.f32 	%f756, %f728, %f732, %f712;
	fma.rn.f32 	%f757, %f728, %f733, %f713;
	fma.rn.f32 	%f758, %f728, %f734, %f714;
	fma.rn.f32 	%f759, %f729, %f731, %f715;
	fma.rn.f32 	%f760, %f729, %f732, %f716;
	fma.rn.f32 	%f761, %f729, %f733, %f717;
	fma.rn.f32 	%f762, %f729, %f734, %f718;
	fma.rn.f32 	%f763, %f730, %f731, %f719;
	fma.rn.f32 	%f764, %f730, %f732, %f720;
	fma.rn.f32 	%f765, %f730, %f733, %f721;
	fma.rn.f32 	%f766, %f730, %f734, %f722;
	ld.shared.u32 	%r703, [%r508+3380];
	shfl.sync.idx.b32	%r704|%p254, %r703, %r510, 31, -1;
	mov.b32 	%f767, %r704;
	shfl.sync.idx.b32	%r705|%p255, %r703, %r512, 31, -1;
	mov.b32 	%f768, %r705;
	shfl.sync.idx.b32	%r706|%p256, %r703, %r514, 31, -1;
	mov.b32 	%f769, %r706;
	shfl.sync.idx.b32	%r707|%p257, %r703, %r516, 31, -1;
	mov.b32 	%f770, %r707;
	shfl.sync.idx.b32	%r708|%p258, %r703, %r518, 31, -1;
	mov.b32 	%f771, %r708;
	shfl.sync.idx.b32	%r709|%p259, %r703, %r520, 31, -1;
	mov.b32 	%f772, %r709;
	shfl.sync.idx.b32	%r710|%p260, %r703, %r522, 31, -1;
	mov.b32 	%f773, %r710;
	shfl.sync.idx.b32	%r711|%p261, %r703, %r524, 31, -1;
	mov.b32 	%f774, %r711;
	ld.shared.u32 	%r712, [%r498+3328];
	shfl.sync.idx.b32	%r713|%p262, %r712, %r527, 31, -1;
	mov.b32 	%f775, %r713;
	shfl.sync.idx.b32	%r714|%p263, %r712, %r529, 31, -1;
	mov.b32 	%f776, %r714;
	shfl.sync.idx.b32	%r715|%p264, %r712, %r531, 31, -1;
	mov.b32 	%f777, %r715;
	shfl.sync.idx.b32	%r716|%p265, %r712, %r533, 31, -1;
	mov.b32 	%f778, %r716;
	fma.rn.f32 	%f779, %f767, %f775, %f735;
	fma.rn.f32 	%f780, %f767, %f776, %f736;
	fma.rn.f32 	%f781, %f767, %f777, %f737;
	fma.rn.f32 	%f782, %f767, %f778, %f738;
	fma.rn.f32 	%f783, %f768, %f775, %f739;
	fma.rn.f32 	%f784, %f768, %f776, %f740;
	fma.rn.f32 	%f785, %f768, %f777, %f741;
	fma.rn.f32 	%f786, %f768, %f778, %f742;
	fma.rn.f32 	%f787, %f769, %f775, %f743;
	fma.rn.f32 	%f788, %f769, %f776, %f744;
	fma.rn.f32 	%f789, %f769, %f777, %f745;
	fma.rn.f32 	%f790, %f769, %f778, %f746;
	fma.rn.f32 	%f791, %f770, %f775, %f747;
	fma.rn.f32 	%f792, %f770, %f776, %f748;
	fma.rn.f32 	%f793, %f770, %f777, %f749;
	fma.rn.f32 	%f794, %f770, %f778, %f750;
	fma.rn.f32 	%f795, %f771, %f775, %f751;
	fma.rn.f32 	%f796, %f771, %f776, %f752;
	fma.rn.f32 	%f797, %f771, %f777, %f753;
	fma.rn.f32 	%f798, %f771, %f778, %f754;
	fma.rn.f32 	%f799, %f772, %f775, %f755;
	fma.rn.f32 	%f800, %f772, %f776, %f756;
	fma.rn.f32 	%f801, %f772, %f777, %f757;
	fma.rn.f32 	%f802, %f772, %f778, %f758;
	fma.rn.f32 	%f803, %f773, %f775, %f759;
	fma.rn.f32 	%f804, %f773, %f776, %f760;
	fma.rn.f32 	%f805, %f773, %f777, %f761;
	fma.rn.f32 	%f806, %f773, %f778, %f762;
	fma.rn.f32 	%f807, %f774, %f775, %f763;
	fma.rn.f32 	%f808, %f774, %f776, %f764;
	fma.rn.f32 	%f809, %f774, %f777, %f765;
	fma.rn.f32 	%f810, %f774, %f778, %f766;
	ld.shared.u32 	%r717, [%r508+3640];
	shfl.sync.idx.b32	%r718|%p266, %r717, %r510, 31, -1;
	mov.b32 	%f811, %r718;
	shfl.sync.idx.b32	%r719|%p267, %r717, %r512, 31, -1;
	mov.b32 	%f812, %r719;
	shfl.sync.idx.b32	%r720|%p268, %r717, %r514, 31, -1;
	mov.b32 	%f813, %r720;
	shfl.sync.idx.b32	%r721|%p269, %r717, %r516, 31, -1;
	mov.b32 	%f814, %r721;
	shfl.sync.idx.b32	%r722|%p270, %r717, %r518, 31, -1;
	mov.b32 	%f815, %r722;
	shfl.sync.idx.b32	%r723|%p271, %r717, %r520, 31, -1;
	mov.b32 	%f816, %r723;
	shfl.sync.idx.b32	%r724|%p272, %r717, %r522, 31, -1;
	mov.b32 	%f817, %r724;
	shfl.sync.idx.b32	%r725|%p273, %r717, %r524, 31, -1;
	mov.b32 	%f818, %r725;
	ld.shared.u32 	%r726, [%r498+3584];
	shfl.sync.idx.b32	%r727|%p274, %r726, %r527, 31, -1;
	mov.b32 	%f819, %r727;
	shfl.sync.idx.b32	%r728|%p275, %r726, %r529, 31, -1;
	mov.b32 	%f820, %r728;
	shfl.sync.idx.b32	%r729|%p276, %r726, %r531, 31, -1;
	mov.b32 	%f821, %r729;
	shfl.sync.idx.b32	%r730|%p277, %r726, %r533, 31, -1;
	mov.b32 	%f822, %r730;
	fma.rn.f32 	%f823, %f811, %f819, %f779;
	fma.rn.f32 	%f824, %f811, %f820, %f780;
	fma.rn.f32 	%f825, %f811, %f821, %f781;
	fma.rn.f32 	%f826, %f811, %f822, %f782;
	fma.rn.f32 	%f827, %f812, %f819, %f783;
	fma.rn.f32 	%f828, %f812, %f820, %f784;
	fma.rn.f32 	%f829, %f812, %f821, %f785;
	fma.rn.f32 	%f830, %f812, %f822, %f786;
	fma.rn.f32 	%f831, %f813, %f819, %f787;
	fma.rn.f32 	%f832, %f813, %f820, %f788;
	fma.rn.f32 	%f833, %f813, %f821, %f789;
	fma.rn.f32 	%f834, %f813, %f822, %f790;
	fma.rn.f32 	%f835, %f814, %f819, %f791;
	fma.rn.f32 	%f836, %f814, %f820, %f792;
	fma.rn.f32 	%f837, %f814, %f821, %f793;
	fma.rn.f32 	%f838, %f814, %f822, %f794;
	fma.rn.f32 	%f839, %f815, %f819, %f795;
	fma.rn.f32 	%f840, %f815, %f820, %f796;
	fma.rn.f32 	%f841, %f815, %f821, %f797;
	fma.rn.f32 	%f842, %f815, %f822, %f798;
	fma.rn.f32 	%f843, %f816, %f819, %f799;
	fma.rn.f32 	%f844, %f816, %f820, %f800;
	fma.rn.f32 	%f845, %f816, %f821, %f801;
	fma.rn.f32 	%f846, %f816, %f822, %f802;
	fma.rn.f32 	%f847, %f817, %f819, %f803;
	fma.rn.f32 	%f848, %f817, %f820, %f804;
	fma.rn.f32 	%f849, %f817, %f821, %f805;
	fma.rn.f32 	%f850, %f817, %f822, %f806;
	fma.rn.f32 	%f851, %f818, %f819, %f807;
	fma.rn.f32 	%f852, %f818, %f820, %f808;
	fma.rn.f32 	%f853, %f818, %f821, %f809;
	fma.rn.f32 	%f854, %f818, %f822, %f810;
	ld.shared.u32 	%r731, [%r508+3900];
	shfl.sync.idx.b32	%r732|%p278, %r731, %r510, 31, -1;
	mov.b32 	%f855, %r732;
	shfl.sync.idx.b32	%r733|%p279, %r731, %r512, 31, -1;
	mov.b32 	%f856, %r733;
	shfl.sync.idx.b32	%r734|%p280, %r731, %r514, 31, -1;
	mov.b32 	%f857, %r734;
	shfl.sync.idx.b32	%r735|%p281, %r731, %r516, 31, -1;
	mov.b32 	%f858, %r735;
	shfl.sync.idx.b32	%r736|%p282, %r731, %r518, 31, -1;
	mov.b32 	%f859, %r736;
	shfl.sync.idx.b32	%r737|%p283, %r731, %r520, 31, -1;
	mov.b32 	%f860, %r737;
	shfl.sync.idx.b32	%r738|%p284, %r731, %r522, 31, -1;
	mov.b32 	%f861, %r738;
	shfl.sync.idx.b32	%r739|%p285, %r731, %r524, 31, -1;
	mov.b32 	%f862, %r739;
	ld.shared.u32 	%r740, [%r498+3840];
	shfl.sync.idx.b32	%r741|%p286, %r740, %r527, 31, -1;
	mov.b32 	%f863, %r741;
	shfl.sync.idx.b32	%r742|%p287, %r740, %r529, 31, -1;
	mov.b32 	%f864, %r742;
	shfl.sync.idx.b32	%r743|%p288, %r740, %r531, 31, -1;
	mov.b32 	%f865, %r743;
	shfl.sync.idx.b32	%r744|%p289, %r740, %r533, 31, -1;
	mov.b32 	%f866, %r744;
	fma.rn.f32 	%f867, %f855, %f863, %f823;
	fma.rn.f32 	%f868, %f855, %f864, %f824;
	fma.rn.f32 	%f869, %f855, %f865, %f825;
	fma.rn.f32 	%f870, %f855, %f866, %f826;
	fma.rn.f32 	%f871, %f856, %f863, %f827;
	fma.rn.f32 	%f872, %f856, %f864, %f828;
	fma.rn.f32 	%f873, %f856, %f865, %f829;
	fma.rn.f32 	%f874, %f856, %f866, %f830;
	fma.rn.f32 	%f875, %f857, %f863, %f831;
	fma.rn.f32 	%f876, %f857, %f864, %f832;
	fma.rn.f32 	%f877, %f857, %f865, %f833;
	fma.rn.f32 	%f878, %f857, %f866, %f834;
	fma.rn.f32 	%f879, %f858, %f863, %f835;
	fma.rn.f32 	%f880, %f858, %f864, %f836;
	fma.rn.f32 	%f881, %f858, %f865, %f837;
	fma.rn.f32 	%f882, %f858, %f866, %f838;
	fma.rn.f32 	%f883, %f859, %f863, %f839;
	fma.rn.f32 	%f884, %f859, %f864, %f840;
	fma.rn.f32 	%f885, %f859, %f865, %f841;
	fma.rn.f32 	%f886, %f859, %f866, %f842;
	fma.rn.f32 	%f887, %f860, %f863, %f843;
	fma.rn.f32 	%f888, %f860, %f864, %f844;
	fma.rn.f32 	%f889, %f860, %f865, %f845;
	fma.rn.f32 	%f890, %f860, %f866, %f846;
	fma.rn.f32 	%f891, %f861, %f863, %f847;
	fma.rn.f32 	%f892, %f861, %f864, %f848;
	fma.rn.f32 	%f893, %f861, %f865, %f849;
	fma.rn.f32 	%f894, %f861, %f866, %f850;
	fma.rn.f32 	%f895, %f862, %f863, %f851;
	fma.rn.f32 	%f896, %f862, %f864, %f852;
	fma.rn.f32 	%f897, %f862, %f865, %f853;
	fma.rn.f32 	%f898, %f862, %f866, %f854;
	ld.shared.u32 	%r745, [%r508+4160];
	shfl.sync.idx.b32	%r746|%p290, %r745, %r510, 31, -1;
	mov.b32 	%f899, %r746;
	shfl.sync.idx.b32	%r747|%p291, %r745, %r512, 31, -1;
	mov.b32 	%f900, %r747;
	shfl.sync.idx.b32	%r748|%p292, %r745, %r514, 31, -1;
	mov.b32 	%f901, %r748;
	shfl.sync.idx.b32	%r749|%p293, %r745, %r516, 31, -1;
	mov.b32 	%f902, %r749;
	shfl.sync.idx.b32	%r750|%p294, %r745, %r518, 31, -1;
	mov.b32 	%f903, %r750;
	shfl.sync.idx.b32	%r751|%p295, %r745, %r520, 31, -1;
	mov.b32 	%f904, %r751;
	shfl.sync.idx.b32	%r752|%p296, %r745, %r522, 31, -1;
	mov.b32 	%f905, %r752;
	shfl.sync.idx.b32	%r753|%p297, %r745, %r524, 31, -1;
	mov.b32 	%f906, %r753;
	ld.shared.u32 	%r754, [%r498+4096];
	shfl.sync.idx.b32	%r755|%p298, %r754, %r527, 31, -1;
	mov.b32 	%f907, %r755;
	shfl.sync.idx.b32	%r756|%p299, %r754, %r529, 31, -1;
	mov.b32 	%f908, %r756;
	shfl.sync.idx.b32	%r757|%p300, %r754, %r531, 31, -1;
	mov.b32 	%f909, %r757;
	shfl.sync.idx.b32	%r758|%p301, %r754, %r533, 31, -1;
	mov.b32 	%f910, %r758;
	fma.rn.f32 	%f911, %f899, %f907, %f867;
	fma.rn.f32 	%f912, %f899, %f908, %f868;
	fma.rn.f32 	%f913, %f899, %f909, %f869;
	fma.rn.f32 	%f914, %f899, %f910, %f870;
	fma.rn.f32 	%f915, %f900, %f907, %f871;
	fma.rn.f32 	%f916, %f900, %f908, %f872;
	fma.rn.f32 	%f917, %f900, %f909, %f873;
	fma.rn.f32 	%f918, %f900, %f910, %f874;
	fma.rn.f32 	%f919, %f901, %f907, %f875;
	fma.rn.f32 	%f920, %f901, %f908, %f876;
	fma.rn.f32 	%f921, %f901, %f909, %f877;
	fma.rn.f32 	%f922, %f901, %f910, %f878;
	fma.rn.f32 	%f923, %f902, %f907, %f879;
	fma.rn.f32 	%f924, %f902, %f908, %f880;
	fma.rn.f32 	%f925, %f902, %f909, %f881;
	fma.rn.f32 	%f926, %f902, %f910, %f882;
	fma.rn.f32 	%f927, %f903, %f907, %f883;
	fma.rn.f32 	%f928, %f903, %f908, %f884;
	fma.rn.f32 	%f929, %f903, %f909, %f885;
	fma.rn.f32 	%f930, %f903, %f910, %f886;
	fma.rn.f32 	%f931, %f904, %f907, %f887;
	fma.rn.f32 	%f932, %f904, %f908, %f888;
	fma.rn.f32 	%f933, %f904, %f909, %f889;
	fma.rn.f32 	%f934, %f904, %f910, %f890;
	fma.rn.f32 	%f935, %f905, %f907, %f891;
	fma.rn.f32 	%f936, %f905, %f908, %f892;
	fma.rn.f32 	%f937, %f905, %f909, %f893;
	fma.rn.f32 	%f938, %f905, %f910, %f894;
	fma.rn.f32 	%f939, %f906, %f907, %f895;
	fma.rn.f32 	%f940, %f906, %f908, %f896;
	fma.rn.f32 	%f941, %f906, %f909, %f897;
	fma.rn.f32 	%f942, %f906, %f910, %f898;
	ld.shared.u32 	%r759, [%r508+4420];
	shfl.sync.idx.b32	%r760|%p302, %r759, %r510, 31, -1;
	mov.b32 	%f943, %r760;
	shfl.sync.idx.b32	%r761|%p303, %r759, %r512, 31, -1;
	mov.b32 	%f944, %r761;
	shfl.sync.idx.b32	%r762|%p304, %r759, %r514, 31, -1;
	mov.b32 	%f945, %r762;
	shfl.sync.idx.b32	%r763|%p305, %r759, %r516, 31, -1;
	mov.b32 	%f946, %r763;
	shfl.sync.idx.b32	%r764|%p306, %r759, %r518, 31, -1;
	mov.b32 	%f947, %r764;
	shfl.sync.idx.b32	%r765|%p307, %r759, %r520, 31, -1;
	mov.b32 	%f948, %r765;
	shfl.sync.idx.b32	%r766|%p308, %r759, %r522, 31, -1;
	mov.b32 	%f949, %r766;
	shfl.sync.idx.b32	%r767|%p309, %r759, %r524, 31, -1;
	mov.b32 	%f950, %r767;
	ld.shared.u32 	%r768, [%r498+4352];
	shfl.sync.idx.b32	%r769|%p310, %r768, %r527, 31, -1;
	mov.b32 	%f951, %r769;
	shfl.sync.idx.b32	%r770|%p311, %r768, %r529, 31, -1;
	mov.b32 	%f952, %r770;
	shfl.sync.idx.b32	%r771|%p312, %r768, %r531, 31, -1;
	mov.b32 	%f953, %r771;
	shfl.sync.idx.b32	%r772|%p313, %r768, %r533, 31, -1;
	mov.b32 	%f954, %r772;
	fma.rn.f32 	%f955, %f943, %f951, %f911;
	fma.rn.f32 	%f956, %f943, %f952, %f912;
	fma.rn.f32 	%f957, %f943, %f953, %f913;
	fma.rn.f32 	%f958, %f943, %f954, %f914;
	fma.rn.f32 	%f959, %f944, %f951, %f915;
	fma.rn.f32 	%f960, %f944, %f952, %f916;
	fma.rn.f32 	%f961, %f944, %f953, %f917;
	fma.rn.f32 	%f962, %f944, %f954, %f918;
	fma.rn.f32 	%f963, %f945, %f951, %f919;
	fma.rn.f32 	%f964, %f945, %f952, %f920;
	fma.rn.f32 	%f965, %f945, %f953, %f921;
	fma.rn.f32 	%f966, %f945, %f954, %f922;
	fma.rn.f32 	%f967, %f946, %f951, %f923;
	fma.rn.f32 	%f968, %f946, %f952, %f924;
	fma.rn.f32 	%f969, %f946, %f953, %f925;
	fma.rn.f32 	%f970, %f946, %f954, %f926;
	fma.rn.f32 	%f971, %f947, %f951, %f927;
	fma.rn.f32 	%f972, %f947, %f952, %f928;
	fma.rn.f32 	%f973, %f947, %f953, %f929;
	fma.rn.f32 	%f974, %f947, %f954, %f930;
	fma.rn.f32 	%f975, %f948, %f951, %f931;
	fma.rn.f32 	%f976, %f948, %f952, %f932;
	fma.rn.f32 	%f977, %f948, %f953, %f933;
	fma.rn.f32 	%f978, %f948, %f954, %f934;
	fma.rn.f32 	%f979, %f949, %f951, %f935;
	fma.rn.f32 	%f980, %f949, %f952, %f936;
	fma.rn.f32 	%f981, %f949, %f953, %f937;
	fma.rn.f32 	%f982, %f949, %f954, %f938;
	fma.rn.f32 	%f983, %f950, %f951, %f939;
	fma.rn.f32 	%f984, %f950, %f952, %f940;
	fma.rn.f32 	%f985, %f950, %f953, %f941;
	fma.rn.f32 	%f986, %f950, %f954, %f942;
	ld.shared.u32 	%r773, [%r508+4680];
	shfl.sync.idx.b32	%r774|%p314, %r773, %r510, 31, -1;
	mov.b32 	%f987, %r774;
	shfl.sync.idx.b32	%r775|%p315, %r773, %r512, 31, -1;
	mov.b32 	%f988, %r775;
	shfl.sync.idx.b32	%r776|%p316, %r773, %r514, 31, -1;
	mov.b32 	%f989, %r776;
	shfl.sync.idx.b32	%r777|%p317, %r773, %r516, 31, -1;
	mov.b32 	%f990, %r777;
	shfl.sync.idx.b32	%r778|%p318, %r773, %r518, 31, -1;
	mov.b32 	%f991, %r778;
	shfl.sync.idx.b32	%r779|%p319, %r773, %r520, 31, -1;
	mov.b32 	%f992, %r779;
	shfl.sync.idx.b32	%r780|%p320, %r773, %r522, 31, -1;
	mov.b32 	%f993, %r780;
	shfl.sync.idx.b32	%r781|%p321, %r773, %r524, 31, -1;
	mov.b32 	%f994, %r781;
	ld.shared.u32 	%r782, [%r498+4608];
	shfl.sync.idx.b32	%r783|%p322, %r782, %r527, 31, -1;
	mov.b32 	%f995, %r783;
	shfl.sync.idx.b32	%r784|%p323, %r782, %r529, 31, -1;
	mov.b32 	%f996, %r784;
	shfl.sync.idx.b32	%r785|%p324, %r782, %r531, 31, -1;
	mov.b32 	%f997, %r785;
	shfl.sync.idx.b32	%r786|%p325, %r782, %r533, 31, -1;
	mov.b32 	%f998, %r786;
	fma.rn.f32 	%f999, %f987, %f995, %f955;
	fma.rn.f32 	%f1000, %f987, %f996, %f956;
	fma.rn.f32 	%f1001, %f987, %f997, %f957;
	fma.rn.f32 	%f1002, %f987, %f998, %f958;
	fma.rn.f32 	%f1003, %f988, %f995, %f959;
	fma.rn.f32 	%f1004, %f988, %f996, %f960;
	fma.rn.f32 	%f1005, %f988, %f997, %f961;
	fma.rn.f32 	%f1006, %f988, %f998, %f962;
	fma.rn.f32 	%f1007, %f989, %f995, %f963;
	fma.rn.f32 	%f1008, %f989, %f996, %f964;
	fma.rn.f32 	%f1009, %f989, %f997, %f965;
	fma.rn.f32 	%f1010, %f989, %f998, %f966;
	fma.rn.f32 	%f1011, %f990, %f995, %f967;
	fma.rn.f32 	%f1012, %f990, %f996, %f968;
	fma.rn.f32 	%f1013, %f990, %f997, %f969;
	fma.rn.f32 	%f1014, %f990, %f998, %f970;
	fma.rn.f32 	%f1015, %f991, %f995, %f971;
	fma.rn.f32 	%f1016, %f991, %f996, %f972;
	fma.rn.f32 	%f1017, %f991, %f997, %f973;
	fma.rn.f32 	%f1018, %f991, %f998, %f974;
	fma.rn.f32 	%f1019, %f992, %f995, %f975;
	fma.rn.f32 	%f1020, %f992, %f996, %f976;
	fma.rn.f32 	%f1021, %f992, %f997, %f977;
	fma.rn.f32 	%f1022, %f992, %f998, %f978;
	fma.rn.f32 	%f1023, %f993, %f995, %f979;
	fma.rn.f32 	%f1024, %f993, %f996, %f980;
	fma.rn.f32 	%f1025, %f993, %f997, %f981;
	fma.rn.f32 	%f1026, %f993, %f998, %f982;
	fma.rn.f32 	%f1027, %f994, %f995, %f983;
	fma.rn.f32 	%f1028, %f994, %f996, %f984;
	fma.rn.f32 	%f1029, %f994, %f997, %f985;
	fma.rn.f32 	%f1030, %f994, %f998, %f986;
	ld.shared.u32 	%r787, [%r508+4940];
	shfl.sync.idx.b32	%r788|%p326, %r787, %r510, 31, -1;
	mov.b32 	%f1031, %r788;
	shfl.sync.idx.b32	%r789|%p327, %r787, %r512, 31, -1;
	mov.b32 	%f1032, %r789;
	shfl.sync.idx.b32	%r790|%p328, %r787, %r514, 31, -1;
	mov.b32 	%f1033, %r790;
	shfl.sync.idx.b32	%r791|%p329, %r787, %r516, 31, -1;
	mov.b32 	%f1034, %r791;
	shfl.sync.idx.b32	%r792|%p330, %r787, %r518, 31, -1;
	mov.b32 	%f1035, %r792;
	shfl.sync.idx.b32	%r793|%p331, %r787, %r520, 31, -1;
	mov.b32 	%f1036, %r793;
	shfl.sync.idx.b32	%r794|%p332, %r787, %r522, 31, -1;
	mov.b32 	%f1037, %r794;
	shfl.sync.idx.b32	%r795|%p333, %r787, %r524, 31, -1;
	mov.b32 	%f1038, %r795;
	ld.shared.u32 	%r796, [%r498+4864];
	shfl.sync.idx.b32	%r797|%p334, %r796, %r527, 31, -1;
	mov.b32 	%f1039, %r797;
	shfl.sync.idx.b32	%r798|%p335, %r796, %r529, 31, -1;
	mov.b32 	%f1040, %r798;
	shfl.sync.idx.b32	%r799|%p336, %r796, %r531, 31, -1;
	mov.b32 	%f1041, %r799;
	shfl.sync.idx.b32	%r800|%p337, %r796, %r533, 31, -1;
	mov.b32 	%f1042, %r800;
	fma.rn.f32 	%f1043, %f1031, %f1039, %f999;
	fma.rn.f32 	%f1044, %f1031, %f1040, %f1000;
	fma.rn.f32 	%f1045, %f1031, %f1041, %f1001;
	fma.rn.f32 	%f1046, %f1031, %f1042, %f1002;
	fma.rn.f32 	%f1047, %f1032, %f1039, %f1003;
	fma.rn.f32 	%f1048, %f1032, %f1040, %f1004;
	fma.rn.f32 	%f1049, %f1032, %f1041, %f1005;
	fma.rn.f32 	%f1050, %f1032, %f1042, %f1006;
	fma.rn.f32 	%f1051, %f1033, %f1039, %f1007;
	fma.rn.f32 	%f1052, %f1033, %f1040, %f1008;
	fma.rn.f32 	%f1053, %f1033, %f1041, %f1009;
	fma.rn.f32 	%f1054, %f1033, %f1042, %f1010;
	fma.rn.f32 	%f1055, %f1034, %f1039, %f1011;
	fma.rn.f32 	%f1056, %f1034, %f1040, %f1012;
	fma.rn.f32 	%f1057, %f1034, %f1041, %f1013;
	fma.rn.f32 	%f1058, %f1034, %f1042, %f1014;
	fma.rn.f32 	%f1059, %f1035, %f1039, %f1015;
	fma.rn.f32 	%f1060, %f1035, %f1040, %f1016;
	fma.rn.f32 	%f1061, %f1035, %f1041, %f1017;
	fma.rn.f32 	%f1062, %f1035, %f1042, %f1018;
	fma.rn.f32 	%f1063, %f1036, %f1039, %f1019;
	fma.rn.f32 	%f1064, %f1036, %f1040, %f1020;
	fma.rn.f32 	%f1065, %f1036, %f1041, %f1021;
	fma.rn.f32 	%f1066, %f1036, %f1042, %f1022;
	fma.rn.f32 	%f1067, %f1037, %f1039, %f1023;
	fma.rn.f32 	%f1068, %f1037, %f1040, %f1024;
	fma.rn.f32 	%f1069, %f1037, %f1041, %f1025;
	fma.rn.f32 	%f1070, %f1037, %f1042, %f1026;
	fma.rn.f32 	%f1071, %f1038, %f1039, %f1027;
	fma.rn.f32 	%f1072, %f1038, %f1040, %f1028;
	fma.rn.f32 	%f1073, %f1038, %f1041, %f1029;
	fma.rn.f32 	%f1074, %f1038, %f1042, %f1030;
	ld.shared.u32 	%r801, [%r508+5200];
	shfl.sync.idx.b32	%r802|%p338, %r801, %r510, 31, -1;
	mov.b32 	%f1075, %r802;
	shfl.sync.idx.b32	%r803|%p339, %r801, %r512, 31, -1;
	mov.b32 	%f1076, %r803;
	shfl.sync.idx.b32	%r804|%p340, %r801, %r514, 31, -1;
	mov.b32 	%f1077, %r804;
	shfl.sync.idx.b32	%r805|%p341, %r801, %r516, 31, -1;
	mov.b32 	%f1078, %r805;
	shfl.sync.idx.b32	%r806|%p342, %r801, %r518, 31, -1;
	mov.b32 	%f1079, %r806;
	shfl.sync.idx.b32	%r807|%p343, %r801, %r520, 31, -1;
	mov.b32 	%f1080, %r807;
	shfl.sync.idx.b32	%r808|%p344, %r801, %r522, 31, -1;
	mov.b32 	%f1081, %r808;
	shfl.sync.idx.b32	%r809|%p345, %r801, %r524, 31, -1;
	mov.b32 	%f1082, %r809;
	ld.shared.u32 	%r810, [%r498+5120];
	shfl.sync.idx.b32	%r811|%p346, %r810, %r527, 31, -1;
	mov.b32 	%f1083, %r811;
	shfl.sync.idx.b32	%r812|%p347, %r810, %r529, 31, -1;
	mov.b32 	%f1084, %r812;
	shfl.sync.idx.b32	%r813|%p348, %r810, %r531, 31, -1;
	mov.b32 	%f1085, %r813;
	shfl.sync.idx.b32	%r814|%p349, %r810, %r533, 31, -1;
	mov.b32 	%f1086, %r814;
	fma.rn.f32 	%f1087, %f1075, %f1083, %f1043;
	fma.rn.f32 	%f1088, %f1075, %f1084, %f1044;
	fma.rn.f32 	%f1089, %f1075, %f1085, %f1045;
	fma.rn.f32 	%f1090, %f1075, %f1086, %f1046;
	fma.rn.f32 	%f1091, %f1076, %f1083, %f1047;
	fma.rn.f32 	%f1092, %f1076, %f1084, %f1048;
	fma.rn.f32 	%f1093, %f1076, %f1085, %f1049;
	fma.rn.f32 	%f1094, %f1076, %f1086, %f1050;
	fma.rn.f32 	%f1095, %f1077, %f1083, %f1051;
	fma.rn.f32 	%f1096, %f1077, %f1084, %f1052;
	fma.rn.f32 	%f1097, %f1077, %f1085, %f1053;
	fma.rn.f32 	%f1098, %f1077, %f1086, %f1054;
	fma.rn.f32 	%f1099, %f1078, %f1083, %f1055;
	fma.rn.f32 	%f1100, %f1078, %f1084, %f1056;
	fma.rn.f32 	%f1101, %f1078, %f1085, %f1057;
	fma.rn.f32 	%f1102, %f1078, %f1086, %f1058;
	fma.rn.f32 	%f1103, %f1079, %f1083, %f1059;
	fma.rn.f32 	%f1104, %f1079, %f1084, %f1060;
	fma.rn.f32 	%f1105, %f1079, %f1085, %f1061;
	fma.rn.f32 	%f1106, %f1079, %f1086, %f1062;
	fma.rn.f32 	%f1107, %f1080, %f1083, %f1063;
	fma.rn.f32 	%f1108, %f1080, %f1084, %f1064;
	fma.rn.f32 	%f1109, %f1080, %f1085, %f1065;
	fma.rn.f32 	%f1110, %f1080, %f1086, %f1066;
	fma.rn.f32 	%f1111, %f1081, %f1083, %f1067;
	fma.rn.f32 	%f1112, %f1081, %f1084, %f1068;
	fma.rn.f32 	%f1113, %f1081, %f1085, %f1069;
	fma.rn.f32 	%f1114, %f1081, %f1086, %f1070;
	fma.rn.f32 	%f1115, %f1082, %f1083, %f1071;
	fma.rn.f32 	%f1116, %f1082, %f1084, %f1072;
	fma.rn.f32 	%f1117, %f1082, %f1085, %f1073;
	fma.rn.f32 	%f1118, %f1082, %f1086, %f1074;
	ld.shared.u32 	%r815, [%r508+5460];
	shfl.sync.idx.b32	%r816|%p350, %r815, %r510, 31, -1;
	mov.b32 	%f1119, %r816;
	shfl.sync.idx.b32	%r817|%p351, %r815, %r512, 31, -1;
	mov.b32 	%f1120, %r817;
	shfl.sync.idx.b32	%r818|%p352, %r815, %r514, 31, -1;
	mov.b32 	%f1121, %r818;
	shfl.sync.idx.b32	%r819|%p353, %r815, %r516, 31, -1;
	mov.b32 	%f1122, %r819;
	shfl.sync.idx.b32	%r820|%p354, %r815, %r518, 31, -1;
	mov.b32 	%f1123, %r820;
	shfl.sync.idx.b32	%r821|%p355, %r815, %r520, 31, -1;
	mov.b32 	%f1124, %r821;
	shfl.sync.idx.b32	%r822|%p356, %r815, %r522, 31, -1;
	mov.b32 	%f1125, %r822;
	shfl.sync.idx.b32	%r823|%p357, %r815, %r524, 31, -1;
	mov.b32 	%f1126, %r823;
	ld.shared.u32 	%r824, [%r498+5376];
	shfl.sync.idx.b32	%r825|%p358, %r824, %r527, 31, -1;
	mov.b32 	%f1127, %r825;
	shfl.sync.idx.b32	%r826|%p359, %r824, %r529, 31, -1;
	mov.b32 	%f1128, %r826;
	shfl.sync.idx.b32	%r827|%p360, %r824, %r531, 31, -1;
	mov.b32 	%f1129, %r827;
	shfl.sync.idx.b32	%r828|%p361, %r824, %r533, 31, -1;
	mov.b32 	%f1130, %r828;
	fma.rn.f32 	%f1131, %f1119, %f1127, %f1087;
	fma.rn.f32 	%f1132, %f1119, %f1128, %f1088;
	fma.rn.f32 	%f1133, %f1119, %f1129, %f1089;
	fma.rn.f32 	%f1134, %f1119, %f1130, %f1090;
	fma.rn.f32 	%f1135, %f1120, %f1127, %f1091;
	fma.rn.f32 	%f1136, %f1120, %f1128, %f1092;
	fma.rn.f32 	%f1137, %f1120, %f1129, %f1093;
	fma.rn.f32 	%f1138, %f1120, %f1130, %f1094;
	fma.rn.f32 	%f1139, %f1121, %f1127, %f1095;
	fma.rn.f32 	%f1140, %f1121, %f1128, %f1096;
	fma.rn.f32 	%f1141, %f1121, %f1129, %f1097;
	fma.rn.f32 	%f1142, %f1121, %f1130, %f1098;
	fma.rn.f32 	%f1143, %f1122, %f1127, %f1099;
	fma.rn.f32 	%f1144, %f1122, %f1128, %f1100;
	fma.rn.f32 	%f1145, %f1122, %f1129, %f1101;
	fma.rn.f32 	%f1146, %f1122, %f1130, %f1102;
	fma.rn.f32 	%f1147, %f1123, %f1127, %f1103;
	fma.rn.f32 	%f1148, %f1123, %f1128, %f1104;
	fma.rn.f32 	%f1149, %f1123, %f1129, %f1105;
	fma.rn.f32 	%f1150, %f1123, %f1130, %f1106;
	fma.rn.f32 	%f1151, %f1124, %f1127, %f1107;
	fma.rn.f32 	%f1152, %f1124, %f1128, %f1108;
	fma.rn.f32 	%f1153, %f1124, %f1129, %f1109;
	fma.rn.f32 	%f1154, %f1124, %f1130, %f1110;
	fma.rn.f32 	%f1155, %f1125, %f1127, %f1111;
	fma.rn.f32 	%f1156, %f1125, %f1128, %f1112;
	fma.rn.f32 	%f1157, %f1125, %f1129, %f1113;
	fma.rn.f32 	%f1158, %f1125, %f1130, %f1114;
	fma.rn.f32 	%f1159, %f1126, %f1127, %f1115;
	fma.rn.f32 	%f1160, %f1126, %f1128, %f1116;
	fma.rn.f32 	%f1161, %f1126, %f1129, %f1117;
	fma.rn.f32 	%f1162, %f1126, %f1130, %f1118;
	ld.shared.u32 	%r829, [%r508+5720];
	shfl.sync.idx.b32	%r830|%p362, %r829, %r510, 31, -1;
	mov.b32 	%f1163, %r830;
	shfl.sync.idx.b32	%r831|%p363, %r829, %r512, 31, -1;
	mov.b32 	%f1164, %r831;
	shfl.sync.idx.b32	%r832|%p364, %r829, %r514, 31, -1;
	mov.b32 	%f1165, %r832;
	shfl.sync.idx.b32	%r833|%p365, %r829, %r516, 31, -1;
	mov.b32 	%f1166, %r833;
	shfl.sync.idx.b32	%r834|%p366, %r829, %r518, 31, -1;
	mov.b32 	%f1167, %r834;
	shfl.sync.idx.b32	%r835|%p367, %r829, %r520, 31, -1;
	mov.b32 	%f1168, %r835;
	shfl.sync.idx.b32	%r836|%p368, %r829, %r522, 31, -1;
	mov.b32 	%f1169, %r836;
	shfl.sync.idx.b32	%r837|%p369, %r829, %r524, 31, -1;
	mov.b32 	%f1170, %r837;
	ld.shared.u32 	%r838, [%r498+5632];
	shfl.sync.idx.b32	%r839|%p370, %r838, %r527, 31, -1;
	mov.b32 	%f1171, %r839;
	shfl.sync.idx.b32	%r840|%p371, %r838, %r529, 31, -1;
	mov.b32 	%f1172, %r840;
	shfl.sync.idx.b32	%r841|%p372, %r838, %r531, 31, -1;
	mov.b32 	%f1173, %r841;
	shfl.sync.idx.b32	%r842|%p373, %r838, %r533, 31, -1;
	mov.b32 	%f1174, %r842;
	fma.rn.f32 	%f1175, %f1163, %f1171, %f1131;
	fma.rn.f32 	%f1176, %f1163, %f1172, %f1132;
	fma.rn.f32 	%f1177, %f1163, %f1173, %f1133;
	fma.rn.f32 	%f1178, %f1163, %f1174, %f1134;
	fma.rn.f32 	%f1179, %f1164, %f1171, %f1135;
	fma.rn.f32 	%f1180, %f1164, %f1172, %f1136;
	fma.rn.f32 	%f1181, %f1164, %f1173, %f1137;
	fma.rn.f32 	%f1182, %f1164, %f1174, %f1138;
	fma.rn.f32 	%f1183, %f1165, %f1171, %f1139;
	fma.rn.f32 	%f1184, %f1165, %f1172, %f1140;
	fma.rn.f32 	%f1185, %f1165, %f1173, %f1141;
	fma.rn.f32 	%f1186, %f1165, %f1174, %f1142;
	fma.rn.f32 	%f1187, %f1166, %f1171, %f1143;
	fma.rn.f32 	%f1188, %f1166, %f1172, %f1144;
	fma.rn.f32 	%f1189, %f1166, %f1173, %f1145;
	fma.rn.f32 	%f1190, %f1166, %f1174, %f1146;
	fma.rn.f32 	%f1191, %f1167, %f1171, %f1147;
	fma.rn.f32 	%f1192, %f1167, %f1172, %f1148;
	fma.rn.f32 	%f1193, %f1167, %f1173, %f1149;
	fma.rn.f32 	%f1194, %f1167, %f1174, %f1150;
	fma.rn.f32 	%f1195, %f1168, %f1171, %f1151;
	fma.rn.f32 	%f1196, %f1168, %f1172, %f1152;
	fma.rn.f32 	%f1197, %f1168, %f1173, %f1153;
	fma.rn.f32 	%f1198, %f1168, %f1174, %f1154;
	fma.rn.f32 	%f1199, %f1169, %f1171, %f1155;
	fma.rn.f32 	%f1200, %f1169, %f1172, %f1156;
	fma.rn.f32 	%f1201, %f1169, %f1173, %f1157;
	fma.rn.f32 	%f1202, %f1169, %f1174, %f1158;
	fma.rn.f32 	%f1203, %f1170, %f1171, %f1159;
	fma.rn.f32 	%f1204, %f1170, %f1172, %f1160;
	fma.rn.f32 	%f1205, %f1170, %f1173, %f1161;
	fma.rn.f32 	%f1206, %f1170, %f1174, %f1162;
	ld.shared.u32 	%r843, [%r508+5980];
	shfl.sync.idx.b32	%r844|%p374, %r843, %r510, 31, -1;
	mov.b32 	%f1207, %r844;
	shfl.sync.idx.b32	%r845|%p375, %r843, %r512, 31, -1;
	mov.b32 	%f1208, %r845;
	shfl.sync.idx.b32	%r846|%p376, %r843, %r514, 31, -1;
	mov.b32 	%f1209, %r846;
	shfl.sync.idx.b32	%r847|%p377, %r843, %r516, 31, -1;
	mov.b32 	%f1210, %r847;
	shfl.sync.idx.b32	%r848|%p378, %r843, %r518, 31, -1;
	mov.b32 	%f1211, %r848;
	shfl.sync.idx.b32	%r849|%p379, %r843, %r520, 31, -1;
	mov.b32 	%f1212, %r849;
	shfl.sync.idx.b32	%r850|%p380, %r843, %r522, 31, -1;
	mov.b32 	%f1213, %r850;
	shfl.sync.idx.b32	%r851|%p381, %r843, %r524, 31, -1;
	mov.b32 	%f1214, %r851;
	ld.shared.u32 	%r852, [%r498+5888];
	shfl.sync.idx.b32	%r853|%p382, %r852, %r527, 31, -1;
	mov.b32 	%f1215, %r853;
	shfl.sync.idx.b32	%r854|%p383, %r852, %r529, 31, -1;
	mov.b32 	%f1216, %r854;
	shfl.sync.idx.b32	%r855|%p384, %r852, %r531, 31, -1;
	mov.b32 	%f1217, %r855;
	shfl.sync.idx.b32	%r856|%p385, %r852, %r533, 31, -1;
	mov.b32 	%f1218, %r856;
	fma.rn.f32 	%f1219, %f1207, %f1215, %f1175;
	fma.rn.f32 	%f1220, %f1207, %f1216, %f1176;
	fma.rn.f32 	%f1221, %f1207, %f1217, %f1177;
	fma.rn.f32 	%f1222, %f1207, %f1218, %f1178;
	fma.rn.f32 	%f1223, %f1208, %f1215, %f1179;
	fma.rn.f32 	%f1224, %f1208, %f1216, %f1180;
	fma.rn.f32 	%f1225, %f1208, %f1217, %f1181;
	fma.rn.f32 	%f1226, %f1208, %f1218, %f1182;
	fma.rn.f32 	%f1227, %f1209, %f1215, %f1183;
	fma.rn.f32 	%f1228, %f1209, %f1216, %f1184;
	fma.rn.f32 	%f1229, %f1209, %f1217, %f1185;
	fma.rn.f32 	%f1230, %f1209, %f1218, %f1186;
	fma.rn.f32 	%f1231, %f1210, %f1215, %f1187;
	fma.rn.f32 	%f1232, %f1210, %f1216, %f1188;
	fma.rn.f32 	%f1233, %f1210, %f1217, %f1189;
	fma.rn.f32 	%f1234, %f1210, %f1218, %f1190;
	fma.rn.f32 	%f1235, %f1211, %f1215, %f1191;
	fma.rn.f32 	%f1236, %f1211, %f1216, %f1192;
	fma.rn.f32 	%f1237, %f1211, %f1217, %f1193;
	fma.rn.f32 	%f1238, %f1211, %f1218, %f1194;
	fma.rn.f32 	%f1239, %f1212, %f1215, %f1195;
	fma.rn.f32 	%f1240, %f1212, %f1216, %f1196;
	fma.rn.f32 	%f1241, %f1212, %f1217, %f1197;
	fma.rn.f32 	%f1242, %f1212, %f1218, %f1198;
	fma.rn.f32 	%f1243, %f1213, %f1215, %f1199;
	fma.rn.f32 	%f1244, %f1213, %f1216, %f1200;
	fma.rn.f32 	%f1245, %f1213, %f1217, %f1201;
	fma.rn.f32 	%f1246, %f1213, %f1218, %f1202;
	fma.rn.f32 	%f1247, %f1214, %f1215, %f1203;
	fma.rn.f32 	%f1248, %f1214, %f1216, %f1204;
	fma.rn.f32 	%f1249, %f1214, %f1217, %f1205;
	fma.rn.f32 	%f1250, %f1214, %f1218, %f1206;
	ld.shared.u32 	%r857, [%r508+6240];
	shfl.sync.idx.b32	%r858|%p386, %r857, %r510, 31, -1;
	mov.b32 	%f1251, %r858;
	shfl.sync.idx.b32	%r859|%p387, %r857, %r512, 31, -1;
	mov.b32 	%f1252, %r859;
	shfl.sync.idx.b32	%r860|%p388, %r857, %r514, 31, -1;
	mov.b32 	%f1253, %r860;
	shfl.sync.idx.b32	%r861|%p389, %r857, %r516, 31, -1;
	mov.b32 	%f1254, %r861;
	shfl.sync.idx.b32	%r862|%p390, %r857, %r518, 31, -1;
	mov.b32 	%f1255, %r862;
	shfl.sync.idx.b32	%r863|%p391, %r857, %r520, 31, -1;
	mov.b32 	%f1256, %r863;
	shfl.sync.idx.b32	%r864|%p392, %r857, %r522, 31, -1;
	mov.b32 	%f1257, %r864;
	shfl.sync.idx.b32	%r865|%p393, %r857, %r524, 31, -1;
	mov.b32 	%f1258, %r865;
	ld.shared.u32 	%r866, [%r498+6144];
	shfl.sync.idx.b32	%r867|%p394, %r866, %r527, 31, -1;
	mov.b32 	%f1259, %r867;
	shfl.sync.idx.b32	%r868|%p395, %r866, %r529, 31, -1;
	mov.b32 	%f1260, %r868;
	shfl.sync.idx.b32	%r869|%p396, %r866, %r531, 31, -1;
	mov.b32 	%f1261, %r869;
	shfl.sync.idx.b32	%r870|%p397, %r866, %r533, 31, -1;
	mov.b32 	%f1262, %r870;
	fma.rn.f32 	%f1263, %f1251, %f1259, %f1219;
	fma.rn.f32 	%f1264, %f1251, %f1260, %f1220;
	fma.rn.f32 	%f1265, %f1251, %f1261, %f1221;
	fma.rn.f32 	%f1266, %f1251, %f1262, %f1222;
	fma.rn.f32 	%f1267, %f1252, %f1259, %f1223;
	fma.rn.f32 	%f1268, %f1252, %f1260, %f1224;
	fma.rn.f32 	%f1269, %f1252, %f1261, %f1225;
	fma.rn.f32 	%f1270, %f1252, %f1262, %f1226;
	fma.rn.f32 	%f1271, %f1253, %f1259, %f1227;
	fma.rn.f32 	%f1272, %f1253, %f1260, %f1228;
	fma.rn.f32 	%f1273, %f1253, %f1261, %f1229;
	fma.rn.f32 	%f1274, %f1253, %f1262, %f1230;
	fma.rn.f32 	%f1275, %f1254, %f1259, %f1231;
	fma.rn.f32 	%f1276, %f1254, %f1260, %f1232;
	fma.rn.f32 	%f1277, %f1254, %f1261, %f1233;
	fma.rn.f32 	%f1278, %f1254, %f1262, %f1234;
	fma.rn.f32 	%f1279, %f1255, %f1259, %f1235;
	fma.rn.f32 	%f1280, %f1255, %f1260, %f1236;
	fma.rn.f32 	%f1281, %f1255, %f1261, %f1237;
	fma.rn.f32 	%f1282, %f1255, %f1262, %f1238;
	fma.rn.f32 	%f1283, %f1256, %f1259, %f1239;
	fma.rn.f32 	%f1284, %f1256, %f1260, %f1240;
	fma.rn.f32 	%f1285, %f1256, %f1261, %f1241;
	fma.rn.f32 	%f1286, %f1256, %f1262, %f1242;
	fma.rn.f32 	%f1287, %f1257, %f1259, %f1243;
	fma.rn.f32 	%f1288, %f1257, %f1260, %f1244;
	fma.rn.f32 	%f1289, %f1257, %f1261, %f1245;
	fma.rn.f32 	%f1290, %f1257, %f1262, %f1246;
	fma.rn.f32 	%f1291, %f1258, %f1259, %f1247;
	fma.rn.f32 	%f1292, %f1258, %f1260, %f1248;
	fma.rn.f32 	%f1293, %f1258, %f1261, %f1249;
	fma.rn.f32 	%f1294, %f1258, %f1262, %f1250;
	ld.shared.u32 	%r871, [%r508+6500];
	shfl.sync.idx.b32	%r872|%p398, %r871, %r510, 31, -1;
	mov.b32 	%f1295, %r872;
	shfl.sync.idx.b32	%r873|%p399, %r871, %r512, 31, -1;
	mov.b32 	%f1296, %r873;
	shfl.sync.idx.b32	%r874|%p400, %r871, %r514, 31, -1;
	mov.b32 	%f1297, %r874;
	shfl.sync.idx.b32	%r875|%p401, %r871, %r516, 31, -1;
	mov.b32 	%f1298, %r875;
	shfl.sync.idx.b32	%r876|%p402, %r871, %r518, 31, -1;
	mov.b32 	%f1299, %r876;
	shfl.sync.idx.b32	%r877|%p403, %r871, %r520, 31, -1;
	mov.b32 	%f1300, %r877;
	shfl.sync.idx.b32	%r878|%p404, %r871, %r522, 31, -1;
	mov.b32 	%f1301, %r878;
	shfl.sync.idx.b32	%r879|%p405, %r871, %r524, 31, -1;
	mov.b32 	%f1302, %r879;
	ld.shared.u32 	%r880, [%r498+6400];
	shfl.sync.idx.b32	%r881|%p406, %r880, %r527, 31, -1;
	mov.b32 	%f1303, %r881;
	shfl.sync.idx.b32	%r882|%p407, %r880, %r529, 31, -1;
	mov.b32 	%f1304, %r882;
	shfl.sync.idx.b32	%r883|%p408, %r880, %r531, 31, -1;
	mov.b32 	%f1305, %r883;
	shfl.sync.idx.b32	%r884|%p409, %r880, %r533, 31, -1;
	mov.b32 	%f1306, %r884;
	fma.rn.f32 	%f1307, %f1295, %f1303, %f1263;
	fma.rn.f32 	%f1308, %f1295, %f1304, %f1264;
	fma.rn.f32 	%f1309, %f1295, %f1305, %f1265;
	fma.rn.f32 	%f1310, %f1295, %f1306, %f1266;
	fma.rn.f32 	%f1311, %f1296, %f1303, %f1267;
	fma.rn.f32 	%f1312, %f1296, %f1304, %f1268;
	fma.rn.f32 	%f1313, %f1296, %f1305, %f1269;
	fma.rn.f32 	%f1314, %f1296, %f1306, %f1270;
	fma.rn.f32 	%f1315, %f1297, %f1303, %f1271;
	fma.rn.f32 	%f1316, %f1297, %f1304, %f1272;
	fma.rn.f32 	%f1317, %f1297, %f1305, %f1273;
	fma.rn.f32 	%f1318, %f1297, %f1306, %f1274;
	fma.rn.f32 	%f1319, %f1298, %f1303, %f1275;
	fma.rn.f32 	%f1320, %f1298, %f1304, %f1276;
	fma.rn.f32 	%f1321, %f1298, %f1305, %f1277;
	fma.rn.f32 	%f1322, %f1298, %f1306, %f1278;
	fma.rn.f32 	%f1323, %f1299, %f1303, %f1279;
	fma.rn.f32 	%f1324, %f1299, %f1304, %f1280;
	fma.rn.f32 	%f1325, %f1299, %f1305, %f1281;
	fma.rn.f32 	%f1326, %f1299, %f1306, %f1282;
	fma.rn.f32 	%f1327, %f1300, %f1303, %f1283;
	fma.rn.f32 	%f1328, %f1300, %f1304, %f1284;
	fma.rn.f32 	%f1329, %f1300, %f1305, %f1285;
	fma.rn.f32 	%f1330, %f1300, %f1306, %f1286;
	fma.rn.f32 	%f1331, %f1301, %f1303, %f1287;
	fma.rn.f32 	%f1332, %f1301, %f1304, %f1288;
	fma.rn.f32 	%f1333, %f1301, %f1305, %f1289;
	fma.rn.f32 	%f1334, %f1301, %f1306, %f1290;
	fma.rn.f32 	%f1335, %f1302, %f1303, %f1291;
	fma.rn.f32 	%f1336, %f1302, %f1304, %f1292;
	fma.rn.f32 	%f1337, %f1302, %f1305, %f1293;
	fma.rn.f32 	%f1338, %f1302, %f1306, %f1294;
	ld.shared.u32 	%r885, [%r508+6760];
	shfl.sync.idx.b32	%r886|%p410, %r885, %r510, 31, -1;
	mov.b32 	%f1339, %r886;
	shfl.sync.idx.b32	%r887|%p411, %r885, %r512, 31, -1;
	mov.b32 	%f1340, %r887;
	shfl.sync.idx.b32	%r888|%p412, %r885, %r514, 31, -1;
	mov.b32 	%f1341, %r888;
	shfl.sync.idx.b32	%r889|%p413, %r885, %r516, 31, -1;
	mov.b32 	%f1342, %r889;
	shfl.sync.idx.b32	%r890|%p414, %r885, %r518, 31, -1;
	mov.b32 	%f1343, %r890;
	shfl.sync.idx.b32	%r891|%p415, %r885, %r520, 31, -1;
	mov.b32 	%f1344, %r891;
	shfl.sync.idx.b32	%r892|%p416, %r885, %r522, 31, -1;
	mov.b32 	%f1345, %r892;
	shfl.sync.idx.b32	%r893|%p417, %r885, %r524, 31, -1;
	mov.b32 	%f1346, %r893;
	ld.shared.u32 	%r894, [%r498+6656];
	shfl.sync.idx.b32	%r895|%p418, %r894, %r527, 31, -1;
	mov.b32 	%f1347, %r895;
	shfl.sync.idx.b32	%r896|%p419, %r894, %r529, 31, -1;
	mov.b32 	%f1348, %r896;
	shfl.sync.idx.b32	%r897|%p420, %r894, %r531, 31, -1;
	mov.b32 	%f1349, %r897;
	shfl.sync.idx.b32	%r898|%p421, %r894, %r533, 31, -1;
	mov.b32 	%f1350, %r898;
	fma.rn.f32 	%f1351, %f1339, %f1347, %f1307;
	fma.rn.f32 	%f1352, %f1339, %f1348, %f1308;
	fma.rn.f32 	%f1353, %f1339, %f1349, %f1309;
	fma.rn.f32 	%f1354, %f1339, %f1350, %f1310;
	fma.rn.f32 	%f1355, %f1340, %f1347, %f1311;
	fma.rn.f32 	%f1356, %f1340, %f1348, %f1312;
	fma.rn.f32 	%f1357, %f1340, %f1349, %f1313;
	fma.rn.f32 	%f1358, %f1340, %f1350, %f1314;
	fma.rn.f32 	%f1359, %f1341, %f1347, %f1315;
	fma.rn.f32 	%f1360, %f1341, %f1348, %f1316;
	fma.rn.f32 	%f1361, %f1341, %f1349, %f1317;
	fma.rn.f32 	%f1362, %f1341, %f1350, %f1318;
	fma.rn.f32 	%f1363, %f1342, %f1347, %f1319;
	fma.rn.f32 	%f1364, %f1342, %f1348, %f1320;
	fma.rn.f32 	%f1365, %f1342, %f1349, %f1321;
	fma.rn.f32 	%f1366, %f1342, %f1350, %f1322;
	fma.rn.f32 	%f1367, %f1343, %f1347, %f1323;
	fma.rn.f32 	%f1368, %f1343, %f1348, %f1324;
	fma.rn.f32 	%f1369, %f1343, %f1349, %f1325;
	fma.rn.f32 	%f1370, %f1343, %f1350, %f1326;
	fma.rn.f32 	%f1371, %f1344, %f1347, %f1327;
	fma.rn.f32 	%f1372, %f1344, %f1348, %f1328;
	fma.rn.f32 	%f1373, %f1344, %f1349, %f1329;
	fma.rn.f32 	%f1374, %f1344, %f1350, %f1330;
	fma.rn.f32 	%f1375, %f1345, %f1347, %f1331;
	fma.rn.f32 	%f1376, %f1345, %f1348, %f1332;
	fma.rn.f32 	%f1377, %f1345, %f1349, %f1333;
	fma.rn.f32 	%f1378, %f1345, %f1350, %f1334;
	fma.rn.f32 	%f1379, %f1346, %f1347, %f1335;
	fma.rn.f32 	%f1380, %f1346, %f1348, %f1336;
	fma.rn.f32 	%f1381, %f1346, %f1349, %f1337;
	fma.rn.f32 	%f1382, %f1346, %f1350, %f1338;
	ld.shared.u32 	%r899, [%r508+7020];
	shfl.sync.idx.b32	%r900|%p422, %r899, %r510, 31, -1;
	mov.b32 	%f1383, %r900;
	shfl.sync.idx.b32	%r901|%p423, %r899, %r512, 31, -1;
	mov.b32 	%f1384, %r901;
	shfl.sync.idx.b32	%r902|%p424, %r899, %r514, 31, -1;
	mov.b32 	%f1385, %r902;
	shfl.sync.idx.b32	%r903|%p425, %r899, %r516, 31, -1;
	mov.b32 	%f1386, %r903;
	shfl.sync.idx.b32	%r904|%p426, %r899, %r518, 31, -1;
	mov.b32 	%f1387, %r904;
	shfl.sync.idx.b32	%r905|%p427, %r899, %r520, 31, -1;
	mov.b32 	%f1388, %r905;
	shfl.sync.idx.b32	%r906|%p428, %r899, %r522, 31, -1;
	mov.b32 	%f1389, %r906;
	shfl.sync.idx.b32	%r907|%p429, %r899, %r524, 31, -1;
	mov.b32 	%f1390, %r907;
	ld.shared.u32 	%r908, [%r498+6912];
	shfl.sync.idx.b32	%r909|%p430, %r908, %r527, 31, -1;
	mov.b32 	%f1391, %r909;
	shfl.sync.idx.b32	%r910|%p431, %r908, %r529, 31, -1;
	mov.b32 	%f1392, %r910;
	shfl.sync.idx.b32	%r911|%p432, %r908, %r531, 31, -1;
	mov.b32 	%f1393, %r911;
	shfl.sync.idx.b32	%r912|%p433, %r908, %r533, 31, -1;
	mov.b32 	%f1394, %r912;
	fma.rn.f32 	%f1395, %f1383, %f1391, %f1351;
	fma.rn.f32 	%f1396, %f1383, %f1392, %f1352;
	fma.rn.f32 	%f1397, %f1383, %f1393, %f1353;
	fma.rn.f32 	%f1398, %f1383, %f1394, %f1354;
	fma.rn.f32 	%f1399, %f1384, %f1391, %f1355;
	fma.rn.f32 	%f1400, %f1384, %f1392, %f1356;
	fma.rn.f32 	%f1401, %f1384, %f1393, %f1357;
	fma.rn.f32 	%f1402, %f1384, %f1394, %f1358;
	fma.rn.f32 	%f1403, %f1385, %f1391, %f1359;
	fma.rn.f32 	%f1404, %f1385, %f1392, %f1360;
	fma.rn.f32 	%f1405, %f1385, %f1393, %f1361;
	fma.rn.f32 	%f1406, %f1385, %f1394, %f1362;
	fma.rn.f32 	%f1407, %f1386, %f1391, %f1363;
	fma.rn.f32 	%f1408, %f1386, %f1392, %f1364;
	fma.rn.f32 	%f1409, %f1386, %f1393, %f1365;
	fma.rn.f32 	%f1410, %f1386, %f1394, %f1366;
	fma.rn.f32 	%f1411, %f1387, %f1391, %f1367;
	fma.rn.f32 	%f1412, %f1387, %f1392, %f1368;
	fma.rn.f32 	%f1413, %f1387, %f1393, %f1369;
	fma.rn.f32 	%f1414, %f1387, %f1394, %f1370;
	fma.rn.f32 	%f1415, %f1388, %f1391, %f1371;
	fma.rn.f32 	%f1416, %f1388, %f1392, %f1372;
	fma.rn.f32 	%f1417, %f1388, %f1393, %f1373;
	fma.rn.f32 	%f1418, %f1388, %f1394, %f1374;
	fma.rn.f32 	%f1419, %f1389, %f1391, %f1375;
	fma.rn.f32 	%f1420, %f1389, %f1392, %f1376;
	fma.rn.f32 	%f1421, %f1389, %f1393, %f1377;
	fma.rn.f32 	%f1422, %f1389, %f1394, %f1378;
	fma.rn.f32 	%f1423, %f1390, %f1391, %f1379;
	fma.rn.f32 	%f1424, %f1390, %f1392, %f1380;
	fma.rn.f32 	%f1425, %f1390, %f1393, %f1381;
	fma.rn.f32 	%f1426, %f1390, %f1394, %f1382;
	ld.shared.u32 	%r913, [%r508+7280];
	shfl.sync.idx.b32	%r914|%p434, %r913, %r510, 31, -1;
	mov.b32 	%f1427, %r914;
	shfl.sync.idx.b32	%r915|%p435, %r913, %r512, 31, -1;
	mov.b32 	%f1428, %r915;
	shfl.sync.idx.b32	%r916|%p436, %r913, %r514, 31, -1;
	mov.b32 	%f1429, %r916;
	shfl.sync.idx.b32	%r917|%p437, %r913, %r516, 31, -1;
	mov.b32 	%f1430, %r917;
	shfl.sync.idx.b32	%r918|%p438, %r913, %r518, 31, -1;
	mov.b32 	%f1431, %r918;
	shfl.sync.idx.b32	%r919|%p439, %r913, %r520, 31, -1;
	mov.b32 	%f1432, %r919;
	shfl.sync.idx.b32	%r920|%p440, %r913, %r522, 31, -1;
	mov.b32 	%f1433, %r920;
	shfl.sync.idx.b32	%r921|%p441, %r913, %r524, 31, -1;
	mov.b32 	%f1434, %r921;
	ld.shared.u32 	%r922, [%r498+7168];
	shfl.sync.idx.b32	%r923|%p442, %r922, %r527, 31, -1;
	mov.b32 	%f1435, %r923;
	shfl.sync.idx.b32	%r924|%p443, %r922, %r529, 31, -1;
	mov.b32 	%f1436, %r924;
	shfl.sync.idx.b32	%r925|%p444, %r922, %r531, 31, -1;
	mov.b32 	%f1437, %r925;
	shfl.sync.idx.b32	%r926|%p445, %r922, %r533, 31, -1;
	mov.b32 	%f1438, %r926;
	fma.rn.f32 	%f1439, %f1427, %f1435, %f1395;
	fma.rn.f32 	%f1440, %f1427, %f1436, %f1396;
	fma.rn.f32 	%f1441, %f1427, %f1437, %f1397;
	fma.rn.f32 	%f1442, %f1427, %f1438, %f1398;
	fma.rn.f32 	%f1443, %f1428, %f1435, %f1399;
	fma.rn.f32 	%f1444, %f1428, %f1436, %f1400;
	fma.rn.f32 	%f1445, %f1428, %f1437, %f1401;
	fma.rn.f32 	%f1446, %f1428, %f1438, %f1402;
	fma.rn.f32 	%f1447, %f1429, %f1435, %f1403;
	fma.rn.f32 	%f1448, %f1429, %f1436, %f1404;
	fma.rn.f32 	%f1449, %f1429, %f1437, %f1405;
	fma.rn.f32 	%f1450, %f1429, %f1438, %f1406;
	fma.rn.f32 	%f1451, %f1430, %f1435, %f1407;
	fma.rn.f32 	%f1452, %f1430, %f1436, %f1408;
	fma.rn.f32 	%f1453, %f1430, %f1437, %f1409;
	fma.rn.f32 	%f1454, %f1430, %f1438, %f1410;
	fma.rn.f32 	%f1455, %f1431, %f1435, %f1411;
	fma.rn.f32 	%f1456, %f1431, %f1436, %f1412;
	fma.rn.f32 	%f1457, %f1431, %f1437, %f1413;
	fma.rn.f32 	%f1458, %f1431, %f1438, %f1414;
	fma.rn.f32 	%f1459, %f1432, %f1435, %f1415;
	fma.rn.f32 	%f1460, %f1432, %f1436, %f1416;
	fma.rn.f32 	%f1461, %f1432, %f1437, %f1417;
	fma.rn.f32 	%f1462, %f1432, %f1438, %f1418;
	fma.rn.f32 	%f1463, %f1433, %f1435, %f1419;
	fma.rn.f32 	%f1464, %f1433, %f1436, %f1420;
	fma.rn.f32 	%f1465, %f1433, %f1437, %f1421;
	fma.rn.f32 	%f1466, %f1433, %f1438, %f1422;
	fma.rn.f32 	%f1467, %f1434, %f1435, %f1423;
	fma.rn.f32 	%f1468, %f1434, %f1436, %f1424;
	fma.rn.f32 	%f1469, %f1434, %f1437, %f1425;
	fma.rn.f32 	%f1470, %f1434, %f1438, %f1426;
	ld.shared.u32 	%r927, [%r508+7540];
	shfl.sync.idx.b32	%r928|%p446, %r927, %r510, 31, -1;
	mov.b32 	%f1471, %r928;
	shfl.sync.idx.b32	%r929|%p447, %r927, %r512, 31, -1;
	mov.b32 	%f1472, %r929;
	shfl.sync.idx.b32	%r930|%p448, %r927, %r514, 31, -1;
	mov.b32 	%f1473, %r930;
	shfl.sync.idx.b32	%r931|%p449, %r927, %r516, 31, -1;
	mov.b32 	%f1474, %r931;
	shfl.sync.idx.b32	%r932|%p450, %r927, %r518, 31, -1;
	mov.b32 	%f1475, %r932;
	shfl.sync.idx.b32	%r933|%p451, %r927, %r520, 31, -1;
	mov.b32 	%f1476, %r933;
	shfl.sync.idx.b32	%r934|%p452, %r927, %r522, 31, -1;
	mov.b32 	%f1477, %r934;
	shfl.sync.idx.b32	%r935|%p453, %r927, %r524, 31, -1;
	mov.b32 	%f1478, %r935;
	ld.shared.u32 	%r936, [%r498+7424];
	shfl.sync.idx.b32	%r937|%p454, %r936, %r527, 31, -1;
	mov.b32 	%f1479, %r937;
	shfl.sync.idx.b32	%r938|%p455, %r936, %r529, 31, -1;
	mov.b32 	%f1480, %r938;
	shfl.sync.idx.b32	%r939|%p456, %r936, %r531, 31, -1;
	mov.b32 	%f1481, %r939;
	shfl.sync.idx.b32	%r940|%p457, %r936, %r533, 31, -1;
	mov.b32 	%f1482, %r940;
	fma.rn.f32 	%f1483, %f1471, %f1479, %f1439;
	fma.rn.f32 	%f1484, %f1471, %f1480, %f1440;
	fma.rn.f32 	%f1485, %f1471, %f1481, %f1441;
	fma.rn.f32 	%f1486, %f1471, %f1482, %f1442;
	fma.rn.f32 	%f1487, %f1472, %f1479, %f1443;
	fma.rn.f32 	%f1488, %f1472, %f1480, %f1444;
	fma.rn.f32 	%f1489, %f1472, %f1481, %f1445;
	fma.rn.f32 	%f1490, %f1472, %f1482, %f1446;
	fma.rn.f32 	%f1491, %f1473, %f1479, %f1447;
	fma.rn.f32 	%f1492, %f1473, %f1480, %f1448;
	fma.rn.f32 	%f1493, %f1473, %f1481, %f1449;
	fma.rn.f32 	%f1494, %f1473, %f1482, %f1450;
	fma.rn.f32 	%f1495, %f1474, %f1479, %f1451;
	fma.rn.f32 	%f1496, %f1474, %f1480, %f1452;
	fma.rn.f32 	%f1497, %f1474, %f1481, %f1453;
	fma.rn.f32 	%f1498, %f1474, %f1482, %f1454;
	fma.rn.f32 	%f1499, %f1475, %f1479, %f1455;
	fma.rn.f32 	%f1500, %f1475, %f1480, %f1456;
	fma.rn.f32 	%f1501, %f1475, %f1481, %f1457;
	fma.rn.f32 	%f1502, %f1475, %f1482, %f1458;
	fma.rn.f32 	%f1503, %f1476, %f1479, %f1459;
	fma.rn.f32 	%f1504, %f1476, %f1480, %f1460;
	fma.rn.f32 	%f1505, %f1476, %f1481, %f1461;
	fma.rn.f32 	%f1506, %f1476, %f1482, %f1462;
	fma.rn.f32 	%f1507, %f1477, %f1479, %f1463;
	fma.rn.f32 	%f1508, %f1477, %f1480, %f1464;
	fma.rn.f32 	%f1509, %f1477, %f1481, %f1465;
	fma.rn.f32 	%f1510, %f1477, %f1482, %f1466;
	fma.rn.f32 	%f1511, %f1478, %f1479, %f1467;
	fma.rn.f32 	%f1512, %f1478, %f1480, %f1468;
	fma.rn.f32 	%f1513, %f1478, %f1481, %f1469;
	fma.rn.f32 	%f1514, %f1478, %f1482, %f1470;
	ld.shared.u32 	%r941, [%r508+7800];
	shfl.sync.idx.b32	%r942|%p458, %r941, %r510, 31, -1;
	mov.b32 	%f1515, %r942;
	shfl.sync.idx.b32	%r943|%p459, %r941, %r512, 31, -1;
	mov.b32 	%f1516, %r943;
	shfl.sync.idx.b32	%r944|%p460, %r941, %r514, 31, -1;
	mov.b32 	%f1517, %r944;
	shfl.sync.idx.b32	%r945|%p461, %r941, %r516, 31, -1;
	mov.b32 	%f1518, %r945;
	shfl.sync.idx.b32	%r946|%p462, %r941, %r518, 31, -1;
	mov.b32 	%f1519, %r946;
	shfl.sync.idx.b32	%r947|%p463, %r941, %r520, 31, -1;
	mov.b32 	%f1520, %r947;
	shfl.sync.idx.b32	%r948|%p464, %r941, %r522, 31, -1;
	mov.b32 	%f1521, %r948;
	shfl.sync.idx.b32	%r949|%p465, %r941, %r524, 31, -1;
	mov.b32 	%f1522, %r949;
	ld.shared.u32 	%r950, [%r498+7680];
	shfl.sync.idx.b32	%r951|%p466, %r950, %r527, 31, -1;
	mov.b32 	%f1523, %r951;
	shfl.sync.idx.b32	%r952|%p467, %r950, %r529, 31, -1;
	mov.b32 	%f1524, %r952;
	shfl.sync.idx.b32	%r953|%p468, %r950, %r531, 31, -1;
	mov.b32 	%f1525, %r953;
	shfl.sync.idx.b32	%r954|%p469, %r950, %r533, 31, -1;
	mov.b32 	%f1526, %r954;
	fma.rn.f32 	%f1527, %f1515, %f1523, %f1483;
	fma.rn.f32 	%f1528, %f1515, %f1524, %f1484;
	fma.rn.f32 	%f1529, %f1515, %f1525, %f1485;
	fma.rn.f32 	%f1530, %f1515, %f1526, %f1486;
	fma.rn.f32 	%f1531, %f1516, %f1523, %f1487;
	fma.rn.f32 	%f1532, %f1516, %f1524, %f1488;
	fma.rn.f32 	%f1533, %f1516, %f1525, %f1489;
	fma.rn.f32 	%f1534, %f1516, %f1526, %f1490;
	fma.rn.f32 	%f1535, %f1517, %f1523, %f1491;
	fma.rn.f32 	%f1536, %f1517, %f1524, %f1492;
	fma.rn.f32 	%f1537, %f1517, %f1525, %f1493;
	fma.rn.f32 	%f1538, %f1517, %f1526, %f1494;
	fma.rn.f32 	%f1539, %f1518, %f1523, %f1495;
	fma.rn.f32 	%f1540, %f1518, %f1524, %f1496;
	fma.rn.f32 	%f1541, %f1518, %f1525, %f1497;
	fma.rn.f32 	%f1542, %f1518, %f1526, %f1498;
	fma.rn.f32 	%f1543, %f1519, %f1523, %f1499;
	fma.rn.f32 	%f1544, %f1519, %f1524, %f1500;
	fma.rn.f32 	%f1545, %f1519, %f1525, %f1501;
	fma.rn.f32 	%f1546, %f1519, %f1526, %f1502;
	fma.rn.f32 	%f1547, %f1520, %f1523, %f1503;
	fma.rn.f32 	%f1548, %f1520, %f1524, %f1504;
	fma.rn.f32 	%f1549, %f1520, %f1525, %f1505;
	fma.rn.f32 	%f1550, %f1520, %f1526, %f1506;
	fma.rn.f32 	%f1551, %f1521, %f1523, %f1507;
	fma.rn.f32 	%f1552, %f1521, %f1524, %f1508;
	fma.rn.f32 	%f1553, %f1521, %f1525, %f1509;
	fma.rn.f32 	%f1554, %f1521, %f1526, %f1510;
	fma.rn.f32 	%f1555, %f1522, %f1523, %f1511;
	fma.rn.f32 	%f1556, %f1522, %f1524, %f1512;
	fma.rn.f32 	%f1557, %f1522, %f1525, %f1513;
	fma.rn.f32 	%f1558, %f1522, %f1526, %f1514;
	ld.shared.u32 	%r955, [%r508+8060];
	shfl.sync.idx.b32	%r956|%p470, %r955, %r510, 31, -1;
	mov.b32 	%f1559, %r956;
	shfl.sync.idx.b32	%r957|%p471, %r955, %r512, 31, -1;
	mov.b32 	%f1560, %r957;
	shfl.sync.idx.b32	%r958|%p472, %r955, %r514, 31, -1;
	mov.b32 	%f1561, %r958;
	shfl.sync.idx.b32	%r959|%p473, %r955, %r516, 31, -1;
	mov.b32 	%f1562, %r959;
	shfl.sync.idx.b32	%r960|%p474, %r955, %r518, 31, -1;
	mov.b32 	%f1563, %r960;
	shfl.sync.idx.b32	%r961|%p475, %r955, %r520, 31, -1;
	mov.b32 	%f1564, %r961;
	shfl.sync.idx.b32	%r962|%p476, %r955, %r522, 31, -1;
	mov.b32 	%f1565, %r962;
	shfl.sync.idx.b32	%r963|%p477, %r955, %r524, 31, -1;
	mov.b32 	%f1566, %r963;
	ld.shared.u32 	%r964, [%r498+7936];
	shfl.sync.idx.b32	%r965|%p478, %r964, %r527, 31, -1;
	mov.b32 	%f1567, %r965;
	shfl.sync.idx.b32	%r966|%p479, %r964, %r529, 31, -1;
	mov.b32 	%f1568, %r966;
	shfl.sync.idx.b32	%r967|%p480, %r964, %r531, 31, -1;
	mov.b32 	%f1569, %r967;
	shfl.sync.idx.b32	%r968|%p481, %r964, %r533, 31, -1;
	mov.b32 	%f1570, %r968;
	fma.rn.f32 	%f1706, %f1559, %f1567, %f1527;
	fma.rn.f32 	%f1705, %f1559, %f1568, %f1528;
	fma.rn.f32 	%f1704, %f1559, %f1569, %f1529;
	fma.rn.f32 	%f1703, %f1559, %f1570, %f1530;
	st.local.v4.f32 	[%rd2], {%f1706, %f1705, %f1704, %f1703};
	fma.rn.f32 	%f1702, %f1560, %f1567, %f1531;
	fma.rn.f32 	%f1701, %f1560, %f1568, %f1532;
	fma.rn.f32 	%f1700, %f1560, %f1569, %f1533;
	fma.rn.f32 	%f1699, %f1560, %f1570, %f1534;
	st.local.v4.f32 	[%rd2+16], {%f1702, %f1701, %f1700, %f1699};
	fma.rn.f32 	%f1698, %f1561, %f1567, %f1535;
	fma.rn.f32 	%f1697, %f1561, %f1568, %f1536;
	fma.rn.f32 	%f1696, %f1561, %f1569, %f1537;
	fma.rn.f32 	%f1695, %f1561, %f1570, %f1538;
	st.local.v4.f32 	[%rd2+32], {%f1698, %f1697, %f1696, %f1695};
	fma.rn.f32 	%f1694, %f1562, %f1567, %f1539;
	fma.rn.f32 	%f1693, %f1562, %f1568, %f1540;
	fma.rn.f32 	%f1692, %f1562, %f1569, %f1541;
	fma.rn.f32 	%f1691, %f1562, %f1570, %f1542;
	st.local.v4.f32 	[%rd2+48], {%f1694, %f1693, %f1692, %f1691};
	fma.rn.f32 	%f1690, %f1563, %f1567, %f1543;
	fma.rn.f32 	%f1689, %f1563, %f1568, %f1544;
	fma.rn.f32 	%f1688, %f1563, %f1569, %f1545;
	fma.rn.f32 	%f1687, %f1563, %f1570, %f1546;
	st.local.v4.f32 	[%rd2+64], {%f1690, %f1689, %f1688, %f1687};
	fma.rn.f32 	%f1686, %f1564, %f1567, %f1547;
	fma.rn.f32 	%f1685, %f1564, %f1568, %f1548;
	fma.rn.f32 	%f1684, %f1564, %f1569, %f1549;
	fma.rn.f32 	%f1683, %f1564, %f1570, %f1550;
	st.local.v4.f32 	[%rd2+80], {%f1686, %f1685, %f1684, %f1683};
	fma.rn.f32 	%f1682, %f1565, %f1567, %f1551;
	fma.rn.f32 	%f1681, %f1565, %f1568, %f1552;
	fma.rn.f32 	%f1680, %f1565, %f1569, %f1553;
	fma.rn.f32 	%f1679, %f1565, %f1570, %f1554;
	st.local.v4.f32 	[%rd2+96], {%f1682, %f1681, %f1680, %f1679};
	fma.rn.f32 	%f1678, %f1566, %f1567, %f1555;
	fma.rn.f32 	%f1677, %f1566, %f1568, %f1556;
	fma.rn.f32 	%f1676, %f1566, %f1569, %f1557;
	fma.rn.f32 	%f1675, %f1566, %f1570, %f1558;
	st.local.v4.f32 	[%rd2+112], {%f1678, %f1677, %f1676, %f1675};
	bar.sync 	0;
	add.s32 	%r1090, %r1090, 1;
	setp.eq.s32 	%p482, %r1090, 0;
	shl.b32 	%r969, %r1040, 5;
	add.s32 	%r1089, %r1089, %r969;
	add.s32 	%r1088, %r1088, 32;
	add.s32 	%r1087, %r1087, %r969;
	add.s32 	%r1086, %r1086, 32;
	add.s32 	%r1085, %r1085, %r969;
	add.s32 	%r1084, %r1084, 32;
	add.s32 	%r1083, %r1083, %r969;
	add.s32 	%r1082, %r1082, 32;
	add.s32 	%r1081, %r1081, %r969;
	add.s32 	%r1080, %r1080, 32;
	add.s32 	%r1079, %r1079, %r969;
	add.s32 	%r1078, %r1078, 32;
	add.s32 	%r1077, %r1077, %r969;
	add.s32 	%r1076, %r1076, 32;
	add.s32 	%r1075, %r1075, %r969;
	add.s32 	%r1074, %r1074, 32;
	add.s32 	%r1073, %r1073, %r969;
	add.s32 	%r1072, %r1072, 32;
	add.s32 	%r1071, %r1071, %r969;
	add.s32 	%r1070, %r1070, 32;
	add.s32 	%r1069, %r1069, %r969;
	add.s32 	%r1068, %r1068, 32;
	add.s32 	%r1067, %r1067, %r969;
	add.s32 	%r1066, %r1066, 32;
	add.s32 	%r1065, %r1065, %r969;
	add.s32 	%r1064, %r1064, 32;
	add.s32 	%r1063, %r1063, %r969;
	add.s32 	%r1062, %r1062, 32;
	add.s32 	%r1061, %r1061, %r969;
	add.s32 	%r1060, %r1060, 32;
	add.s32 	%r1059, %r1059, %r969;
	add.s32 	%r1058, %r1058, 32;
	add.s32 	%r1057, %r1057, 32;
	add.s32 	%r1056, %r1056, 32;
	add.s32 	%r1055, %r1055, 32;
	add.s32 	%r1054, %r1054, 32;
	add.s32 	%r1053, %r1053, 32;
	add.s32 	%r1052, %r1052, 32;
	add.s32 	%r1051, %r1051, 32;
	add.s32 	%r1050, %r1050, 32;
	add.s32 	%r1049, %r1049, 32;
	add.s32 	%r1048, %r1048, 32;
	add.s32 	%r1047, %r1047, 32;
	add.s32 	%r1046, %r1046, 32;
	add.s32 	%r1045, %r1045, 32;
	add.s32 	%r1044, %r1044, 32;
	add.s32 	%r1043, %r1043, 32;
	add.s32 	%r1042, %r1042, 32;
	add.s32 	%r1041, %r1041, 32;
	@%p482 bra 	$L__BB0_67;
	bra.uni 	$L__BB0_2;
$L__BB0_67:
	ld.param.u32 	%r1037, [_Z6MyGemmPfS_S_iiiiii_param_6];
	ld.param.u64 	%rd125, [_Z6MyGemmPfS_S_iiiiii_param_0];
	add.u64 	%rd73, %SPL, 128;
	cvta.to.global.u64 	%rd74, %rd125;
	and.b32  	%r970, %r1, 31;
	shr.u32 	%r971, %r970, 3;
	mul.wide.u32 	%rd75, %r971, 4;
	add.s64 	%rd76, %rd73, %rd75;
	shr.u32 	%r972, %r1, 1;
	and.b32  	%r973, %r972, 508;
	add.s32 	%r974, %r1, 8;
	and.b32  	%r975, %r1, 32;
	add.s32 	%r976, %r2, %r975;
	add.s32 	%r977, %r976, %r970;
	add.s64 	%rd77, %rd2, %rd75;
	ld.local.f32 	%f1571, [%rd77];
	st.local.f32 	[%rd76], %f1571;
	and.b32  	%r978, %r974, 31;
	add.s32 	%r979, %r973, -4;
	cvt.u64.u32 	%rd78, %r979;
	and.b64  	%rd79, %rd78, 12;
	add.s64 	%rd80, %rd2, %rd79;
	ld.local.u32 	%r980, [%rd80];
	shfl.sync.idx.b32	%r981|%p483, %r980, %r978, 31, -1;
	add.s32 	%r982, %r973, 4;
	cvt.u64.u32 	%rd81, %r982;
	and.b64  	%rd82, %rd81, 12;
	add.s64 	%rd83, %rd73, %rd82;
	st.local.u32 	[%rd83], %r981;
	xor.b32  	%r983, %r970, 16;
	cvt.u64.u32 	%rd84, %r972;
	and.b64  	%rd85, %rd84, 12;
	xor.b64  	%rd86, %rd85, 8;
	add.s64 	%rd87, %rd2, %rd86;
	ld.local.u32 	%r984, [%rd87];
	shfl.sync.idx.b32	%r985|%p484, %r984, %r983, 31, -1;
	add.s64 	%rd88, %rd73, %rd86;
	st.local.u32 	[%rd88], %r985;
	add.s32 	%r986, %r1, 24;
	and.b32  	%r987, %r986, 31;
	add.s64 	%rd89, %rd2, %rd82;
	ld.local.u32 	%r988, [%rd89];
	shfl.sync.idx.b32	%r989|%p485, %r988, %r987, 31, -1;
	add.s64 	%rd90, %rd73, %rd79;
	st.local.u32 	[%rd90], %r989;
	ld.local.v4.f32 	{%f1572, %f1573, %f1574, %f1575}, [%rd73];
	and.b32  	%r990, %r972, 480;
	mov.u32 	%r991, %ctaid.y;
	shl.b32 	%r992, %r991, 6;
	add.s32 	%r993, %r990, %r992;
	mad.lo.s32 	%r994, %r993, %r1037, %r977;
	mul.wide.s32 	%rd91, %r994, 4;
	add.s64 	%rd92, %rd74, %rd91;
	ld.global.f32 	%f1576, [%rd92];
	add.f32 	%f1577, %f1572, %f1576;
	st.global.f32 	[%rd92], %f1577;
	mul.wide.s32 	%rd93, %r1037, 4;
	add.s64 	%rd94, %rd92, %rd93;
	ld.global.f32 	%f1578, [%rd94];
	add.f32 	%f1579, %f1573, %f1578;
	st.global.f32 	[%rd94], %f1579;
	add.s64 	%rd95, %rd94, %rd93;
	ld.global.f32 	%f1580, [%rd95];
	add.f32 	%f1581, %f1574, %f1580;
	st.global.f32 	[%rd95], %f1581;
	add.s64 	%rd96, %rd95, %rd93;
	ld.global.f32 	%f1582, [%rd96];
	add.f32 	%f1583, %f1575, %f1582;
	st.global.f32 	[%rd96], %f1583;
	ld.local.f32 	%f1584, [%rd77+16];
	st.local.f32 	[%rd76], %f1584;
	ld.local.u32 	%r995, [%rd80+16];
	shfl.sync.idx.b32	%r996|%p486, %r995, %r978, 31, -1;
	st.local.u32 	[%rd83], %r996;
	ld.local.u32 	%r997, [%rd87+16];
	shfl.sync.idx.b32	%r998|%p487, %r997, %r983, 31, -1;
	st.local.u32 	[%rd88], %r998;
	ld.local.u32 	%r999, [%rd89+16];
	shfl.sync.idx.b32	%r1000|%p488, %r999, %r987, 31, -1;
	st.local.u32 	[%rd90], %r1000;
	ld.local.v4.f32 	{%f1585, %f1586, %f1587, %f1588}, [%rd73];
	add.s64 	%rd97, %rd96, %rd93;
	ld.global.f32 	%f1589, [%rd97];
	add.f32 	%f1590, %f1585, %f1589;
	st.global.f32 	[%rd97], %f1590;
	add.s64 	%rd98, %rd97, %rd93;
	ld.global.f32 	%f1591, [%rd98];
	add.f32 	%f1592, %f1586, %f1591;
	st.global.f32 	[%rd98], %f1592;
	add.s64 	%rd99, %rd98, %rd93;
	ld.global.f32 	%f1593, [%rd99];
	add.f32 	%f1594, %f1587, %f1593;
	st.global.f32 	[%rd99], %f1594;
	add.s64 	%rd100, %rd99, %rd93;
	ld.global.f32 	%f1595, [%rd100];
	add.f32 	%f1596, %f1588, %f1595;
	st.global.f32 	[%rd100], %f1596;
	ld.local.f32 	%f1597, [%rd77+32];
	st.local.f32 	[%rd76], %f1597;
	ld.local.u32 	%r1001, [%rd80+32];
	shfl.sync.idx.b32	%r1002|%p489, %r1001, %r978, 31, -1;
	st.local.u32 	[%rd83], %r1002;
	ld.local.u32 	%r1003, [%rd87+32];
	shfl.sync.idx.b32	%r1004|%p490, %r1003, %r983, 31, -1;
	st.local.u32 	[%rd88], %r1004;
	ld.local.u32 	%r1005, [%rd89+32];
	shfl.sync.idx.b32	%r1006|%p491, %r1005, %r987, 31, -1;
	st.local.u32 	[%rd90], %r1006;
	ld.local.v4.f32 	{%f1598, %f1599, %f1600, %f1601}, [%rd73];
	add.s64 	%rd101, %rd100, %rd93;
	ld.global.f32 	%f1602, [%rd101];
	add.f32 	%f1603, %f1598, %f1602;
	st.global.f32 	[%rd101], %f1603;
	add.s64 	%rd102, %rd101, %rd93;
	ld.global.f32 	%f1604, [%rd102];
	add.f32 	%f1605, %f1599, %f1604;
	st.global.f32 	[%rd102], %f1605;
	add.s64 	%rd103, %rd102, %rd93;
	ld.global.f32 	%f1606, [%rd103];
	add.f32 	%f1607, %f1600, %f1606;
	st.global.f32 	[%rd103], %f1607;
	add.s64 	%rd104, %rd103, %rd93;
	ld.global.f32 	%f1608, [%rd104];
	add.f32 	%f1609, %f1601, %f1608;
	st.global.f32 	[%rd104], %f1609;
	ld.local.f32 	%f1610, [%rd77+48];
	st.local.f32 	[%rd76], %f1610;
	ld.local.u32 	%r1007, [%rd80+48];
	shfl.sync.idx.b32	%r1008|%p492, %r1007, %r978, 31, -1;
	st.local.u32 	[%rd83], %r1008;
	ld.local.u32 	%r1009, [%rd87+48];
	shfl.sync.idx.b32	%r1010|%p493, %r1009, %r983, 31, -1;
	st.local.u32 	[%rd88], %r1010;
	ld.local.u32 	%r1011, [%rd89+48];
	shfl.sync.idx.b32	%r1012|%p494, %r1011, %r987, 31, -1;
	st.local.u32 	[%rd90], %r1012;
	ld.local.v4.f32 	{%f1611, %f1612, %f1613, %f1614}, [%rd73];
	add.s64 	%rd105, %rd104, %rd93;
	ld.global.f32 	%f1615, [%rd105];
	add.f32 	%f1616, %f1611, %f1615;
	st.global.f32 	[%rd105], %f1616;
	add.s64 	%rd106, %rd105, %rd93;
	ld.global.f32 	%f1617, [%rd106];
	add.f32 	%f1618, %f1612, %f1617;
	st.global.f32 	[%rd106], %f1618;
	add.s64 	%rd107, %rd106, %rd93;
	ld.global.f32 	%f1619, [%rd107];
	add.f32 	%f1620, %f1613, %f1619;
	st.global.f32 	[%rd107], %f1620;
	add.s64 	%rd108, %rd107, %rd93;
	ld.global.f32 	%f1621, [%rd108];
	add.f32 	%f1622, %f1614, %f1621;
	st.global.f32 	[%rd108], %f1622;
	ld.local.f32 	%f1623, [%rd77+64];
	st.local.f32 	[%rd76], %f1623;
	ld.local.u32 	%r1013, [%rd80+64];
	shfl.sync.idx.b32	%r1014|%p495, %r1013, %r978, 31, -1;
	st.local.u32 	[%rd83], %r1014;
	ld.local.u32 	%r1015, [%rd87+64];
	shfl.sync.idx.b32	%r1016|%p496, %r1015, %r983, 31, -1;
	st.local.u32 	[%rd88], %r1016;
	ld.local.u32 	%r1017, [%rd89+64];
	shfl.sync.idx.b32	%r1018|%p497, %r1017, %r987, 31, -1;
	st.local.u32 	[%rd90], %r1018;
	ld.local.v4.f32 	{%f1624, %f1625, %f1626, %f1627}, [%rd73];
	add.s64 	%rd109, %rd108, %rd93;
	ld.global.f32 	%f1628, [%rd109];
	add.f32 	%f1629, %f1624, %f1628;
	st.global.f32 	[%rd109], %f1629;
	add.s64 	%rd110, %rd109, %rd93;
	ld.global.f32 	%f1630, [%rd110];
	add.f32 	%f1631, %f1625, %f1630;
	st.global.f32 	[%rd110], %f1631;
	add.s64 	%rd111, %rd110, %rd93;
	ld.global.f32 	%f1632, [%rd111];
	add.f32 	%f1633, %f1626, %f1632;
	st.global.f32 	[%rd111], %f1633;
	add.s64 	%rd112, %rd111, %rd93;
	ld.global.f32 	%f1634, [%rd112];
	add.f32 	%f1635, %f1627, %f1634;
	st.global.f32 	[%rd112], %f1635;
	ld.local.f32 	%f1636, [%rd77+80];
	st.local.f32 	[%rd76], %f1636;
	ld.local.u32 	%r1019, [%rd80+80];
	shfl.sync.idx.b32	%r1020|%p498, %r1019, %r978, 31, -1;
	st.local.u32 	[%rd83], %r1020;
	ld.local.u32 	%r1021, [%rd87+80];
	shfl.sync.idx.b32	%r1022|%p499, %r1021, %r983, 31, -1;
	st.local.u32 	[%rd88], %r1022;
	ld.local.u32 	%r1023, [%rd89+80];
	shfl.sync.idx.b32	%r1024|%p500, %r1023, %r987, 31, -1;
	st.local.u32 	[%rd90], %r1024;
	ld.local.v4.f32 	{%f1637, %f1638, %f1639, %f1640}, [%rd73];
	add.s64 	%rd113, %rd112, %rd93;
	ld.global.f32 	%f1641, [%rd113];
	add.f32 	%f1642, %f1637, %f1641;
	st.global.f32 	[%rd113], %f1642;
	add.s64 	%rd114, %rd113, %rd93;
	ld.global.f32 	%f1643, [%rd114];
	add.f32 	%f1644, %f1638, %f1643;
	st.global.f32 	[%rd114], %f1644;
	add.s64 	%rd115, %rd114, %rd93;
	ld.global.f32 	%f1645, [%rd115];
	add.f32 	%f1646, %f1639, %f1645;
	st.global.f32 	[%rd115], %f1646;
	add.s64 	%rd116, %rd115, %rd93;
	ld.global.f32 	%f1647, [%rd116];
	add.f32 	%f1648, %f1640, %f1647;
	st.global.f32 	[%rd116], %f1648;
	ld.local.f32 	%f1649, [%rd77+96];
	st.local.f32 	[%rd76], %f1649;
	ld.local.u32 	%r1025, [%rd80+96];
	shfl.sync.idx.b32	%r1026|%p501, %r1025, %r978, 31, -1;
	st.local.u32 	[%rd83], %r1026;
	ld.local.u32 	%r1027, [%rd87+96];
	shfl.sync.idx.b32	%r1028|%p502, %r1027, %r983, 31, -1;
	st.local.u32 	[%rd88], %r1028;
	ld.local.u32 	%r1029, [%rd89+96];
	shfl.sync.idx.b32	%r1030|%p503, %r1029, %r987, 31, -1;
	st.local.u32 	[%rd90], %r1030;
	ld.local.v4.f32 	{%f1650, %f1651, %f1652, %f1653}, [%rd73];
	add.s64 	%rd117, %rd116, %rd93;
	ld.global.f32 	%f1654, [%rd117];
	add.f32 	%f1655, %f1650, %f1654;
	st.global.f32 	[%rd117], %f1655;
	add.s64 	%rd118, %rd117, %rd93;
	ld.global.f32 	%f1656, [%rd118];
	add.f32 	%f1657, %f1651, %f1656;
	st.global.f32 	[%rd118], %f1657;
	add.s64 	%rd119, %rd118, %rd93;
	ld.global.f32 	%f1658, [%rd119];
	add.f32 	%f1659, %f1652, %f1658;
	st.global.f32 	[%rd119], %f1659;
	add.s64 	%rd120, %rd119, %rd93;
	ld.global.f32 	%f1660, [%rd120];
	add.f32 	%f1661, %f1653, %f1660;
	st.global.f32 	[%rd120], %f1661;
	ld.local.f32 	%f1662, [%rd77+112];
	st.local.f32 	[%rd76], %f1662;
	ld.local.u32 	%r1031, [%rd80+112];
	shfl.sync.idx.b32	%r1032|%p504, %r1031, %r978, 31, -1;
	st.local.u32 	[%rd83], %r1032;
	ld.local.u32 	%r1033, [%rd87+112];
	shfl.sync.idx.b32	%r1034|%p505, %r1033, %r983, 31, -1;
	st.local.u32 	[%rd88], %r1034;
	ld.local.u32 	%r1035, [%rd89+112];
	shfl.sync.idx.b32	%r1036|%p506, %r1035, %r987, 31, -1;
	st.local.u32 	[%rd90], %r1036;
	ld.local.v4.f32 	{%f1663, %f1664, %f1665, %f1666}, [%rd73];
	add.s64 	%rd121, %rd120, %rd93;
	ld.global.f32 	%f1667, [%rd121];
	add.f32 	%f1668, %f1663, %f1667;
	st.global.f32 	[%rd121], %f1668;
	add.s64 	%rd122, %rd121, %rd93;
	ld.global.f32 	%f1669, [%rd122];
	add.f32 	%f1670, %f1664, %f1669;
	st.global.f32 	[%rd122], %f1670;
	add.s64 	%rd123, %rd122, %rd93;
	ld.global.f32 	%f1671, [%rd123];
	add.f32 	%f1672, %f1665, %f1671;
	st.global.f32 	[%rd123], %f1672;
	add.s64 	%rd124, %rd123, %rd93;
	ld.global.f32 	%f1673, [%rd124];
	add.f32 	%f1674, %f1666, %f1673;
	st.global.f32 	[%rd124], %f1674;
	ret;

}


// ===== COMPILED SASS (sm_100) =====

	.target	sm_100

	.elftype	@"ET_EXEC"


//--------------------- .note.nv.tkinfo           --------------------------
	.section	.note.nv.tkinfo,"",@"SHT_NOTE"
	.sectionflags	@"SHF_NOTE_NV_TKINFO"
	.tkinfo
        /*0018*/ 	.word	0x00000002
        /*0030*/ 	.string	""
        /*0030*/ 	.string	"ptxas"
        /*0030*/ 	.string	"Cuda compilation tools, release 13.0, V13.0.88"
        /*0030*/ 	.string	"Build cuda_13.0.r13.0/compiler.36424714_0"
        /*0030*/ 	.string	"-arch sm_100 -m 64 "



//--------------------- .note.nv.cuinfo           --------------------------
	.section	.note.nv.cuinfo,"",@"SHT_NOTE"
	.sectionflags	@"SHF_NOTE_NV_CUINFO"
        /*0018*/ 	.short	0x0002
        /*001a*/ 	.short	0x0064
        /*001c*/ 	.short	0x0082
	.zero		2


//--------------------- .nv.info                  --------------------------
	.section	.nv.info,"",@"SHT_CUDA_INFO"
	.align	4


	//----- nvinfo : EIATTR_REGCOUNT
	.align		4
        /*0000*/ 	.byte	0x04, 0x2f
        /*0002*/ 	.short	(.L_1 - .L_0)
	.align		4
.L_0:
        /*0004*/ 	.word	index@(_Z6MyGemmPfS_S_iiiiii)
        /*0008*/ 	.word	0x00000080


	//----- nvinfo : EIATTR_FRAME_SIZE
	.align		4
.L_1:
        /*000c*/ 	.byte	0x04, 0x11
        /*000e*/ 	.short	(.L_3 - .L_2)
	.align		4
.L_2:
        /*0010*/ 	.word	index@(_Z6MyGemmPfS_S_iiiiii)
        /*0014*/ 	.word	0x00000090


	//----- nvinfo : EIATTR_MIN_STACK_SIZE
	.align		4
.L_3:
        /*0018*/ 	.byte	0x04, 0x12
        /*001a*/ 	.short	(.L_5 - .L_4)
	.align		4
.L_4:
        /*001c*/ 	.word	index@(_Z6MyGemmPfS_S_iiiiii)
        /*0020*/ 	.word	0x00000090
.L_5:


//--------------------- .nv.compat                --------------------------
	.section	.nv.compat,"",@"SHT_CUDA_COMPAT_INFO"
	.align	4
        /*0000*/ 	.byte	0x02, 0x09, 0x00, 0x00, 0x02, 0x02, 0x01, 0x00, 0x02, 0x05, 0x05, 0x00, 0x03, 0x07, 0x01, 0x01
        /*0010*/ 	.byte	0x02, 0x03, 0x00, 0x00, 0x02, 0x06, 0x01, 0x00, 0x04, 0x0b, 0x08, 0x00, 0x09, 0x00, 0x00, 0x00
        /*0020*/ 	.byte	0x00, 0x00, 0x00, 0x00


//--------------------- .nv.info._Z6MyGemmPfS_S_iiiiii --------------------------
	.section	.nv.info._Z6MyGemmPfS_S_iiiiii,"",@"SHT_CUDA_INFO"
	.sectionflags	@""
	.align	4


	//----- nvinfo : EIATTR_CUDA_API_VERSION
	.align		4
        /*0000*/ 	.byte	0x04, 0x37
        /*0002*/ 	.short	(.L_7 - .L_6)
.L_6:
        /*0004*/ 	.word	0x00000082


	//----- nvinfo : EIATTR_KPARAM_INFO
	.align		4
.L_7:
        /*0008*/ 	.byte	0x04, 0x17
        /*000a*/ 	.short	(.L_9 - .L_8)
.L_8:
        /*000c*/ 	.word	0x00000000
        /*0010*/ 	.short	0x0008
        /*0012*/ 	.short	0x002c
        /*0014*/ 	.byte	0x00, 0xf0, 0x11, 0x00


	//----- nvinfo : EIATTR_KPARAM_INFO
	.align		4
.L_9:
        /*0018*/ 	.byte	0x04, 0x17
        /*001a*/ 	.short	(.L_11 - .L_10)
.L_10:
        /*001c*/ 	.word	0x00000000
        /*0020*/ 	.short	0x0007
        /*0022*/ 	.short	0x0028
        /*0024*/ 	.byte	0x00, 0xf0, 0x11, 0x00


	//----- nvinfo : EIATTR_KPARAM_INFO
	.align		4
.L_11:
        /*0028*/ 	.byte	0x04, 0x17
        /*002a*/ 	.short	(.L_13 - .L_12)
.L_12:
        /*002c*/ 	.word	0x00000000
        /*0030*/ 	.short	0x0006
        /*0032*/ 	.short	0x0024
        /*0034*/ 	.byte	0x00, 0xf0, 0x11, 0x00


	//----- nvinfo : EIATTR_KPARAM_INFO
	.align		4
.L_13:
        /*0038*/ 	.byte	0x04, 0x17
        /*003a*/ 	.short	(.L_15 - .L_14)
.L_14:
        /*003c*/ 	.word	0x00000000
        /*0040*/ 	.short	0x0005
        /*0042*/ 	.short	0x0020
        /*0044*/ 	.byte	0x00, 0xf0, 0x11, 0x00


	//----- nvinfo : EIATTR_KPARAM_INFO
	.align		4
.L_15:
        /*0048*/ 	.byte	0x04, 0x17
        /*004a*/ 	.short	(.L_17 - .L_16)
.L_16:
        /*004c*/ 	.word	0x00000000
        /*0050*/ 	.short	0x0004
        /*0052*/ 	.short	0x001c
        /*0054*/ 	.byte	0x00, 0xf0, 0x11, 0x00


	//----- nvinfo : EIATTR_KPARAM_INFO
	.align		4
.L_17:
        /*0058*/ 	.byte	0x04, 0x17
        /*005a*/ 	.short	(.L_19 - .L_18)
.L_18:
        /*005c*/ 	.word	0x00000000
        /*0060*/ 	.short	0x0003
        /*0062*/ 	.short	0x0018
        /*0064*/ 	.byte	0x00, 0xf0, 0x11, 0x00


	//----- nvinfo : EIATTR_KPARAM_INFO
	.align		4
.L_19:
        /*0068*/ 	.byte	0x04, 0x17
        /*006a*/ 	.short	(.L_21 - .L_20)
.L_20:
        /*006c*/ 	.word	0x00000000
        /*0070*/ 	.short	0x0002
        /*0072*/ 	.short	0x0010
        /*0074*/ 	.byte	0x00, 0xf5, 0x21, 0x00


	//----- nvinfo : EIATTR_KPARAM_INFO
	.align		4
.L_21:
        /*0078*/ 	.byte	0x04, 0x17
        /*007a*/ 	.short	(.L_23 - .L_22)
.L_22:
        /*007c*/ 	.word	0x00000000
        /*0080*/ 	.short	0x0001
        /*0082*/ 	.short	0x0008
        /*0084*/ 	.byte	0x00, 0xf5, 0x21, 0x00


	//----- nvinfo : EIATTR_KPARAM_INFO
	.align		4
.L_23:
        /*0088*/ 	.byte	0x04, 0x17
        /*008a*/ 	.short	(.L_25 - .L_24)
.L_24:
        /*008c*/ 	.word	0x00000000
        /*0090*/ 	.short	0x0000
        /*0092*/ 	.short	0x0000
        /*0094*/ 	.byte	0x00, 0xf5, 0x21, 0x00


	//----- nvinfo : EIATTR_SPARSE_MMA_MASK
	.align		4
.L_25:
        /*0098*/ 	.byte	0x03, 0x50
        /*009a*/ 	.short	0x0000


	//----- nvinfo : EIATTR_MAXREG_COUNT
	.align		4
        /*009c*/ 	.byte	0x03, 0x1b
        /*009e*/ 	.short	0x00ff


	//----- nvinfo : EIATTR_NUM_BARRIERS
	.align		4
        /*00a0*/ 	.byte	0x02, 0x4c
        /*00a2*/ 	.byte	0x01
	.zero		1


	//----- nvinfo : EIATTR_MERCURY_ISA_VERSION
	.align		4
        /*00a4*/ 	.byte	0x03, 0x5f
        /*00a6*/ 	.short	0x0101


	//----- nvinfo : EIATTR_COOP_GROUP_MASK_REGIDS
	.align		4
        /*00a8*/ 	.byte	0x04, 0x29
        /*00aa*/ 	.short	(.L_27 - .L_26)


	//   ....[0]....
.L_26:
        /*00ac*/ 	.word	0xffffffff


	//   ....[1]....
        /*00b0*/ 	.word	0xffffffff


	//   ....[2]....
        /*00b4*/ 	.word	0xffffffff


	//   ....[3]....
        /*00b8*/ 	.word	0xffffffff


	//   ....[4]....
        /*00bc*/ 	.word	0xffffffff


	//   ....[5]....
        /*00c0*/ 	.word	0xffffffff


	//   ....[6]....
        /*00c4*/ 	.word	0xffffffff


	//   ....[7]....
        /*00c8*/ 	.word	0xffffffff


	//   ....[8]....
        /*00cc*/ 	.word	0xffffffff


	//   ....[9]....
        /*00d0*/ 	.word	0xffffffff


	//   ....[10]....
        /*00d4*/ 	.word	0xffffffff


	//   ....[11]....
        /*00d8*/ 	.word	0xffffffff


	//   ....[12]....
        /*00dc*/ 	.word	0xffffffff


	//   ....[13]....
        /*00e0*/ 	.word	0xffffffff


	//   ....[14]....
        /*00e4*/ 	.word	0xffffffff


	//   ....[15]....
        /*00e8*/ 	.word	0xffffffff


	//   ....[16]....
        /*00ec*/ 	.word	0xffffffff


	//   ....[17]....
        /*00f0*/ 	.word	0xffffffff


	//   ....[18]....
        /*00f4*/ 	.word	0xffffffff


	//   ....[19]....
        /*00f8*/ 	.word	0xffffffff


	//   ....[20]....
        /*00fc*/ 	.word	0xffffffff


	//   ....[21]....
        /*0100*/ 	.word	0xffffffff


	//   ....[22]....
        /*0104*/ 	.word	0xffffffff


	//   ....[23]....
        /*0108*/ 	.word	0xffffffff


	//   ....[24]....
        /*010c*/ 	.word	0xffffffff


	//   ....[25]....
        /*0110*/ 	.word	0xffffffff


	//   ....[26]....
        /*0114*/ 	.word	0xffffffff


	//   ....[27]....
        /*0118*/ 	.word	0xffffffff


	//   ....[28]....
        /*011c*/ 	.word	0xffffffff


	//   ....[29]....
        /*0120*/ 	.word	0xffffffff


	//   ....[30]....
        /*0124*/ 	.word	0xffffffff


	//   ....[31]....
        /*0128*/ 	.word	0xffffffff


	//   ....[32]....
        /*012c*/ 	.word	0xffffffff


	//   ....[33]....
        /*0130*/ 	.word	0xffffffff


	//   ....[34]....
        /*0134*/ 	.word	0xffffffff


	//   ....[35]....
        /*0138*/ 	.word	0xffffffff


	//   ....[36]....
        /*013c*/ 	.word	0xffffffff


	//   ....[37]....
        /*0140*/ 	.word	0xffffffff


	//   ....[38]....
        /*0144*/ 	.word	0xffffffff


	//   ....[39]....
        /*0148*/ 	.word	0xffffffff


	//   ....[40]....
        /*014c*/ 	.word	0xffffffff


	//   ....[41]....
        /*0150*/ 	.word	0xffffffff


	//   ....[42]....
        /*0154*/ 	.word	0xffffffff


	//   ....[43]....
        /*0158*/ 	.word	0xffffffff


	//   ....[44]....
        /*015c*/ 	.word	0xffffffff


	//   ....[45]....
        /*0160*/ 	.word	0xffffffff


	//   ....[46]....
        /*0164*/ 	.word	0xffffffff


	//   ....[47]....
        /*0168*/ 	.word	0xffffffff


	//   ....[48]....
        /*016c*/ 	.word	0xffffffff


	//   ....[49]....
        /*0170*/ 	.word	0xffffffff


	//   ....[50]....
        /*0174*/ 	.word	0xffffffff


	//   ....[51]....
        /*0178*/ 	.word	0xffffffff


	//   ....[52]....
        /*017c*/ 	.word	0xffffffff


	//   ....[53]....
        /*0180*/ 	.word	0xffffffff


	//   ....[54]....
        /*0184*/ 	.word	0xffffffff


	//   ....[55]....
        /*0188*/ 	.word	0xffffffff


	//   ....[56]....
        /*018c*/ 	.word	0xffffffff


	//   ....[57]....
        /*0190*/ 	.word	0xffffffff


	//   ....[58]....
        /*0194*/ 	.word	0xffffffff


	//   ....[59]....
        /*0198*/ 	.word	0xffffffff


	//   ....[60]....
        /*019c*/ 	.word	0xffffffff


	//   ....[61]....
        /*01a0*/ 	.word	0xffffffff


	//   ....[62]....
        /*01a4*/ 	.word	0xffffffff


	//   ....[63]....
        /*01a8*/ 	.word	0xffffffff


	//   ....[64]....
        /*01ac*/ 	.word	0xffffffff


	//   ....[65]....
        /*01b0*/ 	.word	0xffffffff


	//   ....[66]....
        /*01b4*/ 	.word	0xffffffff


	//   ....[67]....
        /*01b8*/ 	.word	0xffffffff


	//   ....[68]....
        /*01bc*/ 	.word	0xffffffff


	//   ....[69]....
        /*01c0*/ 	.word	0xffffffff


	//   ....[70]....
        /*01c4*/ 	.word	0xffffffff


	//   ....[71]....
        /*01c8*/ 	.word	0xffffffff


	//   ....[72]....
        /*01cc*/ 	.word	0xffffffff


	//   ....[73]....
        /*01d0*/ 	.word	0xffffffff


	//   ....[74]....
        /*01d4*/ 	.word	0xffffffff


	//   ....[75]....
        /*01d8*/ 	.word	0xffffffff


	//   ....[76]....
        /*01dc*/ 	.word	0xffffffff


	//   ....[77]....
        /*01e0*/ 	.word	0xffffffff


	//   ....[78]....
        /*01e4*/ 	.word	0xffffffff


	//   ....[79]....
        /*01e8*/ 	.word	0xffffffff


	//   ....[80]....
        /*01ec*/ 	.word	0xffffffff


	//   ....[81]....
        /*01f0*/ 	.word	0xffffffff


	//   ....[82]....
        /*01f4*/ 	.word	0xffffffff


	//   ....[83]....
        /*01f8*/ 	.word	0xffffffff


	//   ....[84]....
        /*01fc*/ 	.word	0xffffffff


	//   ....[85]....
        /*0200*/ 	.word	0xffffffff


	//   ....[86]....
        /*0204*/ 	.word	0xffffffff


	//   ....[87]....
        /*0208*/ 	.word	0xffffffff


	//   ....[88]....
        /*020c*/ 	.word	0xffffffff


	//   ....[89]....
        /*0210*/ 	.word	0xffffffff


	//   ....[90]....
        /*0214*/ 	.word	0xffffffff


	//   ....[91]....
        /*0218*/ 	.word	0xffffffff


	//   ....[92]....
        /*021c*/ 	.word	0xffffffff


	//   ....[93]....
        /*0220*/ 	.word	0xffffffff


	//   ....[94]....
        /*0224*/ 	.word	0xffffffff


	//   ....[95]....
        /*0228*/ 	.word	0xffffffff


	//   ....[96]....
        /*022c*/ 	.word	0xffffffff


	//   ....[97]....
        /*0230*/ 	.word	0xffffffff


	//   ....[98]....
        /*0234*/ 	.word	0xffffffff


	//   ....[99]....
        /*0238*/ 	.word	0xffffffff


	//   ....[100]....
        /*023c*/ 	.word	0xffffffff


	//   ....[101]....
        /*0240*/ 	.word	0xffffffff


	//   ....[102]....
        /*0244*/ 	.word	0xffffffff


	//   ....[103]....
        /*0248*/ 	.word	0xffffffff


	//   ....[104]....
        /*024c*/ 	.word	0xffffffff


	//   ....[105]....
        /*0250*/ 	.word	0xffffffff


	//   ....[106]....
        /*0254*/ 	.word	0xffffffff


	//   ....[107]....
        /*0258*/ 	.word	0xffffffff


	//   ....[108]....
        /*025c*/ 	.word	0xffffffff


	//   ....[109]....
        /*0260*/ 	.word	0xffffffff


	//   ....[110]....
        /*0264*/ 	.word	0xffffffff


	//   ....[111]....
        /*0268*/ 	.word	0xffffffff


	//   ....[112]....
        /*026c*/ 	.word	0xffffffff


	//   ....[113]....
        /*0270*/ 	.word	0xffffffff


	//   ....[114]....
        /*0274*/ 	.word	0xffffffff


	//   ....[115]....
        /*0278*/ 	.word	0xffffffff


	//   ....[116]....
        /*027c*/ 	.word	0xffffffff


	//   ....[117]....
        /*0280*/ 	.word	0xffffffff


	//   ....[118]....
        /*0284*/ 	.word	0xffffffff


	//   ....[119]....
        /*0288*/ 	.word	0xffffffff


	//   ....[120]....
        /*028c*/ 	.word	0xffffffff


	//   ....[121]....
        /*0290*/ 	.word	0xffffffff


	//   ....[122]....
        /*0294*/ 	.word	0xffffffff


	//   ....[123]....
        /*0298*/ 	.word	0xffffffff


	//   ....[124]....
        /*029c*/ 	.word	0xffffffff


	//   ....[125]....
        /*02a0*/ 	.word	0xffffffff


	//   ....[126]....
        /*02a4*/ 	.word	0xffffffff


	//   ....[127]....
        /*02a8*/ 	.word	0xffffffff


	//   ....[128]....
        /*02ac*/ 	.word	0xffffffff


	//   ....[129]....
        /*02b0*/ 	.word	0xffffffff


	//   ....[130]....
        /*02b4*/ 	.word	0xffffffff


	//   ....[131]....
        /*02b8*/ 	.word	0xffffffff


	//   ....[132]....
        /*02bc*/ 	.word	0xffffffff


	//   ....[133]....
        /*02c0*/ 	.word	0xffffffff


	//   ....[134]....
        /*02c4*/ 	.word	0xffffffff


	//   ....[135]....
        /*02c8*/ 	.word	0xffffffff


	//   ....[136]....
        /*02cc*/ 	.word	0xffffffff


	//   ....[137]....
        /*02d0*/ 	.word	0xffffffff


	//   ....[138]....
        /*02d4*/ 	.word	0xffffffff


	//   ....[139]....
        /*02d8*/ 	.word	0xffffffff


	//   ....[140]....
        /*02dc*/ 	.word	0xffffffff


	//   ....[141]....
        /*02e0*/ 	.word	0xffffffff


	//   ....[142]....
        /*02e4*/ 	.word	0xffffffff


	//   ....[143]....
        /*02e8*/ 	.word	0xffffffff


	//   ....[144]....
        /*02ec*/ 	.word	0xffffffff


	//   ....[145]....
        /*02f0*/ 	.word	0xffffffff


	//   ....[146]....
        /*02f4*/ 	.word	0xffffffff


	//   ....[147]....
        /*02f8*/ 	.word	0xffffffff


	//   ....[148]....
        /*02fc*/ 	.word	0xffffffff


	//   ....[149]....
        /*0300*/ 	.word	0xffffffff


	//   ....[150]....
        /*0304*/ 	.word	0xffffffff


	//   ....[151]....
        /*0308*/ 	.word	0xffffffff


	//   ....[152]....
        /*030c*/ 	.word	0xffffffff


	//   ....[153]....
        /*0310*/ 	.word	0xffffffff


	//   ....[154]....
        /*0314*/ 	.word	0xffffffff


	//   ....[155]....
        /*0318*/ 	.word	0xffffffff


	//   ....[156]....
        /*031c*/ 	.word	0xffffffff


	//   ....[157]....
        /*0320*/ 	.word	0xffffffff


	//   ....[158]....
        /*0324*/ 	.word	0xffffffff


	//   ....[159]....
        /*0328*/ 	.word	0xffffffff


	//   ....[160]....
        /*032c*/ 	.word	0xffffffff


	//   ....[161]....
        /*0330*/ 	.word	0xffffffff


	//   ....[162]....
        /*0334*/ 	.word	0xffffffff


	//   ....[163]....
        /*0338*/ 	.word	0xffffffff


	//   ....[164]....
        /*033c*/ 	.word	0xffffffff


	//   ....[165]....
        /*0340*/ 	.word	0xffffffff


	//   ....[166]....
        /*0344*/ 	.word	0xffffffff


	//   ....[167]....
        /*0348*/ 	.word	0xffffffff


	//   ....[168]....
        /*034c*/ 	.word	0xffffffff


	//   ....[169]....
        /*0350*/ 	.word	0xffffffff


	//   ....[170]....
        /*0354*/ 	.word	0xffffffff


	//   ....[171]....
        /*0358*/ 	.word	0xffffffff


	//   ....[172]....
        /*035c*/ 	.word	0xffffffff


	//   ....[173]....
        /*0360*/ 	.word	0xffffffff


	//   ....[174]....
        /*0364*/ 	.word	0xffffffff


	//   ....[175]....
        /*0368*/ 	.word	0xffffffff


	//   ....[176]....
        /*036c*/ 	.word	0xffffffff


	//   ....[177]....
        /*0370*/ 	.word	0xffffffff


	//   ....[178]....
        /*0374*/ 	.word	0xffffffff


	//   ....[179]....
        /*0378*/ 	.word	0xffffffff


	//   ....[180]....
        /*037c*/ 	.word	0xffffffff


	//   ....[181]....
        /*0380*/ 	.word	0xffffffff


	//   ....[182]....
        /*0384*/ 	.word	0xffffffff


	//   ....[183]....
        /*0388*/ 	.word	0xffffffff


	//   ....[184]....
        /*038c*/ 	.word	0xffffffff


	//   ....[185]....
        /*0390*/ 	.word	0xffffffff


	//   ....[186]....
        /*0394*/ 	.word	0xffffffff


	//   ....[187]....
        /*0398*/ 	.word	0xffffffff


	//   ....[188]....
        /*039c*/ 	.word	0xffffffff


	//   ....[189]....
        /*03a0*/ 	.word	0xffffffff


	//   ....[190]....
        /*03a4*/ 	.word	0xffffffff


	//   ....[191]....
        /*03a8*/ 	.word	0xffffffff


	//   ....[192]....
        /*03ac*/ 	.word	0xffffffff


	//   ....[193]....
        /*03b0*/ 	.word	0xffffffff


	//   ....[194]....
        /*03b4*/ 	.word	0xffffffff


	//   ....[195]....
        /*03b8*/ 	.word	0xffffffff


	//   ....[196]....
        /*03bc*/ 	.word	0xffffffff


	//   ....[197]....
        /*03c0*/ 	.word	0xffffffff


	//   ....[198]....
        /*03c4*/ 	.word	0xffffffff


	//   ....[199]....
        /*03c8*/ 	.word	0xffffffff


	//   ....[200]....
        /*03cc*/ 	.word	0xffffffff


	//   ....[201]....
        /*03d0*/ 	.word	0xffffffff


	//   ....[202]....
        /*03d4*/ 	.word	0xffffffff


	//   ....[203]....
        /*03d8*/ 	.word	0xffffffff


	//   ....[204]....
        /*03dc*/ 	.word	0xffffffff


	//   ....[205]....
        /*03e0*/ 	.word	0xffffffff


	//   ....[206]....
        /*03e4*/ 	.word	0xffffffff


	//   ....[207]....
        /*03e8*/ 	.word	0xffffffff


	//   ....[208]....
        /*03ec*/ 	.word	0xffffffff


	//   ....[209]....
        /*03f0*/ 	.word	0xffffffff


	//   ....[210]....
        /*03f4*/ 	.word	0xffffffff


	//   ....[211]....
        /*03f8*/ 	.word	0xffffffff


	//   ....[212]....
        /*03fc*/ 	.word	0xffffffff


	//   ....[213]....
        /*0400*/ 	.word	0xffffffff


	//   ....[214]....
        /*0404*/ 	.word	0xffffffff


	//   ....[215]....
        /*0408*/ 	.word	0xffffffff


	//   ....[216]....
        /*040c*/ 	.word	0xffffffff


	//   ....[217]....
        /*0410*/ 	.word	0xffffffff


	//   ....[218]....
        /*0414*/ 	.word	0xffffffff


	//   ....[219]....
        /*0418*/ 	.word	0xffffffff


	//   ....[220]....
        /*041c*/ 	.word	0xffffffff


	//   ....[221]....
        /*0420*/ 	.word	0xffffffff


	//   ....[222]....
        /*0424*/ 	.word	0xffffffff


	//   ....[223]....
        /*0428*/ 	.word	0xffffffff


	//   ....[224]....
        /*042c*/ 	.word	0xffffffff


	//   ....[225]....
        /*0430*/ 	.word	0xffffffff


	//   ....[226]....
        /*0434*/ 	.word	0xffffffff


	//   ....[227]....
        /*0438*/ 	.word	0xffffffff


	//   ....[228]....
        /*043c*/ 	.word	0xffffffff


	//   ....[229]....
        /*0440*/ 	.word	0xffffffff


	//   ....[230]....
        /*0444*/ 	.word	0xffffffff


	//   ....[231]....
        /*0448*/ 	.word	0xffffffff


	//   ....[232]....
        /*044c*/ 	.word	0xffffffff


	//   ....[233]....
        /*0450*/ 	.word	0xffffffff


	//   ....[234]....
        /*0454*/ 	.word	0xffffffff


	//   ....[235]....
        /*0458*/ 	.word	0xffffffff


	//   ....[236]....
        /*045c*/ 	.word	0xffffffff


	//   ....[237]....
        /*0460*/ 	.word	0xffffffff


	//   ....[238]....
        /*0464*/ 	.word	0xffffffff


	//   ....[239]....
        /*0468*/ 	.word	0xffffffff


	//   ....[240]....
        /*046c*/ 	.word	0xffffffff


	//   ....[241]....
        /*0470*/ 	.word	0xffffffff


	//   ....[242]....
        /*0474*/ 	.word	0xffffffff


	//   ....[243]....
        /*0478*/ 	.word	0xffffffff


	//   ....[244]....
        /*047c*/ 	.word	0xffffffff


	//   ....[245]....
        /*0480*/ 	.word	0xffffffff


	//   ....[246]....
        /*0484*/ 	.word	0xffffffff


	//   ....[247]....
        /*0488*/ 	.word	0xffffffff


	//   ....[248]....
        /*048c*/ 	.word	0xffffffff


	//   ....[249]....
        /*0490*/ 	.word	0xffffffff


	//   ....[250]....
        /*0494*/ 	.word	0xffffffff


	//   ....[251]....
        /*0498*/ 	.word	0xffffffff


	//   ....[252]....
        /*049c*/ 	.word	0xffffffff


	//   ....[253]....
        /*04a0*/ 	.word	0xffffffff


	//   ....[254]....
        /*04a4*/ 	.word	0xffffffff


	//   ....[255]....
        /*04a8*/ 	.word	0xffffffff


	//   ....[0]....
        /*04ac*/ 	.word	0xffffffff


	//   ....[1]....
        /*04b0*/ 	.word	0xffffffff


	//   ....[2]....
        /*04b4*/ 	.word	0xffffffff


	//   ....[3]....
        /*04b8*/ 	.word	0xffffffff


	//   ....[4]....
        /*04bc*/ 	.word	0xffffffff


	//   ....[5]....
        /*04c0*/ 	.word	0xffffffff


	//   ....[6]....
        /*04c4*/ 	.word	0xffffffff


	//   ....[7]....
        /*04c8*/ 	.word	0xffffffff


	//   ....[8]....
        /*04cc*/ 	.word	0xffffffff


	//   ....[9]....
        /*04d0*/ 	.word	0xffffffff


	//   ....[10]....
        /*04d4*/ 	.word	0xffffffff


	//   ....[11]....
        /*04d8*/ 	.word	0xffffffff


	//   ....[12]....
        /*04dc*/ 	.word	0xffffffff


	//   ....[13]....
        /*04e0*/ 	.word	0xffffffff


	//   ....[14]....
        /*04e4*/ 	.word	0xffffffff


	//   ....[15]....
        /*04e8*/ 	.word	0xffffffff


	//   ....[16]....
        /*04ec*/ 	.word	0xffffffff


	//   ....[17]....
        /*04f0*/ 	.word	0xffffffff


	//   ....[18]....
        /*04f4*/ 	.word	0xffffffff


	//   ....[19]....
        /*04f8*/ 	.word	0xffffffff


	//   ....[20]....
        /*04fc*/ 	.word	0xffffffff


	//   ....[21]....
        /*0500*/ 	.word	0xffffffff


	//   ....[22]....
        /*0504*/ 	.word	0xffffffff


	//   ....[23]....
        /*0508*/ 	.word	0xffffffff


	//   ....[24]....
        /*050c*/ 	.word	0xffffffff


	//   ....[25]....
        /*0510*/ 	.word	0xffffffff


	//   ....[26]....
        /*0514*/ 	.word	0xffffffff


	//   ....[27]....
        /*0518*/ 	.word	0xffffffff


	//   ....[28]....
        /*051c*/ 	.word	0xffffffff


	//   ....[29]....
        /*0520*/ 	.word	0xffffffff


	//   ....[30]....
        /*0524*/ 	.word	0xffffffff


	//   ....[31]....
        /*0528*/ 	.word	0xffffffff


	//   ....[32]....
        /*052c*/ 	.word	0xffffffff


	//   ....[33]....
        /*0530*/ 	.word	0xffffffff


	//   ....[34]....
        /*0534*/ 	.word	0xffffffff


	//   ....[35]....
        /*0538*/ 	.word	0xffffffff


	//   ....[36]....
        /*053c*/ 	.word	0xffffffff


	//   ....[37]....
        /*0540*/ 	.word	0xffffffff


	//   ....[38]....
        /*0544*/ 	.word	0xffffffff


	//   ....[39]....
        /*0548*/ 	.word	0xffffffff


	//   ....[40]....
        /*054c*/ 	.word	0xffffffff


	//   ....[41]....
        /*0550*/ 	.word	0xffffffff


	//   ....[42]....
        /*0554*/ 	.word	0xffffffff


	//   ....[43]....
        /*0558*/ 	.word	0xffffffff


	//   ....[44]....
        /*055c*/ 	.word	0xffffffff


	//   ....[45]....
        /*0560*/ 	.word	0xffffffff


	//   ....[46]....
        /*0564*/ 	.word	0xffffffff


	//   ....[47]....
        /*0568*/ 	.word	0xffffffff


	//   ....[48]....
        /*056c*/ 	.word	0xffffffff


	//   ....[49]....
        /*0570*/ 	.word	0xffffffff


	//   ....[50]....
        /*0574*/ 	.word	0xffffffff


	//   ....[51]....
        /*0578*/ 	.word	0xffffffff


	//   ....[52]....
        /*057c*/ 	.word	0xffffffff


	//   ....[53]....
        /*0580*/ 	.word	0xffffffff


	//   ....[54]....
        /*0584*/ 	.word	0xffffffff


	//   ....[55]....
        /*0588*/ 	.word	0xffffffff


	//   ....[56]....
        /*058c*/ 	.word	0xffffffff


	//   ....[57]....
        /*0590*/ 	.word	0xffffffff


	//   ....[58]....
        /*0594*/ 	.word	0xffffffff


	//   ....[59]....
        /*0598*/ 	.word	0xffffffff


	//   ....[60]....
        /*059c*/ 	.word	0xffffffff


	//   ....[61]....
        /*05a0*/ 	.word	0xffffffff


	//   ....[62]....
        /*05a4*/ 	.word	0xffffffff


	//   ....[63]....
        /*05a8*/ 	.word	0xffffffff


	//   ....[64]....
        /*05ac*/ 	.word	0xffffffff


	//   ....[65]....
        /*05b0*/ 	.word	0xffffffff


	//   ....[66]....
        /*05b4*/ 	.word	0xffffffff


	//   ....[67]....
        /*05b8*/ 	.word	0xffffffff


	//   ....[68]....
        /*05bc*/ 	.word	0xffffffff


	//   ....[69]....
        /*05c0*/ 	.word	0xffffffff


	//   ....[70]....
        /*05c4*/ 	.word	0xffffffff


	//   ....[71]....
        /*05c8*/ 	.word	0xffffffff


	//   ....[72]....
        /*05cc*/ 	.word	0xffffffff


	//   ....[73]....
        /*05d0*/ 	.word	0xffffffff


	//   ....[74]....
        /*05d4*/ 	.word	0xffffffff


	//   ....[75]....
        /*05d8*/ 	.word	0xffffffff


	//   ....[76]....
        /*05dc*/ 	.word	0xffffffff


	//   ....[77]....
        /*05e0*/ 	.word	0xffffffff


	//   ....[78]....
        /*05e4*/ 	.word	0xffffffff


	//   ....[79]....
        /*05e8*/ 	.word	0xffffffff


	//   ....[80]....
        /*05ec*/ 	.word	0xffffffff


	//   ....[81]....
        /*05f0*/ 	.word	0xffffffff


	//   ....[82]....
        /*05f4*/ 	.word	0xffffffff


	//   ....[83]....
        /*05f8*/ 	.word	0xffffffff


	//   ....[84]....
        /*05fc*/ 	.word	0xffffffff


	//   ....[85]....
        /*0600*/ 	.word	0xffffffff


	//   ....[86]....
        /*0604*/ 	.word	0xffffffff


	//   ....[87]....
        /*0608*/ 	.word	0xffffffff


	//   ....[88]....
        /*060c*/ 	.word	0xffffffff


	//   ....[89]....
        /*0610*/ 	.word	0xffffffff


	//   ....[90]....
        /*0614*/ 	.word	0xffffffff


	//   ....[91]....
        /*0618*/ 	.word	0xffffffff


	//   ....[92]....
        /*061c*/ 	.word	0xffffffff


	//   ....[93]....
        /*0620*/ 	.word	0xffffffff


	//   ....[94]....
        /*0624*/ 	.word	0xffffffff


	//   ....[95]....
        /*0628*/ 	.word	0xffffffff


	//   ....[96]....
        /*062c*/ 	.word	0xffffffff


	//   ....[97]....
        /*0630*/ 	.word	0xffffffff


	//   ....[98]....
        /*0634*/ 	.word	0xffffffff


	//   ....[99]....
        /*0638*/ 	.word	0xffffffff


	//   ....[100]....
        /*063c*/ 	.word	0xffffffff


	//   ....[101]....
        /*0640*/ 	.word	0xffffffff


	//   ....[102]....
        /*0644*/ 	.word	0xffffffff


	//   ....[103]....
        /*0648*/ 	.word	0xffffffff


	//   ....[104]....
        /*064c*/ 	.word	0xffffffff


	//   ....[105]....
        /*0650*/ 	.word	0xffffffff


	//   ....[106]....
        /*0654*/ 	.word	0xffffffff


	//   ....[107]....
        /*0658*/ 	.word	0xffffffff


	//   ....[108]....
        /*065c*/ 	.word	0xffffffff


	//   ....[109]....
        /*0660*/ 	.word	0xffffffff


	//   ....[110]....
        /*0664*/ 	.word	0xffffffff


	//   ....[111]....
        /*0668*/ 	.word	0xffffffff


	//   ....[112]....
        /*066c*/ 	.word	0xffffffff


	//   ....[113]....
        /*0670*/ 	.word	0xffffffff


	//   ....[114]....
        /*0674*/ 	.word	0xffffffff


	//   ....[115]....
        /*0678*/ 	.word	0xffffffff


	//   ....[116]....
        /*067c*/ 	.word	0xffffffff


	//   ....[117]....
        /*0680*/ 	.word	0xffffffff


	//   ....[118]....
        /*0684*/ 	.word	0xffffffff


	//   ....[119]....
        /*0688*/ 	.word	0xffffffff


	//   ....[120]....
        /*068c*/ 	.word	0xffffffff


	//   ....[121]....
        /*0690*/ 	.word	0xffffffff


	//   ....[122]....
        /*0694*/ 	.word	0xffffffff


	//   ....[123]....
        /*0698*/ 	.word	0xffffffff


	//   ....[124]....
        /*069c*/ 	.word	0xffffffff


	//   ....[125]....
        /*06a0*/ 	.word	0xffffffff


	//   ....[126]....
        /*06a4*/ 	.word	0xffffffff


	//   ....[127]....
        /*06a8*/ 	.word	0xffffffff


	//   ....[128]....
        /*06ac*/ 	.word	0xffffffff


	//   ....[129]....
        /*06b0*/ 	.word	0xffffffff


	//   ....[130]....
        /*06b4*/ 	.word	0xffffffff


	//   ....[131]....
        /*06b8*/ 	.word	0xffffffff


	//   ....[132]....
        /*06bc*/ 	.word	0xffffffff


	//   ....[133]....
        /*06c0*/ 	.word	0xffffffff


	//   ....[134]....
        /*06c4*/ 	.word	0xffffffff


	//   ....[135]....
        /*06c8*/ 	.word	0xffffffff


	//   ....[136]....
        /*06cc*/ 	.word	0xffffffff


	//   ....[137]....
        /*06d0*/ 	.word	0xffffffff


	//   ....[138]....
        /*06d4*/ 	.word	0xffffffff


	//   ....[139]....
        /*06d8*/ 	.word	0xffffffff


	//   ....[140]....
        /*06dc*/ 	.word	0xffffffff


	//   ....[141]....
        /*06e0*/ 	.word	0xffffffff


	//   ....[142]....
        /*06e4*/ 	.word	0xffffffff


	//   ....[143]....
        /*06e8*/ 	.word	0xffffffff


	//   ....[144]....
        /*06ec*/ 	.word	0xffffffff


	//   ....[145]....
        /*06f0*/ 	.word	0xffffffff


	//   ....[146]....
        /*06f4*/ 	.word	0xffffffff


	//   ....[147]....
        /*06f8*/ 	.word	0xffffffff


	//   ....[148]....
        /*06fc*/ 	.word	0xffffffff


	//   ....[149]....
        /*0700*/ 	.word	0xffffffff


	//   ....[150]....
        /*0704*/ 	.word	0xffffffff


	//   ....[151]....
        /*0708*/ 	.word	0xffffffff


	//   ....[152]....
        /*070c*/ 	.word	0xffffffff


	//   ....[153]....
        /*0710*/ 	.word	0xffffffff


	//   ....[154]....
        /*0714*/ 	.word	0xffffffff


	//   ....[155]....
        /*0718*/ 	.word	0xffffffff


	//   ....[156]....
        /*071c*/ 	.word	0xffffffff


	//   ....[157]....
        /*0720*/ 	.word	0xffffffff


	//   ....[158]....
        /*0724*/ 	.word	0xffffffff


	//   ....[159]....
        /*0728*/ 	.word	0xffffffff


	//   ....[160]....
        /*072c*/ 	.word	0xffffffff


	//   ....[161]....
        /*0730*/ 	.word	0xffffffff


	//   ....[162]....
        /*0734*/ 	.word	0xffffffff


	//   ....[163]....
        /*0738*/ 	.word	0xffffffff


	//   ....[164]....
        /*073c*/ 	.word	0xffffffff


	//   ....[165]....
        /*0740*/ 	.word	0xffffffff


	//   ....[166]....
        /*0744*/ 	.word	0xffffffff


	//   ....[167]....
        /*0748*/ 	.word	0xffffffff


	//   ....[168]....
        /*074c*/ 	.word	0xffffffff


	//   ....[169]....
        /*0750*/ 	.word	0xffffffff


	//   ....[170]....
        /*0754*/ 	.word	0xffffffff


	//   ....[171]....
        /*0758*/ 	.word	0xffffffff


	//   ....[172]....
        /*075c*/ 	.word	0xffffffff


	//   ....[173]....
        /*0760*/ 	.word	0xffffffff


	//   ....[174]....
        /*0764*/ 	.word	0xffffffff


	//   ....[175]....
        /*0768*/ 	.word	0xffffffff


	//   ....[176]....
        /*076c*/ 	.word	0xffffffff


	//   ....[177]....
        /*0770*/ 	.word	0xffffffff


	//   ....[178]....
        /*0774*/ 	.word	0xffffffff


	//   ....[179]....
        /*0778*/ 	.word	0xffffffff


	//   ....[180]....
        /*077c*/ 	.word	0xffffffff


	//   ....[181]....
        /*0780*/ 	.word	0xffffffff


	//   ....[182]....
        /*0784*/ 	.word	0xffffffff


	//   ....[183]....
        /*0788*/ 	.word	0xffffffff


	//   ....[184]....
        /*078c*/ 	.word	0xffffffff


	//   ....[185]....
        /*0790*/ 	.word	0xffffffff


	//   ....[186]....
        /*0794*/ 	.word	0xffffffff


	//   ....[187]....
        /*0798*/ 	.word	0xffffffff


	//   ....[188]....
        /*079c*/ 	.word	0xffffffff


	//   ....[189]....
        /*07a0*/ 	.word	0xffffffff


	//   ....[190]....
        /*07a4*/ 	.word	0xffffffff


	//   ....[191]....
        /*07a8*/ 	.word	0xffffffff


	//   ....[192]....
        /*07ac*/ 	.word	0xffffffff


	//   ....[193]....
        /*07b0*/ 	.word	0xffffffff


	//   ....[194]....
        /*07b4*/ 	.word	0xffffffff


	//   ....[195]....
        /*07b8*/ 	.word	0xffffffff


	//   ....[196]....
        /*07bc*/ 	.word	0xffffffff


	//   ....[197]....
        /*07c0*/ 	.word	0xffffffff


	//   ....[198]....
        /*07c4*/ 	.word	0xffffffff


	//   ....[199]....
        /*07c8*/ 	.word	0xffffffff


	//   ....[200]....
        /*07cc*/ 	.word	0xffffffff


	//   ....[201]....
        /*07d0*/ 	.word	0xffffffff


	//   ....[202]....
        /*07d4*/ 	.word	0xffffffff


	//   ....[203]....
        /*07d8*/ 	.word	0xffffffff


	//   ....[204]....
        /*07dc*/ 	.word	0xffffffff


	//   ....[205]....
        /*07e0*/ 	.word	0xffffffff


	//   ....[206]....
        /*07e4*/ 	.word	0xffffffff


	//   ....[207]....
        /*07e8*/ 	.word	0xffffffff


	//   ....[208]....
        /*07ec*/ 	.word	0xffffffff


	//   ....[209]....
        /*07f0*/ 	.word	0xffffffff


	//   ....[210]....
        /*07f4*/ 	.word	0xffffffff


	//   ....[211]....
        /*07f8*/ 	.word	0xffffffff


	//   ....[212]....
        /*07fc*/ 	.word	0xffffffff


	//   ....[213]....
        /*0800*/ 	.word	0xffffffff


	//   ....[214]....
        /*0804*/ 	.word	0xffffffff


	//   ....[215]....
        /*0808*/ 	.word	0xffffffff


	//   ....[216]....
        /*080c*/ 	.word	0xffffffff


	//   ....[217]....
        /*0810*/ 	.word	0xffffffff


	//   ....[218]....
        /*0814*/ 	.word	0xffffffff


	//   ....[219]....
        /*0818*/ 	.word	0xffffffff


	//   ....[220]....
        /*081c*/ 	.word	0xffffffff


	//   ....[221]....
        /*0820*/ 	.word	0xffffffff


	//   ....[222]....
        /*0824*/ 	.word	0xffffffff


	//   ....[223]....
        /*0828*/ 	.word	0xffffffff


	//   ....[224]....
        /*082c*/ 	.word	0xffffffff


	//   ....[225]....
        /*0830*/ 	.word	0xffffffff


	//   ....[226]....
        /*0834*/ 	.word	0xffffffff


	//   ....[227]....
        /*0838*/ 	.word	0xffffffff


	//   ....[228]....
        /*083c*/ 	.word	0xffffffff


	//   ....[229]....
        /*0840*/ 	.word	0xffffffff


	//   ....[230]....
        /*0844*/ 	.word	0xffffffff


	//   ....[231]....
        /*0848*/ 	.word	0xffffffff


	//   ....[232]....
        /*084c*/ 	.word	0xffffffff


	//   ....[233]....
        /*0850*/ 	.word	0xffffffff


	//   ....[234]....
        /*0854*/ 	.word	0xffffffff


	//   ....[235]....
        /*0858*/ 	.word	0xffffffff


	//   ....[236]....
        /*085c*/ 	.word	0xffffffff


	//   ....[237]....
        /*0860*/ 	.word	0xffffffff


	//   ....[238]....
        /*0864*/ 	.word	0xffffffff


	//   ....[239]....
        /*0868*/ 	.word	0xffffffff


	//   ....[240]....
        /*086c*/ 	.word	0xffffffff


	//   ....[241]....
        /*0870*/ 	.word	0xffffffff


	//   ....[242]....
        /*0874*/ 	.word	0xffffffff


	//   ....[243]....
        /*0878*/ 	.word	0xffffffff


	//   ....[244]....
        /*087c*/ 	.word	0xffffffff


	//   ....[245]....
        /*0880*/ 	.word	0xffffffff


	//   ....[246]....
        /*0884*/ 	.word	0xffffffff


	//   ....[247]....
        /*0888*/ 	.word	0xffffffff


	//   ....[248]....
        /*088c*/ 	.word	0xffffffff


	//   ....[249]....
        /*0890*/ 	.word	0xffffffff


	//   ....[250]....
        /*0894*/ 	.word	0xffffffff


	//   ....[251]....
        /*0898*/ 	.word	0xffffffff


	//   ....[252]....
        /*089c*/ 	.word	0xffffffff


	//   ....[253]....
        /*08a0*/ 	.word	0xffffffff


	//   ....[254]....
        /*08a4*/ 	.word	0xffffffff


	//   ....[255]....
        /*08a8*/ 	.word	0xffffffff


	//   ....[0]....
        /*08ac*/ 	.word	0xffffffff


	//   ....[1]....
        /*08b0*/ 	.word	0xffffffff


	//   ....[2]....
        /*08b4*/ 	.word	0xffffffff


	//   ....[3]....
        /*08b8*/ 	.word	0xffffffff


	//   ....[4]....
        /*08bc*/ 	.word	0xffffffff


	//   ....[5]....
        /*08c0*/ 	.word	0xffffffff


	//   ....[6]....
        /*08c4*/ 	.word	0xffffffff


	//   ....[7]....
        /*08c8*/ 	.word	0xffffffff


	//   ....[8]....
        /*08cc*/ 	.word	0xffffffff


	//   ....[9]....
        /*08d0*/ 	.word	0xffffffff


	//   ....[10]....
        /*08d4*/ 	.word	0xffffffff


	//   ....[11]....
        /*08d8*/ 	.word	0xffffffff


	//   ....[12]....
        /*08dc*/ 	.word	0xffffffff


	//   ....[13]....
        /*08e0*/ 	.word	0xffffffff


	//   ....[14]....
        /*08e4*/ 	.word	0xffffffff


	//   ....[15]....
        /*08e8*/ 	.word	0xffffffff


	//   ....[16]....
        /*08ec*/ 	.word	0xffffffff


	//   ....[17]....
        /*08f0*/ 	.word	0xffffffff


	//   ....[18]....
        /*08f4*/ 	.word	0xffffffff


	//   ....[19]....
        /*08f8*/ 	.word	0xffffffff


	//   ....[20]....
        /*08fc*/ 	.word	0xffffffff


	//   ....[21]....
        /*0900*/ 	.word	0xffffffff


	//   ....[22]....
        /*0904*/ 	.word	0xffffffff


	//   ....[23]....
        /*0908*/ 	.word	0xffffffff


	//   ....[24]....
        /*090c*/ 	.word	0xffffffff


	//   ....[25]....
        /*0910*/ 	.word	0xffffffff


	//   ....[26]....
        /*0914*/ 	.word	0xffffffff


	//   ....[27]....
        /*0918*/ 	.word	0xffffffff


	//   ....[28]....
        /*091c*/ 	.word	0xffffffff


	//   ....[29]....
        /*0920*/ 	.word	0xffffffff


	//   ....[30]....
        /*0924*/ 	.word	0xffffffff


	//   ....[31]....
        /*0928*/ 	.word	0xffffffff


	//   ....[32]....
        /*092c*/ 	.word	0xffffffff


	//   ....[33]....
        /*0930*/ 	.word	0xffffffff


	//   ....[34]....
        /*0934*/ 	.word	0xffffffff


	//   ....[35]....
        /*0938*/ 	.word	0xffffffff


	//   ....[36]....
        /*093c*/ 	.word	0xffffffff


	//   ....[37]....
        /*0940*/ 	.word	0xffffffff


	//   ....[38]....
        /*0944*/ 	.word	0xffffffff


	//   ....[39]....
        /*0948*/ 	.word	0xffffffff


	//   ....[40]....
        /*094c*/ 	.word	0xffffffff


	//   ....[41]....
        /*0950*/ 	.word	0xffffffff


	//   ....[42]....
        /*0954*/ 	.word	0xffffffff


	//   ....[43]....
        /*0958*/ 	.word	0xffffffff


	//   ....[44]....
        /*095c*/ 	.word	0xffffffff


	//   ....[45]....
        /*0960*/ 	.word	0xffffffff


	//   ....[46]....
        /*0964*/ 	.word	0xffffffff


	//   ....[47]....
        /*0968*/ 	.word	0xffffffff


	//   ....[48]....
        /*096c*/ 	.word	0xffffffff


	//   ....[49]....
        /*0970*/ 	.word	0xffffffff


	//   ....[50]....
        /*0974*/ 	.word	0xffffffff


	//   ....[51]....
        /*0978*/ 	.word	0xffffffff


	//   ....[52]....
        /*097c*/ 	.word	0xffffffff


	//   ....[53]....
        /*0980*/ 	.word	0xffffffff


	//   ....[54]....
        /*0984*/ 	.word	0xffffffff


	//   ....[55]....
        /*0988*/ 	.word	0xffffffff


	//   ....[56]....
        /*098c*/ 	.word	0xffffffff


	//   ....[57]....
        /*0990*/ 	.word	0xffffffff


	//   ....[58]....
        /*0994*/ 	.word	0xffffffff


	//   ....[59]....
        /*0998*/ 	.word	0xffffffff


	//   ....[60]....
        /*099c*/ 	.word	0xffffffff


	//   ....[61]....
        /*09a0*/ 	.word	0xffffffff


	//   ....[62]....
        /*09a4*/ 	.word	0xffffffff


	//   ....[63]....
        /*09a8*/ 	.word	0xffffffff


	//   ....[64]....
        /*09ac*/ 	.word	0xffffffff


	//   ....[65]....
        /*09b0*/ 	.word	0xffffffff


	//   ....[66]....
        /*09b4*/ 	.word	0xffffffff


	//   ....[67]....
        /*09b8*/ 	.word	0xffffffff


	//   ....[68]....
        /*09bc*/ 	.word	0xffffffff


	//   ....[69]....
        /*09c0*/ 	.word	0xffffffff


	//   ....[70]....
        /*09c4*/ 	.word	0xffffffff


	//   ....[71]....
        /*09c8*/ 	.word	0xffffffff


	//   ....[72]....
        /*09cc*/ 	.word	0xffffffff


	//   ....[73]....
        /*09d0*/ 	.word	0xffffffff


	//   ....[74]....
        /*09d4*/ 	.word	0xffffffff


	//   ....[75]....
        /*09d8*/ 	.word	0xffffffff


	//   ....[76]....
        /*09dc*/ 	.word	0xffffffff


	//   ....[77]....
        /*09e0*/ 	.word	0xffffffff


	//   ....[78]....
        /*09e4*/ 	.word	0xffffffff


	//   ....[79]....
        /*09e8*/ 	.word	0xffffffff


	//   ....[80]....
        /*09ec*/ 	.word	0xffffffff


	//   ....[81]....
        /*09f0*/ 	.word	0xffffffff


	//   ....[82]....
        /*09f4*/ 	.word	0xffffffff


	//   ....[83]....
        /*09f8*/ 	.word	0xffffffff


	//   ....[84]....
        /*09fc*/ 	.word	0xffffffff


	//   ....[85]....
        /*0a00*/ 	.word	0xffffffff


	//   ....[86]....
        /*0a04*/ 	.word	0xffffffff


	//   ....[87]....
        /*0a08*/ 	.word	0xffffffff


	//   ....[88]....
        /*0a0c*/ 	.word	0xffffffff


	//   ....[89]....
        /*0a10*/ 	.word	0xffffffff


	//   ....[90]....
        /*0a14*/ 	.word	0xffffffff


	//   ....[91]....
        /*0a18*/ 	.word	0xffffffff


	//   ....[92]....
        /*0a1c*/ 	.word	0xffffffff


	//   ....[93]....
        /*0a20*/ 	.word	0xffffffff


	//   ....[94]....
        /*0a24*/ 	.word	0xffffffff


	//   ....[95]....
        /*0a28*/ 	.word	0xffffffff


	//   ....[96]....
        /*0a2c*/ 	.word	0xffffffff


	//   ....[97]....
        /*0a30*/ 	.word	0xffffffff


	//   ....[98]....
        /*0a34*/ 	.word	0xffffffff


	//   ....[99]....
        /*0a38*/ 	.word	0xffffffff


	//   ....[100]....
        /*0a3c*/ 	.word	0xffffffff


	//   ....[101]....
        /*0a40*/ 	.word	0xffffffff


	//   ....[102]....
        /*0a44*/ 	.word	0xffffffff


	//   ....[103]....
        /*0a48*/ 	.word	0xffffffff


	//   ....[104]....
        /*0a4c*/ 	.word	0xffffffff


	//   ....[105]....
        /*0a50*/ 	.word	0xffffffff


	//   ....[106]....
        /*0a54*/ 	.word	0xffffffff


	//   ....[107]....
        /*0a58*/ 	.word	0xffffffff


	//   ....[108]....
        /*0a5c*/ 	.word	0xffffffff


	//   ....[109]....
        /*0a60*/ 	.word	0xffffffff


	//   ....[110]....
        /*0a64*/ 	.word	0xffffffff


	//   ....[111]....
        /*0a68*/ 	.word	0xffffffff


	//   ....[112]....
        /*0a6c*/ 	.word	0xffffffff


	//   ....[113]....
        /*0a70*/ 	.word	0xffffffff


	//   ....[114]....
        /*0a74*/ 	.word	0xffffffff


	//   ....[115]....
        /*0a78*/ 	.word	0xffffffff


	//   ....[116]....
        /*0a7c*/ 	.word	0xffffffff


	//   ....[117]....
        /*0a80*/ 	.word	0xffffffff


	//   ....[118]....
        /*0a84*/ 	.word	0xffffffff


	//   ....[119]....
        /*0a88*/ 	.word	0xffffffff


	//   ....[120]....
        /*0a8c*/ 	.word	0xffffffff


	//   ....[121]....
        /*0a90*/ 	.word	0xffffffff


	//   ....[122]....
        /*0a94*/ 	.word	0xffffffff


	//   ....[123]....
        /*0a98*/ 	.word	0xffffffff


	//   ....[124]....
        /*0a9c*/ 	.word	0xffffffff


	//   ....[125]....
        /*0aa0*/ 	.word	0xffffffff


	//   ....[126]....
        /*0aa4*/ 	.word	0xffffffff


	//   ....[127]....
        /*0aa8*/ 	.word	0xffffffff


	//   ....[128]....
        /*0aac*/ 	.word	0xffffffff


	//   ....[129]....
        /*0ab0*/ 	.word	0xffffffff


	//   ....[130]....
        /*0ab4*/ 	.word	0xffffffff


	//   ....[131]....
        /*0ab8*/ 	.word	0xffffffff


	//   ....[132]....
        /*0abc*/ 	.word	0xffffffff


	//   ....[133]....
        /*0ac0*/ 	.word	0xffffffff


	//   ....[134]....
        /*0ac4*/ 	.word	0xffffffff


	//   ....[135]....
        /*0ac8*/ 	.word	0xffffffff


	//   ....[136]....
        /*0acc*/ 	.word	0xffffffff


	//   ....[137]....
        /*0ad0*/ 	.word	0xffffffff


	//   ....[138]....
        /*0ad4*/ 	.word	0xffffffff


	//   ....[139]....
        /*0ad8*/ 	.word	0xffffffff


	//   ....[140]....
        /*0adc*/ 	.word	0xffffffff


	//   ....[141]....
        /*0ae0*/ 	.word	0xffffffff


	//   ....[142]....
        /*0ae4*/ 	.word	0xffffffff


	//   ....[143]....
        /*0ae8*/ 	.word	0xffffffff


	//   ....[144]....
        /*0aec*/ 	.word	0xffffffff


	//   ....[145]....
        /*0af0*/ 	.word	0xffffffff


	//   ....[146]....
        /*0af4*/ 	.word	0xffffffff


	//   ....[147]....
        /*0af8*/ 	.word	0xffffffff


	//   ....[148]....
        /*0afc*/ 	.word	0xffffffff


	//   ....[149]....
        /*0b00*/ 	.word	0xffffffff


	//   ....[150]....
        /*0b04*/ 	.word	0xffffffff


	//   ....[151]....
        /*0b08*/ 	.word	0xffffffff


	//   ....[152]....
        /*0b0c*/ 	.word	0xffffffff


	//   ....[153]....
        /*0b10*/ 	.word	0xffffffff


	//   ....[154]....
        /*0b14*/ 	.word	0xffffffff


	//   ....[155]....
        /*0b18*/ 	.word	0xffffffff


	//   ....[156]....
        /*0b1c*/ 	.word	0xffffffff


	//   ....[157]....
        /*0b20*/ 	.word	0xffffffff


	//   ....[158]....
        /*0b24*/ 	.word	0xffffffff


	//   ....[159]....
        /*0b28*/ 	.word	0xffffffff


	//   ....[160]....
        /*0b2c*/ 	.word	0xffffffff


	//   ....[161]....
        /*0b30*/ 	.word	0xffffffff


	//   ....[162]....
        /*0b34*/ 	.word	0xffffffff


	//   ....[163]....
        /*0b38*/ 	.word	0xffffffff


	//   ....[164]....
        /*0b3c*/ 	.word	0xffffffff


	//   ....[165]....
        /*0b40*/ 	.word	0xffffffff


	//   ....[166]....
        /*0b44*/ 	.word	0xffffffff


	//   ....[167]....
        /*0b48*/ 	.word	0xffffffff


	//   ....[168]....
        /*0b4c*/ 	.word	0xffffffff


	//   ....[169]....
        /*0b50*/ 	.word	0xffffffff


	//   ....[170]....
        /*0b54*/ 	.word	0xffffffff


	//   ....[171]....
        /*0b58*/ 	.word	0xffffffff


	//   ....[172]....
        /*0b5c*/ 	.word	0xffffffff


	//   ....[173]....
        /*0b60*/ 	.word	0xffffffff


	//   ....[174]....
        /*0b64*/ 	.word	0xffffffff


	//   ....[175]....
        /*0b68*/ 	.word	0xffffffff


	//   ....[176]....
        /*0b6c*/ 	.word	0xffffffff


	//   ....[177]....
        /*0b70*/ 	.word	0xffffffff


	//   ....[178]....
        /*0b74*/ 	.word	0xffffffff


	//   ....[179]....
        /*0b78*/ 	.word	0xffffffff


	//   ....[180]....
        /*0b7c*/ 	.word	0xffffffff


	//   ....[181]....
        /*0b80*/ 	.word	0xffffffff


	//   ....[182]....
        /*0b84*/ 	.word	0xffffffff


	//   ....[183]....
        /*0b88*/ 	.word	0xffffffff


	//   ....[184]....
        /*0b8c*/ 	.word	0xffffffff


	//   ....[185]....
        /*0b90*/ 	.word	0xffffffff


	//   ....[186]....
        /*0b94*/ 	.word	0xffffffff


	//   ....[187]....
        /*0b98*/ 	.word	0xffffffff


	//   ....[188]....
        /*0b9c*/ 	.word	0xffffffff


	//   ....[189]....
        /*0ba0*/ 	.word	0xffffffff


	//   ....[190]....
        /*0ba4*/ 	.word	0xffffffff


	//   ....[191]....
        /*0ba8*/ 	.word	0xffffffff


	//   ....[192]....
        /*0bac*/ 	.word	0xffffffff


	//   ....[193]....
        /*0bb0*/ 	.word	0xffffffff


	//   ....[194]....
        /*0bb4*/ 	.word	0xffffffff


	//   ....[195]....
        /*0bb8*/ 	.word	0xffffffff


	//   ....[196]....
        /*0bbc*/ 	.word	0xffffffff


	//   ....[197]....
        /*0bc0*/ 	.word	0xffffffff


	//   ....[198]....
        /*0bc4*/ 	.word	0xffffffff


	//   ....[199]....
        /*0bc8*/ 	.word	0xffffffff


	//   ....[200]....
        /*0bcc*/ 	.word	0xffffffff


	//   ....[201]....
        /*0bd0*/ 	.word	0xffffffff


	//   ....[202]....
        /*0bd4*/ 	.word	0xffffffff


	//   ....[203]....
        /*0bd8*/ 	.word	0xffffffff


	//   ....[204]....
        /*0bdc*/ 	.word	0xffffffff


	//   ....[205]....
        /*0be0*/ 	.word	0xffffffff


	//   ....[206]....
        /*0be4*/ 	.word	0xffffffff


	//   ....[207]....
        /*0be8*/ 	.word	0xffffffff


	//   ....[208]....
        /*0bec*/ 	.word	0xffffffff


	//   ....[209]....
        /*0bf0*/ 	.word	0xffffffff


	//   ....[210]....
        /*0bf4*/ 	.word	0xffffffff


	//   ....[211]....
        /*0bf8*/ 	.word	0xffffffff


	//   ....[212]....
        /*0bfc*/ 	.word	0xffffffff


	//   ....[213]....
        /*0c00*/ 	.word	0xffffffff


	//   ....[214]....
        /*0c04*/ 	.word	0xffffffff


	//   ....[215]....
        /*0c08*/ 	.word	0xffffffff


	//   ....[216]....
        /*0c0c*/ 	.word	0xffffffff


	//   ....[217]....
        /*0c10*/ 	.word	0xffffffff


	//   ....[218]....
        /*0c14*/ 	.word	0xffffffff


	//   ....[219]....
        /*0c18*/ 	.word	0xffffffff


	//   ....[220]....
        /*0c1c*/ 	.word	0xffffffff


	//   ....[221]....
        /*0c20*/ 	.word	0xffffffff


	//   ....[222]....
        /*0c24*/ 	.word	0xffffffff


	//   ....[223]....
        /*0c28*/ 	.word	0xffffffff


	//   ....[224]....
        /*0c2c*/ 	.word	0xffffffff


	//   ....[225]....
        /*0c30*/ 	.word	0xffffffff


	//   ....[226]....
        /*0c34*/ 	.word	0xffffffff


	//   ....[227]....
        /*0c38*/ 	.word	0xffffffff


	//   ....[228]....
        /*0c3c*/ 	.word	0xffffffff


	//   ....[229]....
        /*0c40*/ 	.word	0xffffffff


	//   ....[230]....
        /*0c44*/ 	.word	0xffffffff


	//   ....[231]....
        /*0c48*/ 	.word	0xffffffff


	//   ....[232]....
        /*0c4c*/ 	.word	0xffffffff


	//   ....[233]....
        /*0c50*/ 	.word	0xffffffff


	//   ....[234]....
        /*0c54*/ 	.word	0xffffffff


	//   ....[235]....
        /*0c58*/ 	.word	0xffffffff


	//   ....[236]....
        /*0c5c*/ 	.word	0xffffffff


	//   ....[237]....
        /*0c60*/ 	.word	0xffffffff


	//   ....[238]....
        /*0c64*/ 	.word	0xffffffff


	//   ....[239]....
        /*0c68*/ 	.word	0xffffffff


	//   ....[240]....
        /*0c6c*/ 	.word	0xffffffff


	//   ....[241]....
        /*0c70*/ 	.word	0xffffffff


	//   ....[242]....
        /*0c74*/ 	.word	0xffffffff


	//   ....[243]....
        /*0c78*/ 	.word	0xffffffff


	//   ....[244]....
        /*0c7c*/ 	.word	0xffffffff


	//   ....[245]....
        /*0c80*/ 	.word	0xffffffff


	//   ....[246]....
        /*0c84*/ 	.word	0xffffffff


	//   ....[247]....
        /*0c88*/ 	.word	0xffffffff


	//   ....[248]....
        /*0c8c*/ 	.word	0xffffffff


	//   ....[249]....
        /*0c90*/ 	.word	0xffffffff


	//   ....[250]....
        /*0c94*/ 	.word	0xffffffff


	//   ....[251]....
        /*0c98*/ 	.word	0xffffffff


	//   ....[252]....
        /*0c9c*/ 	.word	0xffffffff


	//   ....[253]....
        /*0ca0*/ 	.word	0xffffffff


	//   ....[254]....
        /*0ca4*/ 	.word	0xffffffff


	//   ....[255]....
        /*0ca8*/ 	.word	0xffffffff


	//   ....[0]....
        /*0cac*/ 	.word	0xffffffff


	//   ....[1]....
        /*0cb0*/ 	.word	0xffffffff


	//   ....[2]....
        /*0cb4*/ 	.word	0xffffffff


	//   ....[3]....
        /*0cb8*/ 	.word	0xffffffff


	//   ....[4]....
        /*0cbc*/ 	.word	0xffffffff


	//   ....[5]....
        /*0cc0*/ 	.word	0xffffffff


	//   ....[6]....
        /*0cc4*/ 	.word	0xffffffff


	//   ....[7]....
        /*0cc8*/ 	.word	0xffffffff


	//   ....[8]....
        /*0ccc*/ 	.word	0xffffffff


	//   ....[9]....
        /*0cd0*/ 	.word	0xffffffff


	//   ....[10]....
        /*0cd4*/ 	.word	0xffffffff


	//   ....[11]....
        /*0cd8*/ 	.word	0xffffffff


	//   ....[12]....
        /*0cdc*/ 	.word	0xffffffff


	//   ....[13]....
        /*0ce0*/ 	.word	0xffffffff


	//   ....[14]....
        /*0ce4*/ 	.word	0xffffffff


	//   ....[15]....
        /*0ce8*/ 	.word	0xffffffff


	//   ....[16]....
        /*0cec*/ 	.word	0xffffffff


	//   ....[17]....
        /*0cf0*/ 	.word	0xffffffff


	//   ....[18]....
        /*0cf4*/ 	.word	0xffffffff


	//   ....[19]....
        /*0cf8*/ 	.word	0xffffffff


	//   ....[20]....
        /*0cfc*/ 	.word	0xffffffff


	//   ....[21]....
        /*0d00*/ 	.word	0xffffffff


	//   ....[22]....
        /*0d04*/ 	.word	0xffffffff


	//   ....[23]....
        /*0d08*/ 	.word	0xffffffff


	//----- nvinfo : EIATTR_COOP_GROUP_INSTR_OFFSETS
	.align		4
.L_27:
        /*0d0c*/ 	.byte	0x04, 0x28
        /*0d0e*/ 	.short	(.L_29 - .L_28)


	//   ....[0]....
.L_28:
        /*0d10*/ 	.word	0x00001f50


	//   ....[1]....
        /*0d14*/ 	.word	0x00001f60


	//   ....[2]....
        /*0d18*/ 	.word	0x00001f70


	//   ....[3]....
        /*0d1c*/ 	.word	0x00001f80


	//   ....[4]....
        /*0d20*/ 	.word	0x00001f90


	//   ....[5]....
        /*0d24*/ 	.word	0x00001fa0


	//   ....[6]....
        /*0d28*/ 	.word	0x00001fc0


	//   ....[7]....
        /*0d2c*/ 	.word	0x00001fd0


	//   ....[8]....
        /*0d30*/ 	.word	0x00001fe0


	//   ....[9]....
        /*0d34*/ 	.word	0x00001ff0


	//   ....[10]....
        /*0d38*/ 	.word	0x00002000


	//   ....[11]....
        /*0d3c*/ 	.word	0x00002010


	//   ....[12]....
        /*0d40*/ 	.word	0x00002020


	//   ....[13]....
        /*0d44*/ 	.word	0x00002030


	//   ....[14]....
        /*0d48*/ 	.word	0x00002040


	//   ....[15]....
        /*0d4c*/ 	.word	0x00002050


	//   ....[16]....
        /*0d50*/ 	.word	0x00002060


	//   ....[17]....
        /*0d54*/ 	.word	0x00002070


	//   ....[18]....
        /*0d58*/ 	.word	0x00002080


	//   ....[19]....
        /*0d5c*/ 	.word	0x00002090


	//   ....[20]....
        /*0d60*/ 	.word	0x000020a0


	//   ....[21]....
        /*0d64*/ 	.word	0x000020b0


	//   ....[22]....
        /*0d68*/ 	.word	0x000020c0


	//   ....[23]....
        /*0d6c*/ 	.word	0x000020d0


	//   ....[24]....
        /*0d70*/ 	.word	0x00002410


	//   ....[25]....
        /*0d74*/ 	.word	0x00002450


	//   ....[26]....
        /*0d78*/ 	.word	0x000024a0


	//   ....[27]....
        /*0d7c*/ 	.word	0x000024c0


	//   ....[28]....
        /*0d80*/ 	.word	0x000024d0


	//   ....[29]....
        /*0d84*/ 	.word	0x000024e0


	//   ....[30]....
        /*0d88*/ 	.word	0x000024f0


	//   ....[31]....
        /*0d8c*/ 	.word	0x00002500


	//   ....[32]....
        /*0d90*/ 	.word	0x00002510


	//   ....[33]....
        /*0d94*/ 	.word	0x00002520


	//   ....[34]....
        /*0d98*/ 	.word	0x00002530


	//   ....[35]....
        /*0d9c*/ 	.word	0x00002540


	//   ....[36]....
        /*0da0*/ 	.word	0x00002770


	//   ....[37]....
        /*0da4*/ 	.word	0x00002780


	//   ....[38]....
        /*0da8*/ 	.word	0x00002790


	//   ....[39]....
        /*0dac*/ 	.word	0x000027a0


	//   ....[40]....
        /*0db0*/ 	.word	0x000027b0


	//   ....[41]....
        /*0db4*/ 	.word	0x000027c0


	//   ....[42]....
        /*0db8*/ 	.word	0x000027d0


	//   ....[43]....
        /*0dbc*/ 	.word	0x000027e0


	//   ....[44]....
        /*0dc0*/ 	.word	0x000027f0


	//   ....[45]....
        /*0dc4*/ 	.word	0x00002800


	//   ....[46]....
        /*0dc8*/ 	.word	0x00002810


	//   ....[47]....
        /*0dcc*/ 	.word	0x00002820


	//   ....[48]....
        /*0dd0*/ 	.word	0x00002960


	//   ....[49]....
        /*0dd4*/ 	.word	0x000029a0


	//   ....[50]....
        /*0dd8*/ 	.word	0x000029e0


	//   ....[51]....
        /*0ddc*/ 	.word	0x00002a10


	//   ....[52]....
        /*0de0*/ 	.word	0x00002a40


	//   ....[53]....
        /*0de4*/ 	.word	0x00002a50


	//   ....[54]....
        /*0de8*/ 	.word	0x00002a60


	//   ....[55]....
        /*0dec*/ 	.word	0x00002a70


	//   ....[56]....
        /*0df0*/ 	.word	0x00002a80


	//   ....[57]....
        /*0df4*/ 	.word	0x00002ab0


	//   ....[58]....
        /*0df8*/ 	.word	0x00002c10


	//   ....[59]....
        /*0dfc*/ 	.word	0x00002c50


	//   ....[60]....
        /*0e00*/ 	.word	0x00002ce0


	//   ....[61]....
        /*0e04*/ 	.word	0x00002cf0


	//   ....[62]....
        /*0e08*/ 	.word	0x00002d00


	//   ....[63]....
        /*0e0c*/ 	.word	0x00002d10


	//   ....[64]....
        /*0e10*/ 	.word	0x00002d20


	//   ....[65]....
        /*0e14*/ 	.word	0x00002d30


	//   ....[66]....
        /*0e18*/ 	.word	0x00002d80


	//   ....[67]....
        /*0e1c*/ 	.word	0x00002e40


	//   ....[68]....
        /*0e20*/ 	.word	0x00002e90


	//   ....[69]....
        /*0e24*/ 	.word	0x00002ed0


	//   ....[70]....
        /*0e28*/ 	.word	0x00002f10


	//   ....[71]....
        /*0e2c*/ 	.word	0x00002f30


	//   ....[72]....
        /*0e30*/ 	.word	0x00002f40


	//   ....[73]....
        /*0e34*/ 	.word	0x00002f50


	//   ....[74]....
        /*0e38*/ 	.word	0x00002f60


	//   ....[75]....
        /*0e3c*/ 	.word	0x00002f70


	//   ....[76]....
        /*0e40*/ 	.word	0x00002f80


	//   ....[77]....
        /*0e44*/ 	.word	0x00002f90


	//   ....[78]....
        /*0e48*/ 	.word	0x00002fa0


	//   ....[79]....
        /*0e4c*/ 	.word	0x00002fb0


	//   ....[80]....
        /*0e50*/ 	.word	0x00003160


	//   ....[81]....
        /*0e54*/ 	.word	0x000031b0


	//   ....[82]....
        /*0e58*/ 	.word	0x000031c0


	//   ....[83]....
        /*0e5c*/ 	.word	0x000031d0


	//   ....[84]....
        /*0e60*/ 	.word	0x00003230


	//   ....[85]....
        /*0e64*/ 	.word	0x00003240


	//   ....[86]....
        /*0e68*/ 	.word	0x00003250


	//   ....[87]....
        /*0e6c*/ 	.word	0x00003290


	//   ....[88]....
        /*0e70*/ 	.word	0x000032d0


	//   ....[89]....
        /*0e74*/ 	.word	0x00003300


	//   ....[90]....
        /*0e78*/ 	.word	0x00003310


	//   ....[91]....
        /*0e7c*/ 	.word	0x00003320


	//   ....[92]....
        /*0e80*/ 	.word	0x00003330


	//   ....[93]....
        /*0e84*/ 	.word	0x00003380


	//   ....[94]....
        /*0e88*/ 	.word	0x00003480


	//   ....[95]....
        /*0e8c*/ 	.word	0x000034b0


	//   ....[96]....
        /*0e90*/ 	.word	0x000034f0


	//   ....[97]....
        /*0e94*/ 	.word	0x00003500


	//   ....[98]....
        /*0e98*/ 	.word	0x00003510


	//   ....[99]....
        /*0e9c*/ 	.word	0x00003520


	//   ....[100]....
        /*0ea0*/ 	.word	0x00003530


	//   ....[101]....
        /*0ea4*/ 	.word	0x00003550


	//   ....[102]....
        /*0ea8*/ 	.word	0x00003560


	//   ....[103]....
        /*0eac*/ 	.word	0x00003620


	//   ....[104]....
        /*0eb0*/ 	.word	0x000036c0


	//   ....[105]....
        /*0eb4*/ 	.word	0x00003700


	//   ....[106]....
        /*0eb8*/ 	.word	0x00003740


	//   ....[107]....
        /*0ebc*/ 	.word	0x000037b0


	//   ....[108]....
        /*0ec0*/ 	.word	0x000037c0


	//   ....[109]....
        /*0ec4*/ 	.word	0x000037d0


	//   ....[110]....
        /*0ec8*/ 	.word	0x000037e0


	//   ....[111]....
        /*0ecc*/ 	.word	0x000037f0


	//   ....[112]....
        /*0ed0*/ 	.word	0x00003800


	//   ....[113]....
        /*0ed4*/ 	.word	0x00003810


	//   ....[114]....
        /*0ed8*/ 	.word	0x00003820


	//   ....[115]....
        /*0edc*/ 	.word	0x00003830


	//   ....[116]....
        /*0ee0*/ 	.word	0x00003a20


	//   ....[117]....
        /*0ee4*/ 	.word	0x00003a40


	//   ....[118]....
        /*0ee8*/ 	.word	0x00003a60


	//   ....[119]....
        /*0eec*/ 	.word	0x00003a70


	//   ....[120]....
        /*0ef0*/ 	.word	0x00003a80


	//   ....[121]....
        /*0ef4*/ 	.word	0x00003a90


	//   ....[122]....
        /*0ef8*/ 	.word	0x00003aa0


	//   ....[123]....
        /*0efc*/ 	.word	0x00003ac0


	//   ....[124]....
        /*0f00*/ 	.word	0x00003ae0


	//   ....[125]....
        /*0f04*/ 	.word	0x00003b30


	//   ....[126]....
        /*0f08*/ 	.word	0x00003b60


	//   ....[127]....
        /*0f0c*/ 	.word	0x00003b70


	//   ....[128]....
        /*0f10*/ 	.word	0x00003bf0


	//   ....[129]....
        /*0f14*/ 	.word	0x00003c30


	//   ....[130]....
        /*0f18*/ 	.word	0x00003d40


	//   ....[131]....
        /*0f1c*/ 	.word	0x00003d60


	//   ....[132]....
        /*0f20*/ 	.word	0x00003db0


	//   ....[133]....
        /*0f24*/ 	.word	0x00003dd0


	//   ....[134]....
        /*0f28*/ 	.word	0x00003de0


	//   ....[135]....
        /*0f2c*/ 	.word	0x00003df0


	//   ....[136]....
        /*0f30*/ 	.word	0x00003e10


	//   ....[137]....
        /*0f34*/ 	.word	0x00003e20


	//   ....[138]....
        /*0f38*/ 	.word	0x00003e30


	//   ....[139]....
        /*0f3c*/ 	.word	0x00003e40


	//   ....[140]....
        /*0f40*/ 	.word	0x00003f50


	//   ....[141]....
        /*0f44*/ 	.word	0x00003f70


	//   ....[142]....
        /*0f48*/ 	.word	0x00003f90


	//   ....[143]....
        /*0f4c*/ 	.word	0x00003fb0


	//   ....[144]....
        /*0f50*/ 	.word	0x00004010


	//   ....[145]....
        /*0f54*/ 	.word	0x00004050


	//   ....[146]....
        /*0f58*/ 	.word	0x00004080


	//   ....[147]....
        /*0f5c*/ 	.word	0x000040b0


	//   ....[148]....
        /*0f60*/ 	.word	0x000040d0


	//   ....[149]....
        /*0f64*/ 	.word	0x000040e0


	//   ....[150]....
        /*0f68*/ 	.word	0x000040f0


	//   ....[151]....
        /*0f6c*/ 	.word	0x00004120


	//   ....[152]....
        /*0f70*/ 	.word	0x00004180


	//   ....[153]....
        /*0f74*/ 	.word	0x000041c0


	//   ....[154]....
        /*0f78*/ 	.word	0x00004360


	//   ....[155]....
        /*0f7c*/ 	.word	0x000043a0


	//   ....[156]....
        /*0f80*/ 	.word	0x000043e0


	//   ....[157]....
        /*0f84*/ 	.word	0x00004420


	//   ....[158]....
        /*0f88*/ 	.word	0x00004430


	//   ....[159]....
        /*0f8c*/ 	.word	0x00004440


	//   ....[160]....
        /*0f90*/ 	.word	0x00004450


	//   ....[161]....
        /*0f94*/ 	.word	0x00004460


	//   ....[162]....
        /*0f98*/ 	.word	0x00004470


	//   ....[163]....
        /*0f9c*/ 	.word	0x00004480


	//   ....[164]....
        /*0fa0*/ 	.word	0x000044f0


	//   ....[165]....
        /*0fa4*/ 	.word	0x00004580


	//   ....[166]....
        /*0fa8*/ 	.word	0x000045a0


	//   ....[167]....
        /*0fac*/ 	.word	0x000045c0


	//   ....[168]....
        /*0fb0*/ 	.word	0x00004600


	//   ....[169]....
        /*0fb4*/ 	.word	0x00004610


	//   ....[170]....
        /*0fb8*/ 	.word	0x00004620


	//   ....[171]....
        /*0fbc*/ 	.word	0x000046b0


	//   ....[172]....
        /*0fc0*/ 	.word	0x000046c0


	//   ....[173]....
        /*0fc4*/ 	.word	0x000046d0


	//   ....[174]....
        /*0fc8*/ 	.word	0x00004700


	//   ....[175]....
        /*0fcc*/ 	.word	0x00004740


	//   ....[176]....
        /*0fd0*/ 	.word	0x00004770


	//   ....[177]....
        /*0fd4*/ 	.word	0x000047a0


	//   ....[178]....
        /*0fd8*/ 	.word	0x00004880


	//   ....[179]....
        /*0fdc*/ 	.word	0x00004910


	//   ....[180]....
        /*0fe0*/ 	.word	0x00004950


	//   ....[181]....
        /*0fe4*/ 	.word	0x00004990


	//   ....[182]....
        /*0fe8*/ 	.word	0x000049c0


	//   ....[183]....
        /*0fec*/ 	.word	0x000049e0


	//   ....[184]....
        /*0ff0*/ 	.word	0x00004a00


	//   ....[185]....
        /*0ff4*/ 	.word	0x00004a20


	//   ....[186]....
        /*0ff8*/ 	.word	0x00004a40


	//   ....[187]....
        /*0ffc*/ 	.word	0x00004a50


	//   ....[188]....
        /*1000*/ 	.word	0x00004af0


	//   ....[189]....
        /*1004*/ 	.word	0x00004b70


	//   ....[190]....
        /*1008*/ 	.word	0x00004bc0


	//   ....[191]....
        /*100c*/ 	.word	0x00004c00


	//   ....[192]....
        /*1010*/ 	.word	0x00004c20


	//   ....[193]....
        /*1014*/ 	.word	0x00004c30


	//   ....[194]....
        /*1018*/ 	.word	0x00004c40


	//   ....[195]....
        /*101c*/ 	.word	0x00004c50


	//   ....[196]....
        /*1020*/ 	.word	0x00004c60


	//   ....[197]....
        /*1024*/ 	.word	0x00004c70


	//   ....[198]....
        /*1028*/ 	.word	0x00004c80


	//   ....[199]....
        /*102c*/ 	.word	0x00004d40


	//   ....[200]....
        /*1030*/ 	.word	0x00004d90


	//   ....[201]....
        /*1034*/ 	.word	0x00004e80


	//   ....[202]....
        /*1038*/ 	.word	0x00004e90


	//   ....[203]....
        /*103c*/ 	.word	0x00004ea0


	//   ....[204]....
        /*1040*/ 	.word	0x00004f20


	//   ....[205]....
        /*1044*/ 	.word	0x00004f60


	//   ....[206]....
        /*1048*/ 	.word	0x00004f80


	//   ....[207]....
        /*104c*/ 	.word	0x00004f90


	//   ....[208]....
        /*1050*/ 	.word	0x00004fa0


	//   ....[209]....
        /*1054*/ 	.word	0x00004fb0


	//   ....[210]....
        /*1058*/ 	.word	0x00004ff0


	//   ....[211]....
        /*105c*/ 	.word	0x00005000


	//   ....[212]....
        /*1060*/ 	.word	0x00005080


	//   ....[213]....
        /*1064*/ 	.word	0x000050d0


	//   ....[214]....
        /*1068*/ 	.word	0x000051a0


	//   ....[215]....
        /*106c*/ 	.word	0x000051b0


	//   ....[216]....
        /*1070*/ 	.word	0x000051c0


	//   ....[217]....
        /*1074*/ 	.word	0x000051d0


	//   ....[218]....
        /*1078*/ 	.word	0x000051e0


	//   ....[219]....
        /*107c*/ 	.word	0x000051f0


	//   ....[220]....
        /*1080*/ 	.word	0x00005200


	//   ....[221]....
        /*1084*/ 	.word	0x000052d0


	//   ....[222]....
        /*1088*/ 	.word	0x000052f0


	//   ....[223]....
        /*108c*/ 	.word	0x00005310


	//   ....[224]....
        /*1090*/ 	.word	0x00005390


	//   ....[225]....
        /*1094*/ 	.word	0x000053a0


	//   ....[226]....
        /*1098*/ 	.word	0x000053b0


	//   ....[227]....
        /*109c*/ 	.word	0x000053c0


	//   ....[228]....
        /*10a0*/ 	.word	0x000054e0


	//   ....[229]....
        /*10a4*/ 	.word	0x00005500


	//   ....[230]....
        /*10a8*/ 	.word	0x00005520


	//   ....[231]....
        /*10ac*/ 	.word	0x00005540


	//   ....[232]....
        /*10b0*/ 	.word	0x00005560


	//   ....[233]....
        /*10b4*/ 	.word	0x00005570


	//   ....[234]....
        /*10b8*/ 	.word	0x00005580


	//   ....[235]....
        /*10bc*/ 	.word	0x000055c0


	//   ....[236]....
        /*10c0*/ 	.word	0x000055e0


	//   ....[237]....
        /*10c4*/ 	.word	0x00005670


	//   ....[238]....
        /*10c8*/ 	.word	0x00005740


	//   ....[239]....
        /*10cc*/ 	.word	0x00005750


	//   ....[240]....
        /*10d0*/ 	.word	0x00005760


	//   ....[241]....
        /*10d4*/ 	.word	0x00005770


	//   ....[242]....
        /*10d8*/ 	.word	0x00005780


	//   ....[243]....
        /*10dc*/ 	.word	0x00005790


	//   ....[244]....
        /*10e0*/ 	.word	0x000057a0


	//   ....[245]....
        /*10e4*/ 	.word	0x00005890


	//   ....[246]....
        /*10e8*/ 	.word	0x000058b0


	//   ....[247]....
        /*10ec*/ 	.word	0x000058d0


	//   ....[248]....
        /*10f0*/ 	.word	0x000058f0


	//   ....[249]....
        /*10f4*/ 	.word	0x00005930


	//   ....[250]....
        /*10f8*/ 	.word	0x00005940


	//   ....[251]....
        /*10fc*/ 	.word	0x00005990


	//   ....[252]....
        /*1100*/ 	.word	0x00005ae0


	//   ....[253]....
        /*1104*/ 	.word	0x00005b00


	//   ....[254]....
        /*1108*/ 	.word	0x00005b20


	//   ....[255]....
        /*110c*/ 	.word	0x00005b40


	//   ....[0]....
        /*1110*/ 	.word	0x00005b60


	//   ....[1]....
        /*1114*/ 	.word	0x00005bb0


	//   ....[2]....
        /*1118*/ 	.word	0x00005bc0


	//   ....[3]....
        /*111c*/ 	.word	0x00005be0


	//   ....[4]....
        /*1120*/ 	.word	0x00005c00


	//   ....[5]....
        /*1124*/ 	.word	0x00005c70


	//   ....[6]....
        /*1128*/ 	.word	0x00005c90


	//   ....[7]....
        /*112c*/ 	.word	0x00005d10


	//   ....[8]....
        /*1130*/ 	.word	0x00005d20


	//   ....[9]....
        /*1134*/ 	.word	0x00005d30


	//   ....[10]....
        /*1138*/ 	.word	0x00005d40


	//   ....[11]....
        /*113c*/ 	.word	0x00005d50


	//   ....[12]....
        /*1140*/ 	.word	0x00005d60


	//   ....[13]....
        /*1144*/ 	.word	0x00005dd0


	//   ....[14]....
        /*1148*/ 	.word	0x00005e60


	//   ....[15]....
        /*114c*/ 	.word	0x00005e80


	//   ....[16]....
        /*1150*/ 	.word	0x00005ee0


	//   ....[17]....
        /*1154*/ 	.word	0x00005ef0


	//   ....[18]....
        /*1158*/ 	.word	0x00005fa0


	//   ....[19]....
        /*115c*/ 	.word	0x00006050


	//   ....[20]....
        /*1160*/ 	.word	0x00006070


	//   ....[21]....
        /*1164*/ 	.word	0x00006090


	//   ....[22]....
        /*1168*/ 	.word	0x000060b0


	//   ....[23]....
        /*116c*/ 	.word	0x000060d0


	//   ....[24]....
        /*1170*/ 	.word	0x000060e0


	//   ....[25]....
        /*1174*/ 	.word	0x000060f0


	//   ....[26]....
        /*1178*/ 	.word	0x00006110


	//   ....[27]....
        /*117c*/ 	.word	0x00006120


	//   ....[28]....
        /*1180*/ 	.word	0x000061a0


	//   ....[29]....
        /*1184*/ 	.word	0x000061b0


	//   ....[30]....
        /*1188*/ 	.word	0x00006220


	//   ....[31]....
        /*118c*/ 	.word	0x00006240


	//   ....[32]....
        /*1190*/ 	.word	0x00006320


	//   ....[33]....
        /*1194*/ 	.word	0x00006350


	//   ....[34]....
        /*1198*/ 	.word	0x00006360


	//   ....[35]....
        /*119c*/ 	.word	0x00006370


	//   ....[36]....
        /*11a0*/ 	.word	0x00006380


	//   ....[37]....
        /*11a4*/ 	.word	0x00006390


	//   ....[38]....
        /*11a8*/ 	.word	0x00006420


	//   ....[39]....
        /*11ac*/ 	.word	0x00006430


	//   ....[40]....
        /*11b0*/ 	.word	0x00006500


	//   ....[41]....
        /*11b4*/ 	.word	0x00006540


	//   ....[42]....
        /*11b8*/ 	.word	0x00006560


	//   ....[43]....
        /*11bc*/ 	.word	0x00006570


	//   ....[44]....
        /*11c0*/ 	.word	0x00006620


	//   ....[45]....
        /*11c4*/ 	.word	0x00006630


	//   ....[46]....
        /*11c8*/ 	.word	0x00006640


	//   ....[47]....
        /*11cc*/ 	.word	0x00006650


	//   ....[48]....
        /*11d0*/ 	.word	0x00006660


	//   ....[49]....
        /*11d4*/ 	.word	0x00006730


	//   ....[50]....
        /*11d8*/ 	.word	0x00006770


	//   ....[51]....
        /*11dc*/ 	.word	0x00006790


	//   ....[52]....
        /*11e0*/ 	.word	0x000067a0


	//   ....[53]....
        /*11e4*/ 	.word	0x000067b0


	//   ....[54]....
        /*11e8*/ 	.word	0x000068e0


	//   ....[55]....
        /*11ec*/ 	.word	0x00006910


	//   ....[56]....
        /*11f0*/ 	.word	0x00006920


	//   ....[57]....
        /*11f4*/ 	.word	0x00006930


	//   ....[58]....
        /*11f8*/ 	.word	0x00006940


	//   ....[59]....
        /*11fc*/ 	.word	0x00006950


	//   ....[60]....
        /*1200*/ 	.word	0x00006960


	//   ....[61]....
        /*1204*/ 	.word	0x00006970


	//   ....[62]....
        /*1208*/ 	.word	0x00006980


	//   ....[63]....
        /*120c*/ 	.word	0x00006990


	//   ....[64]....
        /*1210*/ 	.word	0x000069a0


	//   ....[65]....
        /*1214*/ 	.word	0x00006b30


	//   ....[66]....
        /*1218*/ 	.word	0x00006b40


	//   ....[67]....
        /*121c*/ 	.word	0x00006b50


	//   ....[68]....
        /*1220*/ 	.word	0x00006b60


	//   ....[69]....
        /*1224*/ 	.word	0x00006b70


	//   ....[70]....
        /*1228*/ 	.word	0x00006b80


	//   ....[71]....
        /*122c*/ 	.word	0x00006b90


	//   ....[72]....
        /*1230*/ 	.word	0x00006ba0


	//   ....[73]....
        /*1234*/ 	.word	0x00006bc0


	//   ....[74]....
        /*1238*/ 	.word	0x00006d20


	//   ....[75]....
        /*123c*/ 	.word	0x00006d30


	//   ....[76]....
        /*1240*/ 	.word	0x00006d40


	//   ....[77]....
        /*1244*/ 	.word	0x00006d50


	//   ....[78]....
        /*1248*/ 	.word	0x00006dc0


	//   ....[79]....
        /*124c*/ 	.word	0x00006e20


	//   ....[80]....
        /*1250*/ 	.word	0x00006f40


	//   ....[81]....
        /*1254*/ 	.word	0x00006f50


	//   ....[82]....
        /*1258*/ 	.word	0x00006f60


	//   ....[83]....
        /*125c*/ 	.word	0x00006f70


	//   ....[84]....
        /*1260*/ 	.word	0x00006f80


	//   ....[85]....
        /*1264*/ 	.word	0x00006f90


	//   ....[86]....
        /*1268*/ 	.word	0x00006fa0


	//   ....[87]....
        /*126c*/ 	.word	0x00006ff0


	//   ....[88]....
        /*1270*/ 	.word	0x00007020


	//   ....[89]....
        /*1274*/ 	.word	0x00007050


	//   ....[90]....
        /*1278*/ 	.word	0x00007120


	//   ....[91]....
        /*127c*/ 	.word	0x00007130


	//   ....[92]....
        /*1280*/ 	.word	0x00007140


	//   ....[93]....
        /*1284*/ 	.word	0x00007150


	//   ....[94]....
        /*1288*/ 	.word	0x00007160


	//   ....[95]....
        /*128c*/ 	.word	0x00007170


	//   ....[96]....
        /*1290*/ 	.word	0x00007180


	//   ....[97]....
        /*1294*/ 	.word	0x00007220


	//   ....[98]....
        /*1298*/ 	.word	0x00007250


	//   ....[99]....
        /*129c*/ 	.word	0x00007350


	//   ....[100]....
        /*12a0*/ 	.word	0x00007360


	//   ....[101]....
        /*12a4*/ 	.word	0x00007370


	//   ....[102]....
        /*12a8*/ 	.word	0x00007380


	//   ....[103]....
        /*12ac*/ 	.word	0x00007390


	//   ....[104]....
        /*12b0*/ 	.word	0x00007440


	//   ....[105]....
        /*12b4*/ 	.word	0x00007460


	//   ....[106]....
        /*12b8*/ 	.word	0x00007490


	//   ....[107]....
        /*12bc*/ 	.word	0x000074c0


	//   ....[108]....
        /*12c0*/ 	.word	0x000074d0


	//   ....[109]....
        /*12c4*/ 	.word	0x000074e0


	//   ....[110]....
        /*12c8*/ 	.word	0x000074f0


	//   ....[111]....
        /*12cc*/ 	.word	0x00007500


	//   ....[112]....
        /*12d0*/ 	.word	0x00007510


	//   ....[113]....
        /*12d4*/ 	.word	0x00007520


	//   ....[114]....
        /*12d8*/ 	.word	0x00007530


	//   ....[115]....
        /*12dc*/ 	.word	0x00007540


	//   ....[116]....
        /*12e0*/ 	.word	0x00007750


	//   ....[117]....
        /*12e4*/ 	.word	0x00007790


	//   ....[118]....
        /*12e8*/ 	.word	0x000077d0


	//   ....[119]....
        /*12ec*/ 	.word	0x00007800


	//   ....[120]....
        /*12f0*/ 	.word	0x00007830


	//   ....[121]....
        /*12f4*/ 	.word	0x00007860


	//   ....[122]....
        /*12f8*/ 	.word	0x00007870


	//   ....[123]....
        /*12fc*/ 	.word	0x00007880


	//   ....[124]....
        /*1300*/ 	.word	0x00007890


	//   ....[125]....
        /*1304*/ 	.word	0x000078a0


	//   ....[126]....
        /*1308*/ 	.word	0x000078b0


	//   ....[127]....
        /*130c*/ 	.word	0x000078c0


	//   ....[128]....
        /*1310*/ 	.word	0x00009900


	//   ....[129]....
        /*1314*/ 	.word	0x00009910


	//   ....[130]....
        /*1318*/ 	.word	0x00009920


	//   ....[131]....
        /*131c*/ 	.word	0x00009930


	//   ....[132]....
        /*1320*/ 	.word	0x00009940


	//   ....[133]....
        /*1324*/ 	.word	0x00009950


	//   ....[134]....
        /*1328*/ 	.word	0x00009960


	//   ....[135]....
        /*132c*/ 	.word	0x00009970


	//   ....[136]....
        /*1330*/ 	.word	0x00009980


	//   ....[137]....
        /*1334*/ 	.word	0x00009990


	//   ....[138]....
        /*1338*/ 	.word	0x000099a0


	//   ....[139]....
        /*133c*/ 	.word	0x000099b0


	//   ....[140]....
        /*1340*/ 	.word	0x00009a70


	//   ....[141]....
        /*1344*/ 	.word	0x00009a90


	//   ....[142]....
        /*1348*/ 	.word	0x00009af0


	//   ....[143]....
        /*134c*/ 	.word	0x00009b30


	//   ....[144]....
        /*1350*/ 	.word	0x00009b90


	//   ....[145]....
        /*1354*/ 	.word	0x00009ba0


	//   ....[146]....
        /*1358*/ 	.word	0x00009bb0


	//   ....[147]....
        /*135c*/ 	.word	0x00009c50


	//   ....[148]....
        /*1360*/ 	.word	0x00009c70


	//   ....[149]....
        /*1364*/ 	.word	0x00009c80


	//   ....[150]....
        /*1368*/ 	.word	0x00009d10


	//   ....[151]....
        /*136c*/ 	.word	0x00009d20


	//   ....[152]....
        /*1370*/ 	.word	0x00009e20


	//   ....[153]....
        /*1374*/ 	.word	0x00009e30


	//   ....[154]....
        /*1378*/ 	.word	0x00009e40


	//   ....[155]....
        /*137c*/ 	.word	0x00009e50


	//   ....[156]....
        /*1380*/ 	.word	0x00009e60


	//   ....[157]....
        /*1384*/ 	.word	0x00009e70


	//   ....[158]....
        /*1388*/ 	.word	0x00009f20


	//   ....[159]....
        /*138c*/ 	.word	0x00009f40


	//   ....[160]....
        /*1390*/ 	.word	0x00009f60


	//   ....[161]....
        /*1394*/ 	.word	0x00009fb0


	//   ....[162]....
        /*1398*/ 	.word	0x00009fc0


	//   ....[163]....
        /*139c*/ 	.word	0x00009fd0


	//   ....[164]....
        /*13a0*/ 	.word	0x0000a0b0


	//   ....[165]....
        /*13a4*/ 	.word	0x0000a100


	//   ....[166]....
        /*13a8*/ 	.word	0x0000a130


	//   ....[167]....
        /*13ac*/ 	.word	0x0000a160


	//   ....[168]....
        /*13b0*/ 	.word	0x0000a170


	//   ....[169]....
        /*13b4*/ 	.word	0x0000a180


	//   ....[170]....
        /*13b8*/ 	.word	0x0000a200


	//   ....[171]....
        /*13bc*/ 	.word	0x0000a210


	//   ....[172]....
        /*13c0*/ 	.word	0x0000a220


	//   ....[173]....
        /*13c4*/ 	.word	0x0000a2b0


	//   ....[174]....
        /*13c8*/ 	.word	0x0000a2c0


	//   ....[175]....
        /*13cc*/ 	.word	0x0000a2d0


	//   ....[176]....
        /*13d0*/ 	.word	0x0000a3a0


	//   ....[177]....
        /*13d4*/ 	.word	0x0000a3b0


	//   ....[178]....
        /*13d8*/ 	.word	0x0000a3c0


	//   ....[179]....
        /*13dc*/ 	.word	0x0000a3d0


	//   ....[180]....
        /*13e0*/ 	.word	0x0000a3e0


	//   ....[181]....
        /*13e4*/ 	.word	0x0000a4e0


	//   ....[182]....
        /*13e8*/ 	.word	0x0000a520


	//   ....[183]....
        /*13ec*/ 	.word	0x0000a530


	//   ....[184]....
        /*13f0*/ 	.word	0x0000a540


	//   ....[185]....
        /*13f4*/ 	.word	0x0000a550


	//   ....[186]....
        /*13f8*/ 	.word	0x0000a560


	//   ....[187]....
        /*13fc*/ 	.word	0x0000a570


	//   ....[188]....
        /*1400*/ 	.word	0x0000a640


	//   ....[189]....
        /*1404*/ 	.word	0x0000a680


	//   ....[190]....
        /*1408*/ 	.word	0x0000a6a0


	//   ....[191]....
        /*140c*/ 	.word	0x0000a6b0


	//   ....[192]....
        /*1410*/ 	.word	0x0000a6c0


	//   ....[193]....
        /*1414*/ 	.word	0x0000a7b0


	//   ....[194]....
        /*1418*/ 	.word	0x0000a7d0


	//   ....[195]....
        /*141c*/ 	.word	0x0000a810


	//   ....[196]....
        /*1420*/ 	.word	0x0000a820


	//   ....[197]....
        /*1424*/ 	.word	0x0000a830


	//   ....[198]....
        /*1428*/ 	.word	0x0000a840


	//   ....[199]....
        /*142c*/ 	.word	0x0000a850


	//   ....[200]....
        /*1430*/ 	.word	0x0000a9a0


	//   ....[201]....
        /*1434*/ 	.word	0x0000a9e0


	//   ....[202]....
        /*1438*/ 	.word	0x0000aa00


	//   ....[203]....
        /*143c*/ 	.word	0x0000aa10


	//   ....[204]....
        /*1440*/ 	.word	0x0000aa20


	//   ....[205]....
        /*1444*/ 	.word	0x0000aa30


	//   ....[206]....
        /*1448*/ 	.word	0x0000aaa0


	//   ....[207]....
        /*144c*/ 	.word	0x0000aab0


	//   ....[208]....
        /*1450*/ 	.word	0x0000aac0


	//   ....[209]....
        /*1454*/ 	.word	0x0000ab50


	//   ....[210]....
        /*1458*/ 	.word	0x0000ab60


	//   ....[211]....
        /*145c*/ 	.word	0x0000ab70


	//   ....[212]....
        /*1460*/ 	.word	0x0000ac40


	//   ....[213]....
        /*1464*/ 	.word	0x0000ac50


	//   ....[214]....
        /*1468*/ 	.word	0x0000ac60


	//   ....[215]....
        /*146c*/ 	.word	0x0000ac70


	//   ....[216]....
        /*1470*/ 	.word	0x0000ac80


	//   ....[217]....
        /*1474*/ 	.word	0x0000ad80


	//   ....[218]....
        /*1478*/ 	.word	0x0000adc0


	//   ....[219]....
        /*147c*/ 	.word	0x0000add0


	//   ....[220]....
        /*1480*/ 	.word	0x0000ade0


	//   ....[221]....
        /*1484*/ 	.word	0x0000adf0


	//   ....[222]....
        /*1488*/ 	.word	0x0000ae00


	//   ....[223]....
        /*148c*/ 	.word	0x0000ae10


	//   ....[224]....
        /*1490*/ 	.word	0x0000aee0


	//   ....[225]....
        /*1494*/ 	.word	0x0000af20


	//   ....[226]....
        /*1498*/ 	.word	0x0000af40


	//   ....[227]....
        /*149c*/ 	.word	0x0000af50


	//   ....[228]....
        /*14a0*/ 	.word	0x0000af60


	//   ....[229]....
        /*14a4*/ 	.word	0x0000b050


	//   ....[230]....
        /*14a8*/ 	.word	0x0000b070


	//   ....[231]....
        /*14ac*/ 	.word	0x0000b0b0


	//   ....[232]....
        /*14b0*/ 	.word	0x0000b0c0


	//   ....[233]....
        /*14b4*/ 	.word	0x0000b0d0


	//   ....[234]....
        /*14b8*/ 	.word	0x0000b0e0


	//   ....[235]....
        /*14bc*/ 	.word	0x0000b0f0


	//   ....[236]....
        /*14c0*/ 	.word	0x0000b240


	//   ....[237]....
        /*14c4*/ 	.word	0x0000b280


	//   ....[238]....
        /*14c8*/ 	.word	0x0000b2a0


	//   ....[239]....
        /*14cc*/ 	.word	0x0000b2b0


	//   ....[240]....
        /*14d0*/ 	.word	0x0000b2c0


	//   ....[241]....
        /*14d4*/ 	.word	0x0000b2d0


	//   ....[242]....
        /*14d8*/ 	.word	0x0000b340


	//   ....[243]....
        /*14dc*/ 	.word	0x0000b350


	//   ....[244]....
        /*14e0*/ 	.word	0x0000b360


	//   ....[245]....
        /*14e4*/ 	.word	0x0000b3f0


	//   ....[246]....
        /*14e8*/ 	.word	0x0000b400


	//   ....[247]....
        /*14ec*/ 	.word	0x0000b410


	//   ....[248]....
        /*14f0*/ 	.word	0x0000b4e0


	//   ....[249]....
        /*14f4*/ 	.word	0x0000b4f0


	//   ....[250]....
        /*14f8*/ 	.word	0x0000b500


	//   ....[251]....
        /*14fc*/ 	.word	0x0000b510


	//   ....[252]....
        /*1500*/ 	.word	0x0000b520


	//   ....[253]....
        /*1504*/ 	.word	0x0000b620


	//   ....[254]....
        /*1508*/ 	.word	0x0000b660


	//   ....[255]....
        /*150c*/ 	.word	0x0000b670


	//   ....[0]....
        /*1510*/ 	.word	0x0000b680


	//   ....[1]....
        /*1514*/ 	.word	0x0000b690


	//   ....[2]....
        /*1518*/ 	.word	0x0000b6a0


	//   ....[3]....
        /*151c*/ 	.word	0x0000b6b0


	//   ....[4]....
        /*1520*/ 	.word	0x0000b780


	//   ....[5]....
        /*1524*/ 	.word	0x0000b7c0


	//   ....[6]....
        /*1528*/ 	.word	0x0000b7e0


	//   ....[7]....
        /*152c*/ 	.word	0x0000b7f0


	//   ....[8]....
        /*1530*/ 	.word	0x0000b800


	//   ....[9]....
        /*1534*/ 	.word	0x0000b8f0


	//   ....[10]....
        /*1538*/ 	.word	0x0000b910


	//   ....[11]....
        /*153c*/ 	.word	0x0000b950


	//   ....[12]....
        /*1540*/ 	.word	0x0000b960


	//   ....[13]....
        /*1544*/ 	.word	0x0000b970


	//   ....[14]....
        /*1548*/ 	.word	0x0000b980


	//   ....[15]....
        /*154c*/ 	.word	0x0000b990


	//   ....[16]....
        /*1550*/ 	.word	0x0000bae0


	//   ....[17]....
        /*1554*/ 	.word	0x0000bb20


	//   ....[18]....
        /*1558*/ 	.word	0x0000bb40


	//   ....[19]....
        /*155c*/ 	.word	0x0000bb50


	//   ....[20]....
        /*1560*/ 	.word	0x0000bb60


	//   ....[21]....
        /*1564*/ 	.word	0x0000bb70


	//   ....[22]....
        /*1568*/ 	.word	0x0000bbe0


	//   ....[23]....
        /*156c*/ 	.word	0x0000bbf0


	//   ....[24]....
        /*1570*/ 	.word	0x0000bc00


	//   ....[25]....
        /*1574*/ 	.word	0x0000bc90


	//   ....[26]....
        /*1578*/ 	.word	0x0000bca0


	//   ....[27]....
        /*157c*/ 	.word	0x0000bcb0


	//   ....[28]....
        /*1580*/ 	.word	0x0000bd80


	//   ....[29]....
        /*1584*/ 	.word	0x0000bd90


	//   ....[30]....
        /*1588*/ 	.word	0x0000bda0


	//   ....[31]....
        /*158c*/ 	.word	0x0000bdb0


	//   ....[32]....
        /*1590*/ 	.word	0x0000bdc0


	//   ....[33]....
        /*1594*/ 	.word	0x0000bec0


	//   ....[34]....
        /*1598*/ 	.word	0x0000bf00


	//   ....[35]....
        /*159c*/ 	.word	0x0000bf10


	//   ....[36]....
        /*15a0*/ 	.word	0x0000bf20


	//   ....[37]....
        /*15a4*/ 	.word	0x0000bf30


	//   ....[38]....
        /*15a8*/ 	.word	0x0000bf40


	//   ....[39]....
        /*15ac*/ 	.word	0x0000bf50


	//   ....[40]....
        /*15b0*/ 	.word	0x0000c020


	//   ....[41]....
        /*15b4*/ 	.word	0x0000c060


	//   ....[42]....
        /*15b8*/ 	.word	0x0000c080


	//   ....[43]....
        /*15bc*/ 	.word	0x0000c090


	//   ....[44]....
        /*15c0*/ 	.word	0x0000c0a0


	//   ....[45]....
        /*15c4*/ 	.word	0x0000c190


	//   ....[46]....
        /*15c8*/ 	.word	0x0000c1b0


	//   ....[47]....
        /*15cc*/ 	.word	0x0000c1f0


	//   ....[48]....
        /*15d0*/ 	.word	0x0000c200


	//   ....[49]....
        /*15d4*/ 	.word	0x0000c210


	//   ....[50]....
        /*15d8*/ 	.word	0x0000c220


	//   ....[51]....
        /*15dc*/ 	.word	0x0000c230


	//   ....[52]....
        /*15e0*/ 	.word	0x0000c380


	//   ....[53]....
        /*15e4*/ 	.word	0x0000c3c0


	//   ....[54]....
        /*15e8*/ 	.word	0x0000c3e0


	//   ....[55]....
        /*15ec*/ 	.word	0x0000c3f0


	//   ....[56]....
        /*15f0*/ 	.word	0x0000c400


	//   ....[57]....
        /*15f4*/ 	.word	0x0000c410


	//   ....[58]....
        /*15f8*/ 	.word	0x0000c480


	//   ....[59]....
        /*15fc*/ 	.word	0x0000c490


	//   ....[60]....
        /*1600*/ 	.word	0x0000c4a0


	//   ....[61]....
        /*1604*/ 	.word	0x0000c530


	//   ....[62]....
        /*1608*/ 	.word	0x0000c540


	//   ....[63]....
        /*160c*/ 	.word	0x0000c550


	//   ....[64]....
        /*1610*/ 	.word	0x0000c620


	//   ....[65]....
        /*1614*/ 	.word	0x0000c630


	//   ....[66]....
        /*1618*/ 	.word	0x0000c640


	//   ....[67]....
        /*161c*/ 	.word	0x0000c650


	//   ....[68]....
        /*1620*/ 	.word	0x0000c660


	//   ....[69]....
        /*1624*/ 	.word	0x0000c760


	//   ....[70]....
        /*1628*/ 	.word	0x0000c7a0


	//   ....[71]....
        /*162c*/ 	.word	0x0000c7b0


	//   ....[72]....
        /*1630*/ 	.word	0x0000c7c0


	//   ....[73]....
        /*1634*/ 	.word	0x0000c7d0


	//   ....[74]....
        /*1638*/ 	.word	0x0000c7e0


	//   ....[75]....
        /*163c*/ 	.word	0x0000c7f0


	//   ....[76]....
        /*1640*/ 	.word	0x0000c8c0


	//   ....[77]....
        /*1644*/ 	.word	0x0000c900


	//   ....[78]....
        /*1648*/ 	.word	0x0000c920


	//   ....[79]....
        /*164c*/ 	.word	0x0000c930


	//   ....[80]....
        /*1650*/ 	.word	0x0000c940


	//   ....[81]....
        /*1654*/ 	.word	0x0000ca30


	//   ....[82]....
        /*1658*/ 	.word	0x0000ca50


	//   ....[83]....
        /*165c*/ 	.word	0x0000ca90


	//   ....[84]....
        /*1660*/ 	.word	0x0000caa0


	//   ....[85]....
        /*1664*/ 	.word	0x0000cab0


	//   ....[86]....
        /*1668*/ 	.word	0x0000cac0


	//   ....[87]....
        /*166c*/ 	.word	0x0000cad0


	//   ....[88]....
        /*1670*/ 	.word	0x0000cc20


	//   ....[89]....
        /*1674*/ 	.word	0x0000cc60


	//   ....[90]....
        /*1678*/ 	.word	0x0000cc80


	//   ....[91]....
        /*167c*/ 	.word	0x0000cc90


	//   ....[92]....
        /*1680*/ 	.word	0x0000cca0


	//   ....[93]....
        /*1684*/ 	.word	0x0000ccb0


	//   ....[94]....
        /*1688*/ 	.word	0x0000cd20


	//   ....[95]....
        /*168c*/ 	.word	0x0000cd30


	//   ....[96]....
        /*1690*/ 	.word	0x0000cd40


	//   ....[97]....
        /*1694*/ 	.word	0x0000cdd0


	//   ....[98]....
        /*1698*/ 	.word	0x0000cde0


	//   ....[99]....
        /*169c*/ 	.word	0x0000cdf0


	//   ....[100]....
        /*16a0*/ 	.word	0x0000cec0


	//   ....[101]....
        /*16a4*/ 	.word	0x0000ced0


	//   ....[102]....
        /*16a8*/ 	.word	0x0000cee0


	//   ....[103]....
        /*16ac*/ 	.word	0x0000cef0


	//   ....[104]....
        /*16b0*/ 	.word	0x0000cf00


	//   ....[105]....
        /*16b4*/ 	.word	0x0000d000


	//   ....[106]....
        /*16b8*/ 	.word	0x0000d040


	//   ....[107]....
        /*16bc*/ 	.word	0x0000d050


	//   ....[108]....
        /*16c0*/ 	.word	0x0000d060


	//   ....[109]....
        /*16c4*/ 	.word	0x0000d070


	//   ....[110]....
        /*16c8*/ 	.word	0x0000d080


	//   ....[111]....
        /*16cc*/ 	.word	0x0000d090


	//   ....[112]....
        /*16d0*/ 	.word	0x0000d160


	//   ....[113]....
        /*16d4*/ 	.word	0x0000d1a0


	//   ....[114]....
        /*16d8*/ 	.word	0x0000d1c0


	//   ....[115]....
        /*16dc*/ 	.word	0x0000d1d0


	//   ....[116]....
        /*16e0*/ 	.word	0x0000d1e0


	//   ....[117]....
        /*16e4*/ 	.word	0x0000d2d0


	//   ....[118]....
        /*16e8*/ 	.word	0x0000d2e0


	//   ....[119]....
        /*16ec*/ 	.word	0x0000d310


	//   ....[120]....
        /*16f0*/ 	.word	0x0000d340


	//   ....[121]....
        /*16f4*/ 	.word	0x0000d350


	//   ....[122]....
        /*16f8*/ 	.word	0x0000d360


	//   ....[123]....
        /*16fc*/ 	.word	0x0000d370


	//   ....[124]....
        /*1700*/ 	.word	0x0000d4c0


	//   ....[125]....
        /*1704*/ 	.word	0x0000d500


	//   ....[126]....
        /*1708*/ 	.word	0x0000d520


	//   ....[127]....
        /*170c*/ 	.word	0x0000d530


	//   ....[128]....
        /*1710*/ 	.word	0x0000d540


	//   ....[129]....
        /*1714*/ 	.word	0x0000d550


	//   ....[130]....
        /*1718*/ 	.word	0x0000d5c0


	//   ....[131]....
        /*171c*/ 	.word	0x0000d5d0


	//   ....[132]....
        /*1720*/ 	.word	0x0000d5e0


	//   ....[133]....
        /*1724*/ 	.word	0x0000d670


	//   ....[134]....
        /*1728*/ 	.word	0x0000d680


	//   ....[135]....
        /*172c*/ 	.word	0x0000d690


	//   ....[136]....
        /*1730*/ 	.word	0x0000d760


	//   ....[137]....
        /*1734*/ 	.word	0x0000d770


	//   ....[138]....
        /*1738*/ 	.word	0x0000d780


	//   ....[139]....
        /*173c*/ 	.word	0x0000d790


	//   ....[140]....
        /*1740*/ 	.word	0x0000d7a0


	//   ....[141]....
        /*1744*/ 	.word	0x0000d8a0


	//   ....[142]....
        /*1748*/ 	.word	0x0000d8e0


	//   ....[143]....
        /*174c*/ 	.word	0x0000d8f0


	//   ....[144]....
        /*1750*/ 	.word	0x0000d900


	//   ....[145]....
        /*1754*/ 	.word	0x0000d910


	//   ....[146]....
        /*1758*/ 	.word	0x0000d920


	//   ....[147]....
        /*175c*/ 	.word	0x0000d9f0


	//   ....[148]....
        /*1760*/ 	.word	0x0000da30


	//   ....[149]....
        /*1764*/ 	.word	0x0000da50


	//   ....[150]....
        /*1768*/ 	.word	0x0000da60


	//   ....[151]....
        /*176c*/ 	.word	0x0000da70


	//   ....[152]....
        /*1770*/ 	.word	0x0000da80


	//   ....[153]....
        /*1774*/ 	.word	0x0000db60


	//   ....[154]....
        /*1778*/ 	.word	0x0000db70


	//   ....[155]....
        /*177c*/ 	.word	0x0000dbd0


	//   ....[156]....
        /*1780*/ 	.word	0x0000dbe0


	//   ....[157]....
        /*1784*/ 	.word	0x0000dbf0


	//   ....[158]....
        /*1788*/ 	.word	0x0000dc00


	//   ....[159]....
        /*178c*/ 	.word	0x0000dc10


	//   ....[160]....
        /*1790*/ 	.word	0x0000ddc0


	//   ....[161]....
        /*1794*/ 	.word	0x0000de00


	//   ....[162]....
        /*1798*/ 	.word	0x0000de20


	//   ....[163]....
        /*179c*/ 	.word	0x0000de30


	//   ....[164]....
        /*17a0*/ 	.word	0x0000de40


	//   ....[165]....
        /*17a4*/ 	.word	0x0000de50


	//   ....[166]....
        /*17a8*/ 	.word	0x0000de60


	//   ....[167]....
        /*17ac*/ 	.word	0x0000de70


	//   ....[168]....
        /*17b0*/ 	.word	0x0000de80


	//   ....[169]....
        /*17b4*/ 	.word	0x0000dec0


	//   ....[170]....
        /*17b8*/ 	.word	0x0000dee0


	//   ....[171]....
        /*17bc*/ 	.word	0x0000df40


	//   ....[172]....
        /*17c0*/ 	.word	0x0000e000


	//   ....[173]....
        /*17c4*/ 	.word	0x0000e010


	//   ....[174]....
        /*17c8*/ 	.word	0x0000e020


	//   ....[175]....
        /*17cc*/ 	.word	0x0000e030


	//   ....[176]....
        /*17d0*/ 	.word	0x0000e040


	//   ....[177]....
        /*17d4*/ 	.word	0x0000e110


	//   ....[178]....
        /*17d8*/ 	.word	0x0000e120


	//   ....[179]....
        /*17dc*/ 	.word	0x0000e180


	//   ....[180]....
        /*17e0*/ 	.word	0x0000e190


	//   ....[181]....
        /*17e4*/ 	.word	0x0000e1a0


	//   ....[182]....
        /*17e8*/ 	.word	0x0000e1b0


	//   ....[183]....
        /*17ec*/ 	.word	0x0000e1d0


	//   ....[184]....
        /*17f0*/ 	.word	0x0000e3a0


	//   ....[185]....
        /*17f4*/ 	.word	0x0000e3d0


	//   ....[186]....
        /*17f8*/ 	.word	0x0000e3e0


	//   ....[187]....
        /*17fc*/ 	.word	0x0000e3f0


	//   ....[188]....
        /*1800*/ 	.word	0x0000e400


	//   ....[189]....
        /*1804*/ 	.word	0x0000e410


	//   ....[190]....
        /*1808*/ 	.word	0x0000e420


	//   ....[191]....
        /*180c*/ 	.word	0x0000e430


	//   ....[192]....
        /*1810*/ 	.word	0x0000e440


	//   ....[193]....
        /*1814*/ 	.word	0x0000e450


	//   ....[194]....
        /*1818*/ 	.word	0x0000e460


	//   ....[195]....
        /*181c*/ 	.word	0x0000e470


	//   ....[196]....
        /*1820*/ 	.word	0x0000e560


	//   ....[197]....
        /*1824*/ 	.word	0x0000e5b0


	//   ....[198]....
        /*1828*/ 	.word	0x0000e5e0


	//   ....[199]....
        /*182c*/ 	.word	0x0000e620


	//   ....[200]....
        /*1830*/ 	.word	0x0000e650


	//   ....[201]....
        /*1834*/ 	.word	0x0000e680


	//   ....[202]....
        /*1838*/ 	.word	0x0000e700


	//   ....[203]....
        /*183c*/ 	.word	0x0000e710


	//   ....[204]....
        /*1840*/ 	.word	0x0000e720


	//   ....[205]....
        /*1844*/ 	.word	0x0000e780


	//   ....[206]....
        /*1848*/ 	.word	0x0000e7c0


	//   ....[207]....
        /*184c*/ 	.word	0x0000e7d0


	//   ....[208]....
        /*1850*/ 	.word	0x0000e8a0


	//   ....[209]....
        /*1854*/ 	.word	0x0000e8b0


	//   ....[210]....
        /*1858*/ 	.word	0x0000e8c0


	//   ....[211]....
        /*185c*/ 	.word	0x0000e8d0


	//   ....[212]....
        /*1860*/ 	.word	0x0000e8e0


	//   ....[213]....
        /*1864*/ 	.word	0x0000e9d0


	//   ....[214]....
        /*1868*/ 	.word	0x0000e9f0


	//   ....[215]....
        /*186c*/ 	.word	0x0000ea30


	//   ....[216]....
        /*1870*/ 	.word	0x0000ea40


	//   ....[217]....
        /*1874*/ 	.word	0x0000ea50


	//   ....[218]....
        /*1878*/ 	.word	0x0000ea60


	//   ....[219]....
        /*187c*/ 	.word	0x0000ea70


	//   ....[220]....
        /*1880*/ 	.word	0x0000eb00


	//   ....[221]....
        /*1884*/ 	.word	0x0000eb40


	//   ....[222]....
        /*1888*/ 	.word	0x0000eb80


	//   ....[223]....
        /*188c*/ 	.word	0x0000ebd0


	//   ....[224]....
        /*1890*/ 	.word	0x0000ec00


	//   ....[225]....
        /*1894*/ 	.word	0x0000ec80


	//   ....[226]....
        /*1898*/ 	.word	0x0000eca0


	//   ....[227]....
        /*189c*/ 	.word	0x0000ecd0


	//   ....[228]....
        /*18a0*/ 	.word	0x0000ed00


	//   ....[229]....
        /*18a4*/ 	.word	0x0000ed30


	//   ....[230]....
        /*18a8*/ 	.word	0x0000ed40


	//   ....[231]....
        /*18ac*/ 	.word	0x0000ed50


	//   ....[232]....
        /*18b0*/ 	.word	0x0000edf0


	//   ....[233]....
        /*18b4*/ 	.word	0x0000ee00


	//   ....[234]....
        /*18b8*/ 	.word	0x0000eeb0


	//   ....[235]....
        /*18bc*/ 	.word	0x0000eef0


	//   ....[236]....
        /*18c0*/ 	.word	0x0000ef60


	//   ....[237]....
        /*18c4*/ 	.word	0x0000efa0


	//   ....[238]....
        /*18c8*/ 	.word	0x0000efb0


	//   ....[239]....
        /*18cc*/ 	.word	0x0000efc0


	//   ....[240]....
        /*18d0*/ 	.word	0x0000efd0


	//   ....[241]....
        /*18d4*/ 	.word	0x0000efe0


	//   ....[242]....
        /*18d8*/ 	.word	0x0000eff0


	//   ....[243]....
        /*18dc*/ 	.word	0x0000f000


	//   ....[244]....
        /*18e0*/ 	.word	0x0000f040


	//   ....[245]....
        /*18e4*/ 	.word	0x0000f060


	//   ....[246]....
        /*18e8*/ 	.word	0x0000f080


	//   ....[247]....
        /*18ec*/ 	.word	0x0000f0a0


	//   ....[248]....
        /*18f0*/ 	.word	0x0000f0c0


	//   ....[249]....
        /*18f4*/ 	.word	0x0000f0f0


	//   ....[250]....
        /*18f8*/ 	.word	0x0000f120


	//   ....[251]....
        /*18fc*/ 	.word	0x0000f160


	//   ....[252]....
        /*1900*/ 	.word	0x0000f1f0


	//   ....[253]....
        /*1904*/ 	.word	0x0000f230


	//   ....[254]....
        /*1908*/ 	.word	0x0000f240


	//   ....[255]....
        /*190c*/ 	.word	0x0000f250


	//   ....[0]....
        /*1910*/ 	.word	0x0000f9d0


	//   ....[1]....
        /*1914*/ 	.word	0x0000fa10


	//   ....[2]....
        /*1918*/ 	.word	0x0000fa90


	//   ....[3]....
        /*191c*/ 	.word	0x0000fbb0


	//   ....[4]....
        /*1920*/ 	.word	0x0000fc20


	//   ....[5]....
        /*1924*/ 	.word	0x0000fc90


	//   ....[6]....
        /*1928*/ 	.word	0x0000fd70


	//   ....[7]....
        /*192c*/ 	.word	0x0000fde0


	//   ....[8]....
        /*1930*/ 	.word	0x0000fe60


	//   ....[9]....
        /*1934*/ 	.word	0x0000ff40


	//   ....[10]....
        /*1938*/ 	.word	0x0000ffb0


	//   ....[11]....
        /*193c*/ 	.word	0x00010020


	//   ....[12]....
        /*1940*/ 	.word	0x00010100


	//   ....[13]....
        /*1944*/ 	.word	0x00010170


	//   ....[14]....
        /*1948*/ 	.word	0x000101e0


	//   ....[15]....
        /*194c*/ 	.word	0x000102c0


	//   ....[16]....
        /*1950*/ 	.word	0x00010330


	//   ....[17]....
        /*1954*/ 	.word	0x000103a0


	//   ....[18]....
        /*1958*/ 	.word	0x00010480


	//   ....[19]....
        /*195c*/ 	.word	0x000104f0


	//   ....[20]....
        /*1960*/ 	.word	0x00010560


	//   ....[21]....
        /*1964*/ 	.word	0x00010640


	//   ....[22]....
        /*1968*/ 	.word	0x000106b0


	//   ....[23]....
        /*196c*/ 	.word	0x00010720


	//----- nvinfo : EIATTR_VRC_CTA_INIT_COUNT
	.align		4
.L_29:
        /*1970*/ 	.byte	0x02, 0x4a
	.zero		1
	.zero		1


	//----- nvinfo : EIATTR_EXIT_INSTR_OFFSETS
	.align		4
        /*1974*/ 	.byte	0x04, 0x1c
        /*1976*/ 	.short	(.L_31 - .L_30)


	//   ....[0]....
.L_30:
        /*1978*/ 	.word	0x00010860


	//----- nvinfo : EIATTR_CBANK_PARAM_SIZE
	.align		4
.L_31:
        /*197c*/ 	.byte	0x03, 0x19
        /*197e*/ 	.short	0x0030


	//----- nvinfo : EIATTR_PARAM_CBANK
	.align		4
        /*1980*/ 	.byte	0x04, 0x0a
        /*1982*/ 	.short	(.L_33 - .L_32)
	.align		4
.L_32:
        /*1984*/ 	.word	index@(.nv.constant0._Z6MyGemmPfS_S_iiiiii)
        /*1988*/ 	.short	0x0380
        /*198a*/ 	.short	0x0030


	//----- nvinfo : EIATTR_SW_WAR
	.align		4
.L_33:
        /*198c*/ 	.byte	0x04, 0x36
        /*198e*/ 	.short	(.L_35 - .L_34)
.L_34:
        /*1990*/ 	.word	0x00000008
.L_35:


//--------------------- .nv.callgraph             --------------------------
	.section	.nv.callgraph,"",@"SHT_CUDA_CALLGRAPH"
	.align	4
	.sectionentsize	8
	.align		4
        /*0000*/ 	.word	0x00000000
	.align		4
        /*0004*/ 	.word	0xffffffff
	.align		4
        /*0008*/ 	.word	0x00000000
	.align		4
        /*000c*/ 	.word	0xfffffffe
	.align		4
        /*0010*/ 	.word	0x00000000
	.align		4
        /*0014*/ 	.word	0xfffffffd
	.align		4
        /*0018*/ 	.word	0x00000000
	.align		4
        /*001c*/ 	.word	0xfffffffc


//--------------------- .text._Z6MyGemmPfS_S_iiiiii --------------------------
	.section	.text._Z6MyGemmPfS_S_iiiiii,"ax",@progbits
	.align	128
        .global         _Z6MyGemmPfS_S_iiiiii
        .type           _Z6MyGemmPfS_S_iiiiii,@function
        .size           _Z6MyGemmPfS_S_iiiiii,(.L_x_3 - _Z6MyGemmPfS_S_iiiiii)
        .other          _Z6MyGemmPfS_S_iiiiii,@"STO_CUDA_ENTRY STV_DEFAULT"
_Z6MyGemmPfS_S_iiiiii:
.text._Z6MyGemmPfS_S_iiiiii:
[----:B------:R-:W0:Y:S01]  /*0000*/  LDC R1, c[0x0][0x37c] ;  /* 0x0000df00ff017b82 */ /* 0x000e220000000800 */
[----:B------:R-:W1:Y:S01]  /*0010*/  LDCU UR7, c[0x0][0x3a0] ;  /* 0x00007400ff0777ac */ /* 0x000e620008000800 */
[----:B0-----:R-:W-:Y:S01]  /*0020*/  IADD3 R1, PT, PT, R1, -0x90, RZ ;  /* 0xffffff7001017810 */ /* 0x001fe20007ffe0ff */
[----:B------:R-:W0:Y:S01]  /*0030*/  S2R R0, SR_TID.X ;  /* 0x0000000000007919 */ /* 0x000e220000002100 */
[----:B------:R-:W2:Y:S03]  /*0040*/  LDCU.64 UR10, c[0x0][0x358] ;  /* 0x00006b00ff0a77ac */ /* 0x000ea60008000a00 */
[----:B------:R3:W-:Y:S01]  /*0050*/  STL.128 [R1], RZ ;  /* 0x000000ff01007387 */ /* 0x0007e20000100c00 */
[----:B------:R-:W4:Y:S03]  /*0060*/  S2R R2, SR_CTAID.X ;  /* 0x0000000000027919 */ /* 0x000f260000002500 */
[----:B------:R3:W-:Y:S04]  /*0070*/  STL.128 [R1+0x10], RZ ;  /* 0x000010ff01007387 */ /* 0x0007e80000100c00 */
[----:B------:R3:W-:Y:S01]  /*0080*/  STL.128 [R1+0x20], RZ ;  /* 0x000020ff01007387 */ /* 0x0007e20000100c00 */
[----:B-1----:R-:W-:-:S03]  /*0090*/  UISETP.GE.AND UP0, UPT, UR7, 0x1, UPT ;  /* 0x000000010700788c */ /* 0x002fc6000bf06270 */
[----:B------:R3:W-:Y:S04]  /*00a0*/  STL.128 [R1+0x30], RZ ;  /* 0x000030ff01007387 */ /* 0x0007e80000100c00 */
[----:B------:R3:W-:Y:S04]  /*00b0*/  STL.128 [R1+0x40], RZ ;  /* 0x000040ff01007387 */ /* 0x0007e80000100c00 */
[----:B------:R3:W-:Y:S04]  /*00c0*/  STL.128 [R1+0x50], RZ ;  /* 0x000050ff01007387 */ /* 0x0007e80000100c00 */
[----:B------:R3:W-:Y:S04]  /*00d0*/  STL.128 [R1+0x60], RZ ;  /* 0x000060ff01007387 */ /* 0x0007e80000100c00 */
[----:B------:R3:W-:Y:S01]  /*00e0*/  STL.128 [R1+0x70], RZ ;  /* 0x000070ff01007387 */ /* 0x0007e20000100c00 */
[----:B0-2---:R-:W-:Y:S05]  /*00f0*/  BRA.U !UP0, `(.L_x_0) ;  /* 0x000000f508e87547 */ /* 0x005fea000b800000 */
[----:B------:R-:W0:Y:S01]  /*0100*/  S2UR UR4, SR_CTAID.Y ;  /* 0x00000000000479c3 */ /* 0x000e220000002600 */
[----:B------:R-:W1:Y:S01]  /*0110*/  LDCU UR5, c[0x0][0x398] ;  /* 0x00007300ff0577ac */ /* 0x000e620008000800 */
[----:B------:R-:W-:Y:S02]  /*0120*/  LOP3.LUT R67, R0, 0x1f, RZ, 0xc0, !PT ;  /* 0x0000001f00437812 */ /* 0x000fe400078ec0ff */
[----:B------:R-:W-:-:S04]  /*0130*/  SHF.R.U32.HI R3, RZ, 0x5, R0 ;  /* 0x00000005ff037819 */ /* 0x000fc80000011600 */
[----:B------:R-:W2:Y:S01]  /*0140*/  LDC.64 R62, c[0x0][0x3a8] ;  /* 0x0000ea00ff3e7b82 */ /* 0x000ea20000000a00 */
[----:B------:R-:W-:-:S07]  /*0150*/  ISETP.GE.AND P1, PT, R67, UR7, PT ;  /* 0x0000000743007c0c */ /* 0x000fce000bf26270 */
[----:B------:R-:W-:Y:S01]  /*0160*/  BAR.SYNC.DEFER_BLOCKING 0x0 ;  /* 0x0000000000007b1d */ /* 0x000fe20000010000 */
[C---:B------:R-:W-:Y:S02]  /*0170*/  IADD3 R8, PT, PT, R0.reuse, 0x80, RZ ;  /* 0x0000008000087810 */ /* 0x040fe40007ffe0ff */
[C---:B------:R-:W-:Y:S02]  /*0180*/  IADD3 R60, PT, PT, R0.reuse, 0x100, RZ ;  /* 0x00000100003c7810 */ /* 0x040fe40007ffe0ff */
[C---:B------:R-:W-:Y:S02]  /*0190*/  IADD3 R25, PT, PT, R0.reuse, 0x180, RZ ;  /* 0x0000018000197810 */ /* 0x040fe40007ffe0ff */
[C---:B------:R-:W-:Y:S02]  /*01a0*/  IADD3 R29, PT, PT, R0.reuse, 0x280, RZ ;  /* 0x00000280001d7810 */ /* 0x040fe40007ffe0ff */
[----:B------:R-:W-:Y:S02]  /*01b0*/  CS2R R22, SRZ ;  /* 0x0000000000167805 */ /* 0x000fe4000001ff00 */
[----:B------:R-:W-:-:S02]  /*01c0*/  IADD3 R31, PT, PT, R0, 0x300, RZ ;  /* 0x00000300001f7810 */ /* 0x000fc40007ffe0ff */
[C---:B------:R-:W-:Y:S01]  /*01d0*/  IADD3 R57, PT, PT, R0.reuse, 0x380, RZ ;  /* 0x0000038000397810 */ /* 0x040fe20007ffe0ff */
[----:B------:R-:W-:Y:S01]  /*01e0*/  HFMA2 R27, -RZ, RZ, 0, 0 ;  /* 0x00000000ff1b7431 */ /* 0x000fe200000001ff */
[C---:B------:R-:W-:Y:S01]  /*01f0*/  IADD3 R34, PT, PT, R0.reuse, 0x480, RZ ;  /* 0x0000048000227810 */ /* 0x040fe20007ffe0ff */
[----:B0-----:R-:W-:Y:S01]  /*0200*/  USHF.L.U32 UR4, UR4, 0x6, URZ ;  /* 0x0000000604047899 */ /* 0x001fe200080006ff */
[----:B------:R-:W-:Y:S02]  /*0210*/  MOV R30, RZ ;  /* 0x000000ff001e7202 */ /* 0x000fe40000000f00 */
[C---:B------:R-:W-:Y:S02]  /*0220*/  IADD3 R58, PT, PT, R0.reuse, 0x580, RZ ;  /* 0x00000580003a7810 */ /* 0x040fe40007ffe0ff */
[----:B------:R-:W-:Y:S01]  /*0230*/  MOV R33, RZ ;  /* 0x000000ff00217202 */ /* 0x000fe20000000f00 */
[----:B------:R-:W-:Y:S01]  /*0240*/  HFMA2 R24, -RZ, RZ, 0, 0 ;  /* 0x00000000ff187431 */ /* 0x000fe200000001ff */
[----:B------:R-:W-:Y:S01]  /*0250*/  LEA.HI R44, R0, UR4, RZ, 0x1b ;  /* 0x00000004002c7c11 */ /* 0x000fe2000f8fd8ff */
[----:B------:R-:W0:Y:S01]  /*0260*/  LDCU UR6, c[0x0][0x39c] ;  /* 0x00007380ff0677ac */ /* 0x000e220008000800 */
[----:B------:R-:W-:-:S02]  /*0270*/  LOP3.LUT R3, R3, UR4, RZ, 0xfc, !PT ;  /* 0x0000000403037c12 */ /* 0x000fc4000f8efcff */
[----:B-1----:R-:W-:-:S03]  /*0280*/  ISETP.GE.OR P4, PT, R44, UR5, P1 ;  /* 0x000000052c007c0c */ /* 0x002fc60008f86670 */
[----:B--2---:R-:W-:-:S10]  /*0290*/  IMAD R36, R3, R62, R67 ;  /* 0x0000003e03247224 */ /* 0x004fd400078e0243 */
[----:B------:R-:W1:Y:S02]  /*02a0*/  @!P4 LDC.64 R4, c[0x0][0x388] ;  /* 0x0000e200ff04cb82 */ /* 0x000e640000000a00 */
[----:B-1----:R-:W-:-:S05]  /*02b0*/  @!P4 IMAD.WIDE R4, R36, 0x4, R4 ;  /* 0x000000042404c825 */ /* 0x002fca00078e0204 */
[----:B------:R1:W2:Y:S01]  /*02c0*/  @!P4 LDG.E R9, desc[UR10][R4.64] ;  /* 0x0000000a0409c981 */ /* 0x0002a2000c1e1900 */
[----:B------:R-:W-:-:S04]  /*02d0*/  LEA.HI R3, R8, UR4, RZ, 0x1b ;  /* 0x0000000408037c11 */ /* 0x000fc8000f8fd8ff */
[----:B------:R-:W-:Y:S02]  /*02e0*/  ISETP.GE.OR P5, PT, R3, UR5, P1 ;  /* 0x0000000503007c0c */ /* 0x000fe40008fa6670 */
[----:B------:R-:W-:Y:S02]  /*02f0*/  LEA.HI R3, R60, UR4, RZ, 0x1b ;  /* 0x000000043c037c11 */ /* 0x000fe4000f8fd8ff */
[----:B-1----:R-:W-:Y:S02]  /*0300*/  IADD3 R4, PT, PT, R0, 0x200, RZ ;  /* 0x0000020000047810 */ /* 0x002fe40007ffe0ff */
[----:B------:R-:W-:Y:S02]  /*0310*/  ISETP.GE.OR P0, PT, R3, UR5, P1 ;  /* 0x0000000503007c0c */ /* 0x000fe40008f06670 */
[----:B------:R-:W-:Y:S02]  /*0320*/  LEA.HI R3, R25, UR4, RZ, 0x1b ;  /* 0x0000000419037c11 */ /* 0x000fe4000f8fd8ff */
[----:B------:R-:W-:-:S02]  /*0330*/  LEA.HI R5, R29, UR4, RZ, 0x1b ;  /* 0x000000041d057c11 */ /* 0x000fc4000f8fd8ff */
[----:B------:R-:W-:Y:S01]  /*0340*/  ISETP.GE.OR P6, PT, R3, UR5, P1 ;  /* 0x0000000503007c0c */ /* 0x000fe20008fc6670 */
[----:B------:R-:W1:Y:S01]  /*0350*/  @!P5 LDC.64 R6, c[0x0][0x388] ;  /* 0x0000e200ff06db82 */ /* 0x000e620000000a00 */
[----:B------:R-:W-:Y:S02]  /*0360*/  LEA.HI R3, R4, UR4, RZ, 0x1b ;  /* 0x0000000404037c11 */ /* 0x000fe4000f8fd8ff */
[----:B------:R-:W-:Y:S02]  /*0370*/  ISETP.GE.OR P3, PT, R5, UR5, P1 ;  /* 0x0000000505007c0c */ /* 0x000fe40008f66670 */
[----:B------:R-:W-:Y:S02]  /*0380*/  ISETP.GE.OR P2, PT, R3, UR5, P1 ;  /* 0x0000000503007c0c */ /* 0x000fe40008f46670 */
[----:B------:R-:W-:Y:S01]  /*0390*/  SHF.R.U32.HI R3, RZ, 0x5, R8 ;  /* 0x00000005ff037819 */ /* 0x000fe20000011608 */
[----:B------:R-:W5:Y:S01]  /*03a0*/  @!P0 LDC.64 R10, c[0x0][0x388] ;  /* 0x0000e200ff0a8b82 */ /* 0x000f620000000a00 */
[----:B------:R-:W-:-:S02]  /*03b0*/  SHF.R.U32.HI R5, RZ, 0x5, R60 ;  /* 0x00000005ff057819 */ /* 0x000fc4000001163c */
[----:B------:R-:W-:Y:S02]  /*03c0*/  LOP3.LUT R3, R3, UR4, RZ, 0xfc, !PT ;  /* 0x0000000403037c12 */ /* 0x000fe4000f8efcff */
[----:B------:R-:W-:-:S03]  /*03d0*/  LOP3.LUT R5, R5, UR4, RZ, 0xfc, !PT ;  /* 0x0000000405057c12 */ /* 0x000fc6000f8efcff */
[----:B------:R-:W4:Y:S01]  /*03e0*/  @!P6 LDC.64 R12, c[0x0][0x388] ;  /* 0x0000e200ff0ceb82 */ /* 0x000f220000000a00 */
[-C--:B------:R-:W-:Y:S01]  /*03f0*/  IMAD R37, R3, R62.reuse, R67 ;  /* 0x0000003e03257224 */ /* 0x080fe200078e0243 */
[----:B------:R-:W-:Y:S01]  /*0400*/  SHF.R.U32.HI R3, RZ, 0x5, R25 ;  /* 0x00000005ff037819 */ /* 0x000fe20000011619 */
[----:B------:R-:W-:Y:S01]  /*0410*/  IMAD R42, R5, R62, R67 ;  /* 0x0000003e052a7224 */ /* 0x000fe200078e0243 */
[----:B------:R-:W-:Y:S02]  /*0420*/  LEA.HI R5, R31, UR4, RZ, 0x1b ;  /* 0x000000041f057c11 */ /* 0x000fe4000f8fd8ff */
[----:B------:R-:W-:Y:S02]  /*0430*/  LOP3.LUT R3, R3, UR4, RZ, 0xfc, !PT ;  /* 0x0000000403037c12 */ /* 0x000fe4000f8efcff */
[----:B------:R-:W3:Y:S01]  /*0440*/  @!P2 LDC.64 R14, c[0x0][0x388] ;  /* 0x0000e200ff0eab82 */ /* 0x000ee20000000a00 */
[----:B-1----:R-:W-:-:S04]  /*0450*/  @!P5 IMAD.WIDE R6, R37, 0x4, R6 ;  /* 0x000000042506d825 */ /* 0x002fc800078e0206 */
[----:B------:R-:W-:-:S03]  /*0460*/  IMAD R41, R3, R62, R67 ;  /* 0x0000003e03297224 */ /* 0x000fc600078e0243 */
[----:B------:R-:W1:Y:S01]  /*0470*/  @!P3 LDC.64 R16, c[0x0][0x388] ;  /* 0x0000e200ff10bb82 */ /* 0x000e620000000a00 */
[----:B-----5:R-:W-:Y:S01]  /*0480*/  @!P0 IMAD.WIDE R10, R42, 0x4, R10 ;  /* 0x000000042a0a8825 */ /* 0x020fe200078e020a */
[----:B------:R-:W-:-:S04]  /*0490*/  SHF.R.U32.HI R3, RZ, 0x5, R29 ;  /* 0x00000005ff037819 */ /* 0x000fc8000001161d */
[----:B------:R1:W5:Y:S01]  /*04a0*/  @!P0 LDG.E R20, desc[UR10][R10.64] ;  /* 0x0000000a0a148981 */ /* 0x000362000c1e1900 */
[----:B----4-:R-:W-:-:S05]  /*04b0*/  @!P6 IMAD.WIDE R12, R41, 0x4, R12 ;  /* 0x00000004290ce825 */ /* 0x010fca00078e020c */
[----:B------:R-:W4:Y:S01]  /*04c0*/  @!P6 LDG.E R21, desc[UR10][R12.64] ;  /* 0x0000000a0c15e981 */ /* 0x000f22000c1e1900 */
[----:B------:R-:W-:-:S05]  /*04d0*/  LOP3.LUT R3, R3, UR4, RZ, 0xfc, !PT ;  /* 0x0000000403037c12 */ /* 0x000fca000f8efcff */
[----:B------:R-:W-:Y:S01]  /*04e0*/  IMAD R81, R3, R62, R67 ;  /* 0x0000003e03517224 */ /* 0x000fe200078e0243 */
[----:B------:R-:W-:-:S03]  /*04f0*/  SHF.R.U32.HI R3, RZ, 0x5, R31 ;  /* 0x00000005ff037819 */ /* 0x000fc6000001161f */
[----:B-1----:R-:W-:Y:S01]  /*0500*/  @!P3 IMAD.WIDE R10, R81, 0x4, R16 ;  /* 0x00000004510ab825 */ /* 0x002fe200078e0210 */
[----:B------:R-:W-:-:S05]  /*0510*/  LOP3.LUT R3, R3, UR4, RZ, 0xfc, !PT ;  /* 0x0000000403037c12 */ /* 0x000fca000f8efcff */
[----:B------:R-:W-:Y:S01]  /*0520*/  IMAD R80, R3, R62, R67 ;  /* 0x0000003e03507224 */ /* 0x000fe200078e0243 */
[----:B------:R-:W5:Y:S01]  /*0530*/  @!P3 LDG.E R10, desc[UR10][R10.64] ;  /* 0x0000000a0a0ab981 */ /* 0x000f62000c1e1900 */
[----:B--2---:R-:W1:Y:S02]  /*0540*/  @!P4 F2I.TRUNC.NTZ R9, R9 ;  /* 0x000000090009c305 */ /* 0x004e64000020f100 */
[----:B-1----:R-:W-:Y:S02]  /*0550*/  @!P4 I2FP.F32.S32 R23, R9 ;  /* 0x000000090017c245 */ /* 0x002fe40000201400 */
[----:B------:R3:W2:Y:S01]  /*0560*/  @!P5 LDG.E R9, desc[UR10][R6.64] ;  /* 0x0000000a0609d981 */ /* 0x0006a2000c1e1900 */
[----:B------:R-:W-:Y:S02]  /*0570*/  ISETP.GE.OR P4, PT, R5, UR5, P1 ;  /* 0x0000000505007c0c */ /* 0x000fe40008f86670 */
[----:B------:R-:W-:-:S04]  /*0580*/  SHF.R.U32.HI R5, RZ, 0x5, R4 ;  /* 0x00000005ff057819 */ /* 0x000fc80000011604 */
[----:B------:R-:W-:-:S05]  /*0590*/  LOP3.LUT R5, R5, UR4, RZ, 0xfc, !PT ;  /* 0x0000000405057c12 */ /* 0x000fca000f8efcff */
[----:B------:R-:W-:Y:S02]  /*05a0*/  IMAD R82, R5, R62, R67 ;  /* 0x0000003e05527224 */ /* 0x000fe400078e0243 */
[----:B------:R-:W1:Y:S02]  /*05b0*/  @!P4 LDC.64 R18, c[0x0][0x388] ;  /* 0x0000e200ff12cb82 */ /* 0x000e640000000a00 */
[----:B---3--:R-:W-:-:S05]  /*05c0*/  @!P2 IMAD.WIDE R6, R82, 0x4, R14 ;  /* 0x000000045206a825 */ /* 0x008fca00078e020e */
[----:B------:R-:W3:Y:S01]  /*05d0*/  @!P2 LDG.E R5, desc[UR10][R6.64] ;  /* 0x0000000a0605a981 */ /* 0x000ee2000c1e1900 */
[----:B-1----:R-:W-:-:S05]  /*05e0*/  @!P4 IMAD.WIDE R12, R80, 0x4, R18 ;  /* 0x00000004500cc825 */ /* 0x002fca00078e0212 */
[----:B------:R1:W3:Y:S01]  /*05f0*/  @!P4 LDG.E R16, desc[UR10][R12.64] ;  /* 0x0000000a0c10c981 */ /* 0x0002e2000c1e1900 */
[----:B------:R-:W-:Y:S01]  /*0600*/  SHF.R.U32.HI R45, RZ, 0x5, R57 ;  /* 0x00000005ff2d7819 */ /* 0x000fe20000011639 */
[----:B----4-:R-:W4:Y:S03]  /*0610*/  @!P6 F2I.TRUNC.NTZ R21, R21 ;  /* 0x000000150015e305 */ /* 0x010f26000020f100 */
[----:B------:R-:W-:-:S05]  /*0620*/  LOP3.LUT R45, R45, UR4, RZ, 0xfc, !PT ;  /* 0x000000042d2d7c12 */ /* 0x000fca000f8efcff */
[----:B-----5:R-:W5:Y:S01]  /*0630*/  @!P0 F2I.TRUNC.NTZ R20, R20 ;  /* 0x0000001400148305 */ /* 0x020f62000020f100 */
[----:B------:R-:W-:Y:S02]  /*0640*/  LEA.HI R46, R34, UR4, RZ, 0x1b ;  /* 0x00000004222e7c11 */ /* 0x000fe4000f8fd8ff */
[----:B------:R-:W-:Y:S02]  /*0650*/  LOP3.LUT R11, R0, 0x400, RZ, 0xfc, !PT ;  /* 0x00000400000b7812 */ /* 0x000fe400078efcff */
[----:B----4-:R-:W-:Y:S02]  /*0660*/  @!P6 I2FP.F32.S32 R22, R21 ;  /* 0x000000150016e245 */ /* 0x010fe40000201400 */
[----:B------:R-:W-:Y:S02]  /*0670*/  ISETP.GE.OR P6, PT, R46, UR5, P1 ;  /* 0x000000052e007c0c */ /* 0x000fe40008fc6670 */
[----:B------:R-:W-:Y:S02]  /*0680*/  LEA.HI R3, R11, UR4, RZ, 0x1b ;  /* 0x000000040b037c11 */ /* 0x000fe4000f8fd8ff */
[----:B------:R-:W-:-:S02]  /*0690*/  IADD3 R21, PT, PT, R0, 0x500, RZ ;  /* 0x0000050000157810 */ /* 0x000fc40007ffe0ff */
[----:B-----5:R-:W-:Y:S01]  /*06a0*/  @!P0 I2FP.F32.S32 R30, R20 ;  /* 0x00000014001e8245 */ /* 0x020fe20000201400 */
[----:B------:R-:W-:Y:S01]  /*06b0*/  HFMA2 R20, -RZ, RZ, 0, 0 ;  /* 0x00000000ff147431 */ /* 0x000fe200000001ff */
[----:B------:R-:W-:Y:S02]  /*06c0*/  ISETP.GE.OR P0, PT, R3, UR5, P1 ;  /* 0x0000000503007c0c */ /* 0x000fe40008f06670 */
[----:B------:R-:W-:Y:S01]  /*06d0*/  LEA.HI R78, R21, UR4, RZ, 0x1b ;  /* 0x00000004154e7c11 */ /* 0x000fe2000f8fd8ff */
[----:B------:R-:W4:Y:S02]  /*06e0*/  @!P3 F2I.TRUNC.NTZ R10, R10 ;  /* 0x0000000a000ab305 */ /* 0x000f24000020f100 */
[----:B------:R-:W5:Y:S01]  /*06f0*/  @!P6 LDC.64 R14, c[0x0][0x388] ;  /* 0x0000e200ff0eeb82 */ /* 0x000f620000000a00 */
[----:B------:R-:W-:Y:S01]  /*0700*/  SHF.R.U32.HI R3, RZ, 0x5, R11 ;  /* 0x00000005ff037819 */ /* 0x000fe2000001160b */
[----:B------:R-:W-:Y:S01]  /*0710*/  IMAD R43, R45, R62, R67 ;  /* 0x0000003e2d2b7224 */ /* 0x000fe200078e0243 */
[----:B------:R-:W-:-:S05]  /*0720*/  LEA.HI R47, R58, UR4, RZ, 0x1b ;  /* 0x000000043a2f7c11 */ /* 0x000fca000f8fd8ff */
[----:B-1----:R-:W1:Y:S01]  /*0730*/  @!P0 LDC.64 R12, c[0x0][0x388] ;  /* 0x0000e200ff0c8b82 */ /* 0x002e620000000a00 */
[----:B------:R-:W-:Y:S02]  /*0740*/  LOP3.LUT R3, R3, UR4, RZ, 0xfc, !PT ;  /* 0x0000000403037c12 */ /* 0x000fe4000f8efcff */
[----:B----4-:R-:W-:Y:S02]  /*0750*/  @!P3 I2FP.F32.S32 R33, R10 ;  /* 0x0000000a0021b245 */ /* 0x010fe40000201400 */
[----:B------:R-:W-:Y:S02]  /*0760*/  ISETP.GE.OR P3, PT, R47, UR5, P1 ;  /* 0x000000052f007c0c */ /* 0x000fe40008f66670 */
[----:B------:R-:W-:Y:S01]  /*0770*/  IADD3 R10, PT, PT, R0, 0x600, RZ ;  /* 0x00000600000a7810 */ /* 0x000fe20007ffe0ff */
[----:B------:R-:W-:-:S03]  /*0780*/  IMAD R79, R3, R62, R67 ;  /* 0x0000003e034f7224 */ /* 0x000fc600078e0243 */
[----:B------:R-:W-:Y:S01]  /*0790*/  LEA.HI R77, R10, UR4, RZ, 0x1b ;  /* 0x000000040a4d7c11 */ /* 0x000fe2000f8fd8ff */
[----:B------:R-:W-:-:S04]  /*07a0*/  IMAD R40, R46, R62, R67 ;  /* 0x0000003e2e287224 */ /* 0x000fc800078e0243 */
[----:B-----5:R-:W-:Y:S02]  /*07b0*/  @!P6 IMAD.WIDE R14, R40, 0x4, R14 ;  /* 0x00000004280ee825 */ /* 0x020fe400078e020e */
[----:B------:R-:W4:Y:S04]  /*07c0*/  @!P3 LDC.64 R18, c[0x0][0x388] ;  /* 0x0000e200ff12bb82 */ /* 0x000f280000000a00 */
[----:B------:R-:W5:Y:S01]  /*07d0*/  @!P6 LDG.E R14, desc[UR10][R14.64] ;  /* 0x0000000a0e0ee981 */ /* 0x000f62000c1e1900 */
[----:B-1----:R-:W-:-:S06]  /*07e0*/  @!P0 IMAD.WIDE R12, R79, 0x4, R12 ;  /* 0x000000044f0c8825 */ /* 0x002fcc00078e020c */
[----:B------:R-:W5:Y:S01]  /*07f0*/  @!P0 LDG.E R12, desc[UR10][R12.64] ;  /* 0x0000000a0c0c8981 */ /* 0x000f62000c1e1900 */
[----:B------:R-:W-:Y:S01]  /*0800*/  IMAD R39, R47, R62, R67 ;  /* 0x0000003e2f277224 */ /* 0x000fe200078e0243 */
[----:B--2---:R-:W1:Y:S02]  /*0810*/  @!P5 F2I.TRUNC.NTZ R9, R9 ;  /* 0x000000090009d305 */ /* 0x004e64000020f100 */
[----:B-1----:R-:W-:Y:S02]  /*0820*/  @!P5 I2FP.F32.S32 R27, R9 ;  /* 0x00000009001bd245 */ /* 0x002fe40000201400 */
[----:B------:R-:W-:-:S04]  /*0830*/  ISETP.GE.OR P5, PT, R45, UR5, P1 ;  /* 0x000000052d007c0c */ /* 0x000fc80008fa6670 */
[----:B---3--:R-:W1:Y:S09]  /*0840*/  @!P2 F2I.TRUNC.NTZ R5, R5 ;  /* 0x000000050005a305 */ /* 0x008e72000020f100 */
[----:B------:R-:W2:Y:S01]  /*0850*/  @!P5 LDC.64 R6, c[0x0][0x388] ;  /* 0x0000e200ff06db82 */ /* 0x000ea20000000a00 */
[----:B-1----:R-:W-:-:S02]  /*0860*/  @!P2 I2FP.F32.S32 R20, R5 ;  /* 0x000000050014a245 */ /* 0x002fc40000201400 */
[----:B------:R-:W-:Y:S01]  /*0870*/  ISETP.GE.OR P2, PT, R78, UR5, P1 ;  /* 0x000000054e007c0c */ /* 0x000fe20008f46670 */
[----:B------:R1:W3:-:S12]  /*0880*/  @!P4 F2I.TRUNC.NTZ R5, R16 ;  /* 0x000000100005c305 */ /* 0x0002d8000020f100 */
[----:B-1----:R-:W1:Y:S01]  /*0890*/  @!P2 LDC.64 R16, c[0x0][0x388] ;  /* 0x0000e200ff10ab82 */ /* 0x002e620000000a00 */
[----:B--2---:R-:W-:-:S05]  /*08a0*/  @!P5 IMAD.WIDE R6, R43, 0x4, R6 ;  /* 0x000000042b06d825 */ /* 0x004fca00078e0206 */
[----:B------:R4:W2:Y:S01]  /*08b0*/  @!P5 LDG.E R3, desc[UR10][R6.64] ;  /* 0x0000000a0603d981 */ /* 0x0008a2000c1e1900 */
[----:B---3--:R-:W-:Y:S02]  /*08c0*/  @!P4 I2FP.F32.S32 R24, R5 ;  /* 0x000000050018c245 */ /* 0x008fe40000201400 */
[----:B------:R-:W-:Y:S01]  /*08d0*/  ISETP.GE.OR P4, PT, R77, UR5, P1 ;  /* 0x000000054d007c0c */ /* 0x000fe20008f86670 */
[----:B------:R-:W-:-:S12]  /*08e0*/  IMAD R78, R78, R62, R67 ;  /* 0x0000003e4e4e7224 */ /* 0x000fd800078e0243 */
[----:B------:R-:W3:Y:S01]  /*08f0*/  @!P4 LDC.64 R48, c[0x0][0x388] ;  /* 0x0000e200ff30cb82 */ /* 0x000ee20000000a00 */
[----:B-1----:R-:W-:-:S06]  /*0900*/  @!P2 IMAD.WIDE R16, R78, 0x4, R16 ;  /* 0x000000044e10a825 */ /* 0x002fcc00078e0210 */
[----:B------:R-:W2:Y:S01]  /*0910*/  @!P2 LDG.E R16, desc[UR10][R16.64] ;  /* 0x0000000a1010a981 */ /* 0x000ea2000c1e1900 */
[----:B----4-:R-:W-:-:S04]  /*0920*/  @!P3 IMAD.WIDE R6, R39, 0x4, R18 ;  /* 0x000000042706b825 */ /* 0x010fc800078e0212 */
[----:B------:R-:W-:Y:S01]  /*0930*/  IMAD R77, R77, R62, R67 ;  /* 0x0000003e4d4d7224 */ /* 0x000fe200078e0243 */
[----:B------:R1:W4:Y:S03]  /*0940*/  @!P3 LDG.E R5, desc[UR10][R6.64] ;  /* 0x0000000a0605b981 */ /* 0x000326000c1e1900 */
[----:B---3--:R-:W-:-:S05]  /*0950*/  @!P4 IMAD.WIDE R18, R77, 0x4, R48 ;  /* 0x000000044d12c825 */ /* 0x008fca00078e0230 */
[----:B------:R-:W3:Y:S01]  /*0960*/  @!P4 LDG.E R38, desc[UR10][R18.64] ;  /* 0x0000000a1226c981 */ /* 0x000ee2000c1e1900 */
[----:B------:R-:W-:Y:S02]  /*0970*/  IADD3 R32, PT, PT, R0, 0x680, RZ ;  /* 0x0000068000207810 */ /* 0x000fe40007ffe0ff */
[----:B------:R-:W-:Y:S02]  /*0980*/  MOV R35, RZ ;  /* 0x000000ff00237202 */ /* 0x000fe40000000f00 */
[----:B------:R-:W-:Y:S01]  /*0990*/  LEA.HI R76, R32, UR4, RZ, 0x1b ;  /* 0x00000004204c7c11 */ /* 0x000fe2000f8fd8ff */
[----:B-----5:R-:W5:Y:S01]  /*09a0*/  @!P6 F2I.TRUNC.NTZ R14, R14 ;  /* 0x0000000e000ee305 */ /* 0x020f62000020f100 */
[----:B------:R-:W-:Y:S02]  /*09b0*/  IADD3 R26, PT, PT, R0, 0x700, RZ ;  /* 0x00000700001a7810 */ /* 0x000fe40007ffe0ff */
[----:B-1----:R-:W-:-:S05]  /*09c0*/  CS2R R6, SRZ ;  /* 0x0000000000067805 */ /* 0x002fca000001ff00 */
[----:B------:R-:W1:Y:S01]  /*09d0*/  @!P0 F2I.TRUNC.NTZ R12, R12 ;  /* 0x0000000c000c8305 */ /* 0x000e62000020f100 */
[----:B------:R-:W-:Y:S01]  /*09e0*/  LEA.HI R48, R26, UR4, RZ, 0x1b ;  /* 0x000000041a307c11 */ /* 0x000fe2000f8fd8ff */
[----:B------:R-:W-:Y:S01]  /*09f0*/  HFMA2 R28, -RZ, RZ, 0, 0 ;  /* 0x00000000ff1c7431 */ /* 0x000fe200000001ff */
[C---:B------:R-:W-:Y:S02]  /*0a00*/  LOP3.LUT R49, R0.reuse, 0x3f, RZ, 0xc0, !PT ;  /* 0x0000003f00317812 */ /* 0x040fe400078ec0ff */
[----:B------:R-:W-:Y:S02]  /*0a10*/  IADD3 R59, PT, PT, R0, 0x780, RZ ;  /* 0x00000780003b7810 */ /* 0x000fe40007ffe0ff */
[----:B-----5:R-:W-:Y:S02]  /*0a20*/  @!P6 I2FP.F32.S32 R7, R14 ;  /* 0x0000000e0007e245 */ /* 0x020fe40000201400 */
[----:B------:R-:W-:Y:S02]  /*0a30*/  ISETP.GE.OR P6, PT, R48, UR5, P1 ;  /* 0x0000000530007c0c */ /* 0x000fe40008fc6670 */
[----:B------:R-:W-:-:S02]  /*0a40*/  LEA R49, R2, R49, 0x6 ;  /* 0x0000003102317211 */ /* 0x000fc400078e30ff */
[----:B------:R-:W-:Y:S02]  /*0a50*/  LEA.HI R75, R59, UR4, RZ, 0x1b ;  /* 0x000000043b4b7c11 */ /* 0x000fe4000f8fd8ff */
[----:B-1----:R-:W-:Y:S02]  /*0a60*/  @!P0 I2FP.F32.S32 R28, R12 ;  /* 0x0000000c001c8245 */ /* 0x002fe40000201400 */
[----:B0-----:R-:W-:Y:S02]  /*0a70*/  ISETP.GE.AND P0, PT, R49, UR6, PT ;  /* 0x0000000631007c0c */ /* 0x001fe4000bf06270 */
[----:B------:R-:W-:-:S03]  /*0a80*/  MOV R9, RZ ;  /* 0x000000ff00097202 */ /* 0x000fc60000000f00 */
[----:B------:R-:W0:Y:S01]  /*0a90*/  @!P6 LDC.64 R12, c[0x0][0x388] ;  /* 0x0000e200ff0ceb82 */ /* 0x000e220000000a00 */
[----:B------:R-:W-:Y:S02]  /*0aa0*/  SHF.R.U32.HI R73, RZ, 0x6, R8 ;  /* 0x00000006ff497819 */ /* 0x000fe40000011608 */
[----:B------:R-:W-:-:S03]  /*0ab0*/  SHF.R.U32.HI R72, RZ, 0x6, R60 ;  /* 0x00000006ff487819 */ /* 0x000fc6000001163c */
[-CC-:B------:R-:W-:Y:S02]  /*0ac0*/  IMAD R55, R73, R63.reuse, R49.reuse ;  /* 0x0000003f49377224 */ /* 0x180fe400078e0231 */
[----:B------:R-:W-:Y:S01]  /*0ad0*/  IMAD R54, R72, R63, R49 ;  /* 0x0000003f48367224 */ /* 0x000fe200078e0231 */
[----:B--2---:R-:W1:Y:S02]  /*0ae0*/  @!P5 F2I.TRUNC.NTZ R3, R3 ;  /* 0x000000030003d305 */ /* 0x004e64000020f100 */
[----:B-1----:R-:W-:Y:S02]  /*0af0*/  @!P5 I2FP.F32.S32 R35, R3 ;  /* 0x000000030023d245 */ /* 0x002fe40000201400 */
[----:B------:R-:W-:-:S04]  /*0b00*/  ISETP.GE.OR P5, PT, R76, UR5, P1 ;  /* 0x000000054c007c0c */ /* 0x000fc80008fa6670 */
[----:B------:R-:W1:Y:S09]  /*0b10*/  @!P2 F2I.TRUNC.NTZ R16, R16 ;  /* 0x000000100010a305 */ /* 0x000e72000020f100 */
[----:B------:R-:W2:Y:S01]  /*0b20*/  @!P5 LDC.64 R14, c[0x0][0x388] ;  /* 0x0000e200ff0edb82 */ /* 0x000ea20000000a00 */
[----:B------:R-:W-:-:S02]  /*0b30*/  SHF.R.U32.HI R3, RZ, 0x6, R0 ;  /* 0x00000006ff037819 */ /* 0x000fc40000011600 */
[----:B------:R-:W-:Y:S01]  /*0b40*/  ISETP.GE.OR P1, PT, R75, UR5, P1 ;  /* 0x000000054b007c0c */ /* 0x000fe20008f26670 */
[----:B----4-:R-:W4:Y:S01]  /*0b50*/  @!P3 F2I.TRUNC.NTZ R5, R5 ;  /* 0x000000050005b305 */ /* 0x010f22000020f100 */
[----:B-1----:R-:W-:Y:S02]  /*0b60*/  @!P2 I2FP.F32.S32 R9, R16 ;  /* 0x000000100009a245 */ /* 0x002fe40000201400 */
[----:B------:R-:W-:Y:S01]  /*0b70*/  ISETP.GE.OR P2, PT, R3, UR7, P0 ;  /* 0x0000000703007c0c */ /* 0x000fe20008746670 */
[----:B------:R-:W-:-:S04]  /*0b80*/  IMAD R76, R76, R62, R67 ;  /* 0x0000003e4c4c7224 */ /* 0x000fc800078e0243 */
[----:B---3--:R-:W1:Y:S04]  /*0b90*/  @!P4 F2I.TRUNC.NTZ R38, R38 ;  /* 0x000000260026c305 */ /* 0x008e68000020f100 */
[----:B------:R-:W3:Y:S01]  /*0ba0*/  @!P1 LDC.64 R18, c[0x0][0x388] ;  /* 0x0000e200ff129b82 */ /* 0x000ee20000000a00 */
[----:B----4-:R-:W-:Y:S01]  /*0bb0*/  @!P3 I2FP.F32.S32 R6, R5 ;  /* 0x000000050006b245 */ /* 0x010fe20000201400 */
[----:B------:R-:W-:Y:S01]  /*0bc0*/  HFMA2 R5, -RZ, RZ, 0, 0 ;  /* 0x00000000ff057431 */ /* 0x000fe200000001ff */
[----:B------:R-:W-:-:S05]  /*0bd0*/  ISETP.GE.OR P3, PT, R73, UR7, P0 ;  /* 0x0000000749007c0c */ /* 0x000fca0008766670 */
[----:B------:R-:W4:Y:S01]  /*0be0*/  @!P2 LDC.64 R16, c[0x0][0x390] ;  /* 0x0000e400ff10ab82 */ /* 0x000f220000000a00 */
[----:B--2---:R-:W-:-:S06]  /*0bf0*/  @!P5 IMAD.WIDE R52, R76, 0x4, R14 ;  /* 0x000000044c34d825 */ /* 0x004fcc00078e020e */
[----:B------:R-:W2:Y:S01]  /*0c00*/  @!P5 LDG.E R52, desc[UR10][R52.64] ;  /* 0x0000000a3434d981 */ /* 0x000ea2000c1e1900 */
[----:B-1----:R-:W-:Y:S01]  /*0c10*/  @!P4 I2FP.F32.S32 R5, R38 ;  /* 0x000000260005c245 */ /* 0x002fe20000201400 */
[----:B------:R-:W-:Y:S01]  /*0c20*/  IMAD R38, R48, R62, R67 ;  /* 0x0000003e30267224 */ /* 0x000fe200078e0243 */
[----:B------:R-:W-:Y:S01]  /*0c30*/  ISETP.GE.OR P4, PT, R72, UR7, P0 ;  /* 0x0000000748007c0c */ /* 0x000fe20008786670 */
[----:B------:R-:W1:Y:S02]  /*0c40*/  @!P3 LDC.64 R14, c[0x0][0x390] ;  /* 0x0000e400ff0ebb82 */ /* 0x000e640000000a00 */
[----:B0-----:R-:W-:-:S04]  /*0c50*/  @!P6 IMAD.WIDE R50, R38, 0x4, R12 ;  /* 0x000000042632e825 */ /* 0x001fc800078e020c */
[----:B------:R-:W-:Y:S02]  /*0c60*/  IMAD R75, R75, R62, R67 ;  /* 0x0000003e4b4b7224 */ /* 0x000fe400078e0243 */
[----:B------:R-:W5:Y:S01]  /*0c70*/  @!P6 LDG.E R50, desc[UR10][R50.64] ;  /* 0x0000000a3232e981 */ /* 0x000f62000c1e1900 */
[----:B------:R-:W-:Y:S02]  /*0c80*/  IMAD R56, R3, R63, R49 ;  /* 0x0000003f03387224 */ /* 0x000fe400078e0231 */
[----:B---3--:R-:W-:Y:S01]  /*0c90*/  @!P1 IMAD.WIDE R18, R75, 0x4, R18 ;  /* 0x000000044b129825 */ /* 0x008fe200078e0212 */
[----:B------:R-:W0:Y:S03]  /*0ca0*/  @!P4 LDC.64 R12, c[0x0][0x390] ;  /* 0x0000e400ff0ccb82 */ /* 0x000e260000000a00 */
[----:B----4-:R-:W-:Y:S02]  /*0cb0*/  @!P2 IMAD.WIDE R16, R56, 0x4, R16 ;  /* 0x000000043810a825 */ /* 0x010fe400078e0210 */
[----:B------:R-:W3:Y:S04]  /*0cc0*/  @!P1 LDG.E R18, desc[UR10][R18.64] ;  /* 0x0000000a12129981 */ /* 0x000ee8000c1e1900 */
[----:B------:R-:W4:Y:S01]  /*0cd0*/  @!P2 LDG.E R16, desc[UR10][R16.64] ;  /* 0x0000000a1010a981 */ /* 0x000f22000c1e1900 */
[----:B-1----:R-:W-:-:S05]  /*0ce0*/  @!P3 IMAD.WIDE R14, R55, 0x4, R14 ;  /* 0x00000004370eb825 */ /* 0x002fca00078e020e */
[----:B------:R-:W4:Y:S01]  /*0cf0*/  @!P3 LDG.E R53, desc[UR10][R14.64] ;  /* 0x0000000a0e35b981 */ /* 0x000f22000c1e1900 */
[----:B0-----:R-:W-:-:S05]  /*0d00*/  @!P4 IMAD.WIDE R12, R54, 0x4, R12 ;  /* 0x00000004360cc825 */ /* 0x001fca00078e020c */
[----:B------:R0:W4:Y:S01]  /*0d10*/  @!P4 LDG.E R51, desc[UR10][R12.64] ;  /* 0x0000000a0c33c981 */ /* 0x000122000c1e1900 */
[----:B------:R-:W-:Y:S02]  /*0d20*/  SHF.R.U32.HI R71, RZ, 0x6, R25 ;  /* 0x00000006ff477819 */ /* 0x000fe40000011619 */
[----:B------:R-:W-:Y:S01]  /*0d30*/  MOV R91, RZ ;  /* 0x000000ff005b7202 */ /* 0x000fe20000000f00 */
[----:B------:R-:W-:Y:S01]  /*0d40*/  HFMA2 R66, -RZ, RZ, 0, 0 ;  /* 0x00000000ff427431 */ /* 0x000fe200000001ff */
[----:B------:R-:W-:Y:S01]  /*0d50*/  SHF.R.U32.HI R70, RZ, 0x6, R4 ;  /* 0x00000006ff467819 */ /* 0x000fe20000011604 */
[----:B------:R-:W-:Y:S01]  /*0d60*/  HFMA2 R62, -RZ, RZ, 0, 0 ;  /* 0x00000000ff3e7431 */ /* 0x000fe200000001ff */
[----:B------:R-:W-:Y:S02]  /*0d70*/  SHF.R.U32.HI R69, RZ, 0x6, R29 ;  /* 0x00000006ff457819 */ /* 0x000fe4000001161d */
[----:B------:R-:W-:Y:S02]  /*0d80*/  MOV R65, RZ ;  /* 0x000000ff00417202 */ /* 0x000fe40000000f00 */
[----:B------:R-:W-:-:S02]  /*0d90*/  SHF.R.U32.HI R68, RZ, 0x6, R31 ;  /* 0x00000006ff447819 */ /* 0x000fc4000001161f */
[----:B------:R-:W-:Y:S02]  /*0da0*/  SHF.R.U32.HI R74, RZ, 0x6, R57 ;  /* 0x00000006ff4a7819 */ /* 0x000fe40000011639 */
[----:B------:R-:W-:Y:S02]  /*0db0*/  MOV R61, RZ ;  /* 0x000000ff003d7202 */ /* 0x000fe40000000f00 */
[----:B------:R-:W-:Y:S02]  /*0dc0*/  CS2R R92, SRZ ;  /* 0x00000000005c7805 */ /* 0x000fe4000001ff00 */
[----:B------:R-:W-:Y:S01]  /*0dd0*/  SHF.R.U32.HI R90, RZ, 0x6, R11 ;  /* 0x00000006ff5a7819 */ /* 0x000fe2000001160b */
[----:B------:R-:W-:-:S04]  /*0de0*/  IMAD R64, R74, R63, R49 ;  /* 0x0000003f4a407224 */ /* 0x000fc800078e0231 */
[----:B------:R-:W-:Y:S01]  /*0df0*/  IMAD R83, R90, R63, R49 ;  /* 0x0000003f5a537224 */ /* 0x000fe200078e0231 */
[----:B--2---:R-:W1:Y:S08]  /*0e00*/  @!P5 F2I.TRUNC.NTZ R52, R52 ;  /* 0x000000340034d305 */ /* 0x004e70000020f100 */
[----:B-----5:R-:W2:Y:S01]  /*0e10*/  @!P6 F2I.TRUNC.NTZ R50, R50 ;  /* 0x000000320032e305 */ /* 0x020ea2000020f100 */
[----:B-1----:R-:W-:-:S02]  /*0e20*/  @!P5 I2FP.F32.S32 R91, R52 ;  /* 0x00000034005bd245 */ /* 0x002fc40000201400 */
[----:B------:R-:W-:-:S05]  /*0e30*/  ISETP.GE.OR P5, PT, R71, UR7, P0 ;  /* 0x0000000747007c0c */ /* 0x000fca00087a6670 */
[----:B---3--:R-:W1:Y:S08]  /*0e40*/  @!P1 F2I.TRUNC.NTZ R18, R18 ;  /* 0x0000001200129305 */ /* 0x008e70000020f100 */
[----:B----4-:R-:W3:Y:S01]  /*0e50*/  @!P2 F2I.TRUNC.NTZ R16, R16 ;  /* 0x000000100010a305 */ /* 0x010ee2000020f100 */
[----:B--2---:R-:W-:Y:S01]  /*0e60*/  @!P6 I2FP.F32.S32 R66, R50 ;  /* 0x000000320042e245 */ /* 0x004fe20000201400 */
[----:B0-----:R-:W0:Y:S01]  /*0e70*/  @!P5 LDC.64 R12, c[0x0][0x390] ;  /* 0x0000e400ff0cdb82 */ /* 0x001e220000000a00 */
[----:B------:R-:W-:-:S02]  /*0e80*/  ISETP.GE.OR P6, PT, R70, UR7, P0 ;  /* 0x0000000746007c0c */ /* 0x000fc400087c6670 */
[----:B-1----:R-:W-:-:S03]  /*0e90*/  @!P1 I2FP.F32.S32 R65, R18 ;  /* 0x0000001200419245 */ /* 0x002fc60000201400 */
[----:B------:R1:W2:Y:S01]  /*0ea0*/  @!P3 F2I.TRUNC.NTZ R17, R53 ;  /* 0x000000350011b305 */ /* 0x0002a2000020f100 */
[----:B------:R-:W-:Y:S02]  /*0eb0*/  ISETP.GE.OR P1, PT, R69, UR7, P0 ;  /* 0x0000000745007c0c */ /* 0x000fe40008726670 */
[----:B---3--:R-:W-:-:S05]  /*0ec0*/  @!P2 I2FP.F32.S32 R62, R16 ;  /* 0x00000010003ea245 */ /* 0x008fca0000201400 */
[----:B------:R-:W3:Y:S01]  /*0ed0*/  @!P6 LDC.64 R14, c[0x0][0x390] ;  /* 0x0000e400ff0eeb82 */ /* 0x000ee20000000a00 */
[----:B------:R-:W-:Y:S01]  /*0ee0*/  ISETP.GE.OR P2, PT, R68, UR7, P0 ;  /* 0x0000000744007c0c */ /* 0x000fe20008746670 */
[----:B------:R-:W4:Y:S01]  /*0ef0*/  @!P4 F2I.TRUNC.NTZ R51, R51 ;  /* 0x000000330033c305 */ /* 0x000f22000020f100 */
[----:B-1----:R-:W-:-:S05]  /*0f00*/  IMAD R53, R71, R63, R49 ;  /* 0x0000003f47357224 */ /* 0x002fca00078e0231 */
[----:B------:R-:W1:Y:S01]  /*0f10*/  @!P1 LDC.64 R18, c[0x0][0x390] ;  /* 0x0000e400ff129b82 */ /* 0x000e620000000a00 */
[----:B--2---:R-:W-:Y:S01]  /*0f20*/  @!P3 I2FP.F32.S32 R61, R17 ;  /* 0x00000011003db245 */ /* 0x004fe20000201400 */
[----:B0-----:R-:W-:Y:S01]  /*0f30*/  @!P5 IMAD.WIDE R12, R53, 0x4, R12 ;  /* 0x00000004350cd825 */ /* 0x001fe200078e020c */
[----:B------:R-:W-:-:S04]  /*0f40*/  ISETP.GE.OR P3, PT, R74, UR7, P0 ;  /* 0x000000074a007c0c */ /* 0x000fc80008766670 */
[----:B------:R0:W2:Y:S01]  /*0f50*/  @!P5 LDG.E R84, desc[UR10][R12.64] ;  /* 0x0000000a0c54d981 */ /* 0x0000a2000c1e1900 */
[----:B------:R-:W5:Y:S01]  /*0f60*/  @!P2 LDC.64 R16, c[0x0][0x390] ;  /* 0x0000e400ff10ab82 */ /* 0x000f620000000a00 */
[----:B----4-:R-:W-:Y:S01]  /*0f70*/  @!P4 I2FP.F32.S32 R92, R51 ;  /* 0x00000033005cc245 */ /* 0x010fe20000201400 */
[-CC-:B------:R-:W-:Y:S01]  /*0f80*/  IMAD R52, R70, R63.reuse, R49.reuse ;  /* 0x0000003f46347224 */ /* 0x180fe200078e0231 */
[----:B------:R-:W-:Y:S01]  /*0f90*/  ISETP.GE.OR P4, PT, R90, UR7, P0 ;  /* 0x000000075a007c0c */ /* 0x000fe20008786670 */
[-C--:B------:R-:W-:Y:S02]  /*0fa0*/  IMAD R51, R69, R63.reuse, R49 ;  /* 0x0000003f45337224 */ /* 0x080fe400078e0231 */
[----:B---3--:R-:W-:Y:S02]  /*0fb0*/  @!P6 IMAD.WIDE R14, R52, 0x4, R14 ;  /* 0x00000004340ee825 */ /* 0x008fe400078e020e */
[----:B0-----:R-:W0:Y:S03]  /*0fc0*/  @!P3 LDC.64 R12, c[0x0][0x390] ;  /* 0x0000e400ff0cbb82 */ /* 0x001e260000000a00 */
[----:B------:R3:W4:Y:S01]  /*0fd0*/  @!P6 LDG.E R85, desc[UR10][R14.64] ;  /* 0x0000000a0e55e981 */ /* 0x000722000c1e1900 */
[----:B------:R-:W-:-:S02]  /*0fe0*/  IMAD R50, R68, R63, R49 ;  /* 0x0000003f44327224 */ /* 0x000fc400078e0231 */
[----:B-1----:R-:W-:-:S05]  /*0ff0*/  @!P1 IMAD.WIDE R18, R51, 0x4, R18 ;  /* 0x0000000433129825 */ /* 0x002fca00078e0212 */
[----:B------:R-:W4:Y:S01]  /*1000*/  @!P1 LDG.E R86, desc[UR10][R18.64] ;  /* 0x0000000a12569981 */ /* 0x000f22000c1e1900 */
[----:B---3--:R-:W1:Y:S01]  /*1010*/  @!P4 LDC.64 R14, c[0x0][0x390] ;  /* 0x0000e400ff0ecb82 */ /* 0x008e620000000a00 */
[----:B-----5:R-:W-:-:S06]  /*1020*/  @!P2 IMAD.WIDE R16, R50, 0x4, R16 ;  /* 0x000000043210a825 */ /* 0x020fcc00078e0210 */
[----:B------:R-:W3:Y:S01]  /*1030*/  @!P2 LDG.E R16, desc[UR10][R16.64] ;  /* 0x0000000a1010a981 */ /* 0x000ee2000c1e1900 */
[----:B0-----:R-:W-:-:S06]  /*1040*/  @!P3 IMAD.WIDE R12, R64, 0x4, R12 ;  /* 0x00000004400cb825 */ /* 0x001fcc00078e020c */
[----:B------:R0:W5:Y:S01]  /*1050*/  @!P3 LDG.E R12, desc[UR10][R12.64] ;  /* 0x0000000a0c0cb981 */ /* 0x000162000c1e1900 */
[----:B-1----:R-:W-:-:S05]  /*1060*/  @!P4 IMAD.WIDE R14, R83, 0x4, R14 ;  /* 0x00000004530ec825 */ /* 0x002fca00078e020e */
[----:B------:R1:W5:Y:S01]  /*1070*/  @!P4 LDG.E R83, desc[UR10][R14.64] ;  /* 0x0000000a0e53c981 */ /* 0x000362000c1e1900 */
[----:B------:R-:W-:Y:S02]  /*1080*/  SHF.R.U32.HI R89, RZ, 0x6, R34 ;  /* 0x00000006ff597819 */ /* 0x000fe40000011622 */
[----:B------:R-:W-:Y:S02]  /*1090*/  CS2R R96, SRZ ;  /* 0x0000000000607805 */ /* 0x000fe4000001ff00 */
[----:B------:R-:W-:Y:S02]  /*10a0*/  SHF.R.U32.HI R88, RZ, 0x6, R21 ;  /* 0x00000006ff587819 */ /* 0x000fe40000011615 */
[----:B------:R-:W-:Y:S01]  /*10b0*/  CS2R R94, SRZ ;  /* 0x00000000005e7805 */ /* 0x000fe2000001ff00 */
[----:B------:R-:W-:Y:S01]  /*10c0*/  HFMA2 R98, -RZ, RZ, 0, 0 ;  /* 0x00000000ff627431 */ /* 0x000fe200000001ff */
[----:B------:R-:W-:Y:S01]  /*10d0*/  SHF.R.U32.HI R87, RZ, 0x6, R58 ;  /* 0x00000006ff577819 */ /* 0x000fe2000001163a */
[----:B0-----:R-:W-:-:S04]  /*10e0*/  IMAD R13, R89, R63, R49 ;  /* 0x0000003f590d7224 */ /* 0x001fc800078e0231 */
[----:B------:R-:W-:Y:S01]  /*10f0*/  IMAD R101, R87, R63, R49 ;  /* 0x0000003f57657224 */ /* 0x000fe200078e0231 */
[----:B--2---:R-:W0:Y:S08]  /*1100*/  @!P5 F2I.TRUNC.NTZ R84, R84 ;  /* 0x000000540054d305 */ /* 0x004e30000020f100 */
[----:B----4-:R-:W2:Y:S01]  /*1110*/  @!P6 F2I.TRUNC.NTZ R85, R85 ;  /* 0x000000550055e305 */ /* 0x010ea2000020f100 */
[----:B0-----:R-:W-:-:S02]  /*1120*/  @!P5 I2FP.F32.S32 R96, R84 ;  /* 0x000000540060d245 */ /* 0x001fc40000201400 */
[----:B------:R-:W-:-:S05]  /*1130*/  ISETP.GE.OR P5, PT, R89, UR7, P0 ;  /* 0x0000000759007c0c */ /* 0x000fca00087a6670 */
[----:B------:R-:W0:Y:S08]  /*1140*/  @!P1 F2I.TRUNC.NTZ R86, R86 ;  /* 0x0000005600569305 */ /* 0x000e30000020f100 */
[----:B---3--:R-:W3:Y:S01]  /*1150*/  @!P2 F2I.TRUNC.NTZ R16, R16 ;  /* 0x000000100010a305 */ /* 0x008ee2000020f100 */
[----:B--2---:R-:W-:Y:S01]  /*1160*/  @!P6 I2FP.F32.S32 R94, R85 ;  /* 0x00000055005ee245 */ /* 0x004fe20000201400 */
[----:B------:R-:W2:Y:S01]  /*1170*/  @!P5 LDC.64 R18, c[0x0][0x390] ;  /* 0x0000e400ff12db82 */ /* 0x000ea20000000a00 */
[----:B------:R-:W-:-:S02]  /*1180*/  ISETP.GE.OR P6, PT, R88, UR7, P0 ;  /* 0x0000000758007c0c */ /* 0x000fc400087c6670 */
[----:B0-----:R-:W-:Y:S02]  /*1190*/  @!P1 I2FP.F32.S32 R98, R86 ;  /* 0x0000005600629245 */ /* 0x001fe40000201400 */
[----:B------:R-:W-:Y:S01]  /*11a0*/  ISETP.GE.OR P1, PT, R87, UR7, P0 ;  /* 0x0000000757007c0c */ /* 0x000fe20008726670 */
[----:B-----5:R-:W0:Y:S01]  /*11b0*/  @!P3 F2I.TRUNC.NTZ R12, R12 ;  /* 0x0000000c000cb305 */ /* 0x020e22000020f100 */
[----:B------:R-:W-:Y:S02]  /*11c0*/  SHF.R.U32.HI R86, RZ, 0x6, R10 ;  /* 0x00000006ff567819 */ /* 0x000fe4000001160a */
[----:B---3--:R-:W-:-:S05]  /*11d0*/  @!P2 I2FP.F32.S32 R93, R16 ;  /* 0x00000010005da245 */ /* 0x008fca0000201400 */
[----:B-1----:R-:W1:Y:S01]  /*11e0*/  @!P6 LDC.64 R14, c[0x0][0x390] ;  /* 0x0000e400ff0eeb82 */ /* 0x002e620000000a00 */
[----:B------:R-:W-:Y:S01]  /*11f0*/  ISETP.GE.OR P2, PT, R86, UR7, P0 ;  /* 0x0000000756007c0c */ /* 0x000fe20008746670 */
[----:B------:R-:W3:Y:S06]  /*1200*/  @!P4 F2I.TRUNC.NTZ R83, R83 ;  /* 0x000000530053c305 */ /* 0x000eec000020f100 */
[----:B------:R-:W4:Y:S01]  /*1210*/  @!P1 LDC.64 R16, c[0x0][0x390] ;  /* 0x0000e400ff109b82 */ /* 0x000f220000000a00 */
[----:B0-----:R-:W-:Y:S01]  /*1220*/  @!P3 I2FP.F32.S32 R97, R12 ;  /* 0x0000000c0061b245 */ /* 0x001fe20000201400 */
[----:B--2---:R-:W-:Y:S01]  /*1230*/  @!P5 IMAD.WIDE R18, R13, 0x4, R18 ;  /* 0x000000040d12d825 */ /* 0x004fe200078e0212 */
[----:B------:R-:W-:-:S05]  /*1240*/  SHF.R.U32.HI R85, RZ, 0x6, R32 ;  /* 0x00000006ff557819 */ /* 0x000fca0000011620 */
[----:B------:R-:W0:Y:S01]  /*1250*/  @!P2 LDC.64 R12, c[0x0][0x390] ;  /* 0x0000e400ff0cab82 */ /* 0x000e220000000a00 */
[----:B------:R-:W-:Y:S01]  /*1260*/  ISETP.GE.OR P3, PT, R85, UR7, P0 ;  /* 0x0000000755007c0c */ /* 0x000fe20008766670 */
[----:B------:R1:W2:Y:S01]  /*1270*/  @!P5 LDG.E R99, desc[UR10][R18.64] ;  /* 0x0000000a1263d981 */ /* 0x0002a2000c1e1900 */
[----:B------:R-:W-:Y:S02]  /*1280*/  SHF.R.U32.HI R84, RZ, 0x6, R26 ;  /* 0x00000006ff547819 */ /* 0x000fe4000001161a */
[----:B---3--:R-:W-:Y:S01]  /*1290*/  @!P4 I2FP.F32.S32 R95, R83 ;  /* 0x00000053005fc245 */ /* 0x008fe20000201400 */
[----:B------:R-:W-:Y:S01]  /*12a0*/  IMAD R83, R88, R63, R49 ;  /* 0x0000003f58537224 */ /* 0x000fe200078e0231 */
[----:B------:R-:W-:-:S03]  /*12b0*/  ISETP.GE.OR P4, PT, R84, UR7, P0 ;  /* 0x0000000754007c0c */ /* 0x000fc60008786670 */
[----:B-1----:R-:W-:Y:S01]  /*12c0*/  @!P6 IMAD.WIDE R18, R83, 0x4, R14 ;  /* 0x000000045312e825 */ /* 0x002fe200078e020e */
[----:B------:R-:W-:-:S03]  /*12d0*/  SHF.R.U32.HI R83, RZ, 0x6, R59 ;  /* 0x00000006ff537819 */ /* 0x000fc6000001163b */
[----:B------:R-:W1:Y:S01]  /*12e0*/  @!P3 LDC.64 R14, c[0x0][0x390] ;  /* 0x0000e400ff0ebb82 */ /* 0x000e620000000a00 */
[----:B------:R-:W-:Y:S01]  /*12f0*/  ISETP.GE.OR P0, PT, R83, UR7, P0 ;  /* 0x0000000753007c0c */ /* 0x000fe20008706670 */
[----:B----4-:R-:W-:Y:S01]  /*1300*/  @!P1 IMAD.WIDE R16, R101, 0x4, R16 ;  /* 0x0000000465109825 */ /* 0x010fe200078e0210 */
[----:B------:R3:W4:Y:S03]  /*1310*/  @!P6 LDG.E R100, desc[UR10][R18.64] ;  /* 0x0000000a1264e981 */ /* 0x000726000c1e1900 */
[-CC-:B------:R-:W-:Y:S02]  /*1320*/  IMAD R101, R86, R63.reuse, R49.reuse ;  /* 0x0000003f56657224 */ /* 0x180fe400078e0231 */
[----:B------:R-:W-:Y:S01]  /*1330*/  IMAD R103, R85, R63, R49 ;  /* 0x0000003f55677224 */ /* 0x000fe200078e0231 */
[----:B------:R-:W5:Y:S01]  /*1340*/  @!P1 LDG.E R16, desc[UR10][R16.64] ;  /* 0x0000000a10109981 */ /* 0x000f62000c1e1900 */
[----:B0-----:R-:W-:Y:S01]  /*1350*/  @!P2 IMAD.WIDE R12, R101, 0x4, R12 ;  /* 0x00000004650ca825 */ /* 0x001fe200078e020c */
[----:B---3--:R-:W0:Y:S04]  /*1360*/  @!P4 LDC.64 R18, c[0x0][0x390] ;  /* 0x0000e400ff12cb82 */ /* 0x008e280000000a00 */
[----:B------:R3:W5:Y:S04]  /*1370*/  @!P2 LDG.E R101, desc[UR10][R12.64] ;  /* 0x0000000a0c65a981 */ /* 0x000768000c1e1900 */
[----:B---3--:R-:W3:Y:S01]  /*1380*/  @!P0 LDC.64 R12, c[0x0][0x390] ;  /* 0x0000e400ff0c8b82 */ /* 0x008ee20000000a00 */
[----:B-1----:R-:W-:-:S04]  /*1390*/  @!P3 IMAD.WIDE R14, R103, 0x4, R14 ;  /* 0x00000004670eb825 */ /* 0x002fc800078e020e */
[----:B------:R-:W-:Y:S02]  /*13a0*/  IMAD R103, R84, R63, R49 ;  /* 0x0000003f54677224 */ /* 0x000fe400078e0231 */
[----:B------:R-:W5:Y:S02]  /*13b0*/  @!P3 LDG.E R14, desc[UR10][R14.64] ;  /* 0x0000000a0e0eb981 */ /* 0x000f64000c1e1900 */
[----:B0-----:R-:W-:-:S04]  /*13c0*/  @!P4 IMAD.WIDE R18, R103, 0x4, R18 ;  /* 0x000000046712c825 */ /* 0x001fc800078e0212 */
[----:B------:R-:W-:Y:S02]  /*13d0*/  IMAD R103, R83, R63, R49 ;  /* 0x0000003f53677224 */ /* 0x000fe400078e0231 */
[----:B------:R0:W5:Y:S02]  /*13e0*/  @!P4 LDG.E R18, desc[UR10][R18.64] ;  /* 0x0000000a1212c981 */ /* 0x000164000c1e1900 */
[----:B---3--:R-:W-:-:S05]  /*13f0*/  @!P0 IMAD.WIDE R12, R103, 0x4, R12 ;  /* 0x00000004670c8825 */ /* 0x008fca00078e020c */
[----:B------:R1:W3:Y:S01]  /*1400*/  @!P0 LDG.E R102, desc[UR10][R12.64] ;  /* 0x0000000a0c668981 */ /* 0x0002e2000c1e1900 */
[----:B------:R-:W1:Y:S01]  /*1410*/  S2UR UR6, SR_CgaCtaId ;  /* 0x00000000000679c3 */ /* 0x000e620000008800 */
[----:B------:R-:W-:Y:S01]  /*1420*/  UMOV UR5, 0x400 ;  /* 0x0000040000057882 */ /* 0x000fe20000000000 */
[----:B------:R-:W-:-:S04]  /*1430*/  SHF.R.U32.HI R4, RZ, 0x3, R4 ;  /* 0x00000003ff047819 */ /* 0x000fc80000011604 */
[----:B0-----:R-:W-:Y:S02]  /*1440*/  LOP3.LUT R19, R4, 0xfc, RZ, 0xc0, !PT ;  /* 0x000000fc04137812 */ /* 0x001fe400078ec0ff */
[----:B------:R-:W-:Y:S02]  /*1450*/  SHF.R.U32.HI R103, RZ, 0x3, R0 ;  /* 0x00000003ff677819 */ /* 0x000fe40000011600 */
[----:B------:R-:W-:Y:S02]  /*1460*/  SHF.R.U32.HI R8, RZ, 0x3, R8 ;  /* 0x00000003ff087819 */ /* 0x000fe40000011608 */
[----:B------:R-:W-:Y:S01]  /*1470*/  SHF.R.U32.HI R60, RZ, 0x3, R60 ;  /* 0x00000003ff3c7819 */ /* 0x000fe2000001163c */
[----:B-1----:R-:W-:Y:S01]  /*1480*/  ULEA UR8, UR6, UR5, 0x18 ;  /* 0x0000000506087291 */ /* 0x002fe2000f8ec0ff */
[----:B------:R-:W-:-:S05]  /*1490*/  SHF.R.U32.HI R25, RZ, 0x3, R25 ;  /* 0x00000003ff197819 */ /* 0x000fca0000011619 */
[----:B------:R-:W-:Y:S02]  /*14a0*/  MOV R4, UR8 ;  /* 0x0000000800047c02 */ /* 0x000fe40008000f00 */
[----:B------:R-:W-:Y:S02]  /*14b0*/  LOP3.LUT R103, R103, 0x7c, RZ, 0xc0, !PT ;  /* 0x0000007c67677812 */ /* 0x000fe400078ec0ff */
[----:B------:R-:W-:Y:S01]  /*14c0*/  SHF.R.U32.HI R12, RZ, 0x3, R11 ;  /* 0x00000003ff0c7819 */ /* 0x000fe2000001160b */
[----:B------:R-:W-:Y:S01]  /*14d0*/  IMAD R4, R67, 0x104, R4 ;  /* 0x0000010443047824 */ /* 0x000fe200078e0204 */
[----:B------:R-:W-:Y:S02]  /*14e0*/  SHF.R.U32.HI R10, RZ, 0x3, R10 ;  /* 0x00000003ff0a7819 */ /* 0x000fe4000001160a */
[----:B------:R-:W-:Y:S02]  /*14f0*/  SHF.R.U32.HI R29, RZ, 0x3, R29 ;  /* 0x00000003ff1d7819 */ /* 0x000fe4000001161d */
[----:B------:R-:W-:-:S02]  /*1500*/  LOP3.LUT R11, R8, 0xfc, RZ, 0xc0, !PT ;  /* 0x000000fc080b7812 */ /* 0x000fc400078ec0ff */
[----:B------:R-:W-:Y:S02]  /*1510*/  SHF.R.U32.HI R31, RZ, 0x3, R31 ;  /* 0x00000003ff1f7819 */ /* 0x000fe4000001161f */
[----:B------:R-:W-:Y:S02]  /*1520*/  LOP3.LUT R13, R60, 0xfc, RZ, 0xc0, !PT ;  /* 0x000000fc3c0d7812 */ /* 0x000fe400078ec0ff */
[----:B------:R-:W-:Y:S02]  /*1530*/  SHF.R.U32.HI R57, RZ, 0x3, R57 ;  /* 0x00000003ff397819 */ /* 0x000fe40000011639 */
[----:B------:R-:W-:Y:S02]  /*1540*/  LOP3.LUT R25, R25, 0xfc, RZ, 0xc0, !PT ;  /* 0x000000fc19197812 */ /* 0x000fe400078ec0ff */
[----:B------:R-:W-:Y:S02]  /*1550*/  LOP3.LUT R109, R10, 0x1fc, RZ, 0xc0, !PT ;  /* 0x000001fc0a6d7812 */ /* 0x000fe400078ec0ff */
[----:B------:R-:W-:-:S02]  /*1560*/  IADD3 R8, PT, PT, R4, R103, RZ ;  /* 0x0000006704087210 */ /* 0x000fc40007ffe0ff */
[----:B------:R-:W-:Y:S02]  /*1570*/  SHF.R.U32.HI R34, RZ, 0x3, R34 ;  /* 0x00000003ff227819 */ /* 0x000fe40000011622 */
[----:B------:R-:W-:Y:S02]  /*1580*/  LOP3.LUT R29, R29, 0xfc, RZ, 0xc0, !PT ;  /* 0x000000fc1d1d7812 */ /* 0x000fe400078ec0ff */
[----:B------:R-:W-:Y:S02]  /*1590*/  IADD3 R10, PT, PT, R4, R11, RZ ;  /* 0x0000000b040a7210 */ /* 0x000fe40007ffe0ff */
[----:B------:R-:W-:Y:S02]  /*15a0*/  SHF.R.U32.HI R104, RZ, 0x3, R21 ;  /* 0x00000003ff687819 */ /* 0x000fe40000011615 */
[----:B------:R-:W-:Y:S02]  /*15b0*/  SHF.R.U32.HI R26, RZ, 0x3, R26 ;  /* 0x00000003ff1a7819 */ /* 0x000fe4000001161a */
[----:B------:R-:W-:-:S02]  /*15c0*/  LOP3.LUT R31, R31, 0xfc, RZ, 0xc0, !PT ;  /* 0x000000fc1f1f7812 */ /* 0x000fc400078ec0ff */
[C---:B------:R-:W-:Y:S02]  /*15d0*/  IADD3 R13, PT, PT, R4.reuse, R13, RZ ;  /* 0x0000000d040d7210 */ /* 0x040fe40007ffe0ff */
[----:B------:R-:W-:Y:S02]  /*15e0*/  SHF.R.U32.HI R58, RZ, 0x3, R58 ;  /* 0x00000003ff3a7819 */ /* 0x000fe4000001163a */
[----:B------:R-:W-:Y:S02]  /*15f0*/  LOP3.LUT R57, R57, 0xfc, RZ, 0xc0, !PT ;  /* 0x000000fc39397812 */ /* 0x000fe400078ec0ff */
[----:B------:R-:W-:Y:S01]  /*1600*/  IADD3 R25, PT, PT, R4, R25, RZ ;  /* 0x0000001904197210 */ /* 0x000fe20007ffe0ff */
[----:B------:R-:W-:Y:S01]  /*1610*/  STS [R8], R23 ;  /* 0x0000001708007388 */ /* 0x000fe20000000800 */
[----:B------:R-:W-:Y:S02]  /*1620*/  SHF.R.U32.HI R32, RZ, 0x3, R32 ;  /* 0x00000003ff207819 */ /* 0x000fe40000011620 */
[----:B------:R-:W-:-:S02]  /*1630*/  SHF.R.U32.HI R106, RZ, 0x3, R59 ;  /* 0x00000003ff6a7819 */ /* 0x000fc4000001163b */
[----:B------:R-:W-:Y:S02]  /*1640*/  LOP3.LUT R21, R12, 0xfc, RZ, 0xc0, !PT ;  /* 0x000000fc0c157812 */ /* 0x000fe400078ec0ff */
[----:B------:R-:W-:Y:S01]  /*1650*/  IADD3 R19, PT, PT, R4, R19, RZ ;  /* 0x0000001304137210 */ /* 0x000fe20007ffe0ff */
[----:B------:R-:W-:Y:S01]  /*1660*/  STS [R10], R27 ;  /* 0x0000001b0a007388 */ /* 0x000fe20000000800 */
[----:B------:R-:W-:Y:S02]  /*1670*/  LOP3.LUT R59, R34, 0x1fc, RZ, 0xc0, !PT ;  /* 0x000001fc223b7812 */ /* 0x000fe400078ec0ff */
[----:B------:R-:W-:Y:S01]  /*1680*/  IADD3 R12, PT, PT, R4, R29, RZ ;  /* 0x0000001d040c7210 */ /* 0x000fe20007ffe0ff */
[----:B------:R0:W-:Y:S01]  /*1690*/  STS [R13], R30 ;  /* 0x0000001e0d007388 */ /* 0x0001e20000000800 */
[----:B------:R-:W-:Y:S02]  /*16a0*/  LOP3.LUT R105, R104, 0x1fc, RZ, 0xc0, !PT ;  /* 0x000001fc68697812 */ /* 0x000fe400078ec0ff */
[----:B------:R-:W-:-:S02]  /*16b0*/  LOP3.LUT R113, R26, 0x1fc, RZ, 0xc0, !PT ;  /* 0x000001fc1a717812 */ /* 0x000fc400078ec0ff */
[----:B------:R-:W-:Y:S01]  /*16c0*/  IADD3 R31, PT, PT, R4, R31, RZ ;  /* 0x0000001f041f7210 */ /* 0x000fe20007ffe0ff */
[----:B------:R-:W-:Y:S01]  /*16d0*/  STS [R25], R22 ;  /* 0x0000001619007388 */ /* 0x000fe20000000800 */
[----:B------:R-:W-:Y:S02]  /*16e0*/  LOP3.LUT R107, R58, 0x1fc, RZ, 0xc0, !PT ;  /* 0x000001fc3a6b7812 */ /* 0x000fe400078ec0ff */
[----:B------:R-:W-:Y:S01]  /*16f0*/  IADD3 R26, PT, PT, R4, R57, RZ ;  /* 0x00000039041a7210 */ /* 0x000fe20007ffe0ff */
[----:B------:R-:W-:Y:S01]  /*1700*/  STS [R19], R20 ;  /* 0x0000001413007388 */ /* 0x000fe20000000800 */
[----:B------:R-:W-:Y:S02]  /*1710*/  LOP3.LUT R111, R32, 0x1fc, RZ, 0xc0, !PT ;  /* 0x000001fc206f7812 */ /* 0x000fe400078ec0ff */
[----:B------:R-:W-:Y:S01]  /*1720*/  IADD3 R21, PT, PT, R4, R21, RZ ;  /* 0x0000001504157210 */ /* 0x000fe20007ffe0ff */
[----:B------:R-:W-:Y:S01]  /*1730*/  STS [R12], R33 ;  /* 0x000000210c007388 */ /* 0x000fe20000000800 */
[----:B------:R-:W-:-:S02]  /*1740*/  SHF.L.U32 R17, R0, 0x2, RZ ;  /* 0x0000000200117819 */ /* 0x000fc400000006ff */
[C---:B------:R-:W-:Y:S01]  /*1750*/  IADD3 R32, PT, PT, R4.reuse, R59, RZ ;  /* 0x0000003b04207210 */ /* 0x040fe20007ffe0ff */
[----:B------:R-:W-:Y:S01]  /*1760*/  UIADD3 UR5, UPT, UPT, UR5, 0x2080, URZ ;  /* 0x0000208005057890 */ /* 0x000fe2000fffe0ff */
[C---:B------:R-:W-:Y:S01]  /*1770*/  IADD3 R34, PT, PT, R4.reuse, R105, RZ ;  /* 0x0000006904227210 */ /* 0x040fe20007ffe0ff */
[----:B------:R-:W-:Y:S01]  /*1780*/  STS [R31], R24 ;  /* 0x000000181f007388 */ /* 0x000fe20000000800 */
[----:B------:R-:W-:Y:S02]  /*1790*/  IADD3 R107, PT, PT, R4, R107, RZ ;  /* 0x0000006b046b7210 */ /* 0x000fe40007ffe0ff */
[----:B0-----:R-:W-:Y:S01]  /*17a0*/  IADD3 R13, PT, PT, R17, 0x600, RZ ;  /* 0x00000600110d7810 */ /* 0x001fe20007ffe0ff */
[----:B------:R-:W-:Y:S01]  /*17b0*/  STS [R26], R35 ;  /* 0x000000231a007388 */ /* 0x000fe20000000800 */
[----:B------:R-:W-:-:S03]  /*17c0*/  ULEA UR5, UR6, UR5, 0x18 ;  /* 0x0000000506057291 */ /* 0x000fc6000f8ec0ff */
[----:B------:R-:W-:Y:S01]  /*17d0*/  STS [R21], R28 ;  /* 0x0000001c15007388 */ /* 0x000fe20000000800 */
[----:B------:R-:W-:-:S03]  /*17e0*/  LOP3.LUT R15, R17, 0xfc, RZ, 0xc0, !PT ;  /* 0x000000fc110f7812 */ /* 0x000fc600078ec0ff */
[----:B------:R-:W-:Y:S01]  /*17f0*/  STS [R32], R7 ;  /* 0x0000000720007388 */ /* 0x000fe20000000800 */
[----:B------:R-:W-:-:S03]  /*1800*/  IADD3 R11, PT, PT, R17, 0x400, RZ ;  /* 0x00000400110b7810 */ /* 0x000fc60007ffe0ff */
[----:B------:R-:W-:Y:S01]  /*1810*/  STS [R34], R9 ;  /* 0x0000000922007388 */ /* 0x000fe20000000800 */
[----:B------:R-:W-:-:S03]  /*1820*/  LOP3.LUT R8, R17, 0xf00, RZ, 0xc0, !PT ;  /* 0x00000f0011087812 */ /* 0x000fc600078ec0ff */
[----:B------:R0:W-:Y:S01]  /*1830*/  STS [R107], R6 ;  /* 0x000000066b007388 */ /* 0x0001e20000000800 */
[----:B------:R-:W-:Y:S02]  /*1840*/  LOP3.LUT R115, R106, 0x1fc, RZ, 0xc0, !PT ;  /* 0x000001fc6a737812 */ /* 0x000fe400078ec0ff */
[C---:B------:R-:W-:Y:S02]  /*1850*/  IADD3 R58, PT, PT, R4.reuse, R109, RZ ;  /* 0x0000006d043a7210 */ /* 0x040fe40007ffe0ff */
[----:B------:R-:W-:Y:S02]  /*1860*/  IADD3 R10, PT, PT, R17, 0x200, RZ ;  /* 0x00000200110a7810 */ /* 0x000fe40007ffe0ff */
[----:B0-----:R-:W-:Y:S02]  /*1870*/  LOP3.LUT R6, R13, 0x1f00, RZ, 0xc0, !PT ;  /* 0x00001f000d067812 */ /* 0x001fe400078ec0ff */
[----:B------:R-:W-:Y:S02]  /*1880*/  IADD3 R60, PT, PT, R4, R111, RZ ;  /* 0x0000006f043c7210 */ /* 0x000fe40007ffe0ff */
[----:B------:R-:W-:-:S02]  /*1890*/  LOP3.LUT R12, R11, 0x1f00, RZ, 0xc0, !PT ;  /* 0x00001f000b0c7812 */ /* 0x000fc400078ec0ff */
[--C-:B------:R-:W-:Y:S02]  /*18a0*/  IADD3 R9, PT, PT, R6, UR5, R15.reuse ;  /* 0x0000000506097c10 */ /* 0x100fe4000fffe00f */
[----:B------:R-:W-:Y:S02]  /*18b0*/  IADD3 R113, PT, PT, R4, R113, RZ ;  /* 0x0000007104717210 */ /* 0x000fe40007ffe0ff */
[----:B------:R-:W-:Y:S02]  /*18c0*/  IADD3 R7, PT, PT, R8, UR5, R15 ;  /* 0x0000000508077c10 */ /* 0x000fe4000fffe00f */
[----:B------:R-:W-:Y:S01]  /*18d0*/  IADD3 R6, PT, PT, R17, 0x800, RZ ;  /* 0x0000080011067810 */ /* 0x000fe20007ffe0ff */
[----:B------:R0:W-:Y:S01]  /*18e0*/  STS [R58], R5 ;  /* 0x000000053a007388 */ /* 0x0001e20000000800 */
[----:B------:R-:W-:Y:S02]  /*18f0*/  IADD3 R104, PT, PT, R4, R115, RZ ;  /* 0x0000007304687210 */ /* 0x000fe40007ffe0ff */
[----:B------:R-:W-:-:S02]  /*1900*/  LOP3.LUT R10, R10, 0x1f00, RZ, 0xc0, !PT ;  /* 0x00001f000a0a7812 */ /* 0x000fc400078ec0ff */
[C---:B------:R-:W-:Y:S01]  /*1910*/  IADD3 R8, PT, PT, R17.reuse, 0xa00, RZ ;  /* 0x00000a0011087810 */ /* 0x040fe20007ffe0ff */
[----:B------:R-:W-:Y:S01]  /*1920*/  STS [R60], R91 ;  /* 0x0000005b3c007388 */ /* 0x000fe20000000800 */
[----:B------:R-:W-:Y:S02]  /*1930*/  LOP3.LUT R6, R6, 0x1f00, RZ, 0xc0, !PT ;  /* 0x00001f0006067812 */ /* 0x000fe400078ec0ff */
[--C-:B0-----:R-:W-:Y:S01]  /*1940*/  IADD3 R5, PT, PT, R12, UR5, R15.reuse ;  /* 0x000000050c057c10 */ /* 0x101fe2000fffe00f */
[----:B------:R-:W-:Y:S01]  /*1950*/  STS [R113], R66 ;  /* 0x0000004271007388 */ /* 0x000fe20000000800 */
[----:B------:R-:W-:Y:S02]  /*1960*/  IADD3 R12, PT, PT, R17, 0xc00, RZ ;  /* 0x00000c00110c7810 */ /* 0x000fe40007ffe0ff */
[----:B------:R-:W-:Y:S01]  /*1970*/  IADD3 R10, PT, PT, R10, UR5, R15 ;  /* 0x000000050a0a7c10 */ /* 0x000fe2000fffe00f */
[----:B------:R-:W-:Y:S01]  /*1980*/  STS [R104], R65 ;  /* 0x0000004168007388 */ /* 0x000fe20000000800 */
[----:B------:R-:W-:-:S02]  /*1990*/  LOP3.LUT R8, R8, 0x1f00, RZ, 0xc0, !PT ;  /* 0x00001f0008087812 */ /* 0x000fc400078ec0ff */
[----:B------:R-:W-:Y:S01]  /*19a0*/  IADD3 R13, PT, PT, R17, 0xe00, RZ ;  /* 0x00000e00110d7810 */ /* 0x000fe20007ffe0ff */
[----:B------:R0:W-:Y:S01]  /*19b0*/  STS [R7], R62 ;  /* 0x0000003e07007388 */ /* 0x0001e20000000800 */
[----:B------:R-:W-:Y:S02]  /*19c0*/  LOP3.LUT R12, R12, 0x1f00, RZ, 0xc0, !PT ;  /* 0x00001f000c0c7812 */ /* 0x000fe400078ec0ff */
[--C-:B------:R-:W-:Y:S01]  /*19d0*/  IADD3 R11, PT, PT, R8, UR5, R15.reuse ;  /* 0x00000005080b7c10 */ /* 0x100fe2000fffe00f */
[----:B------:R-:W-:Y:S01]  /*19e0*/  STS [R10], R61 ;  /* 0x0000003d0a007388 */ /* 0x000fe20000000800 */
[--C-:B------:R-:W-:Y:S02]  /*19f0*/  IADD3 R12, PT, PT, R12, UR5, R15.reuse ;  /* 0x000000050c0c7c10 */ /* 0x100fe4000fffe00f */
[--C-:B0-----:R-:W-:Y:S02]  /*1a00*/  IADD3 R7, PT, PT, R6, UR5, R15.reuse ;  /* 0x0000000506077c10 */ /* 0x101fe4000fffe00f */
[----:B------:R-:W-:Y:S01]  /*1a10*/  LOP3.LUT R6, R13, 0x1f00, RZ, 0xc0, !PT ;  /* 0x00001f000d067812 */ /* 0x000fe200078ec0ff */
[----:B------:R0:W-:Y:S03]  /*1a20*/  STS [R5], R92 ;  /* 0x0000005c05007388 */ /* 0x0001e60000000800 */
[----:B------:R-:W-:Y:S01]  /*1a30*/  IADD3 R6, PT, PT, R6, UR5, R15 ;  /* 0x0000000506067c10 */ /* 0x000fe2000fffe00f */
[----:B------:R-:W-:Y:S04]  /*1a40*/  STS [R9], R96 ;  /* 0x0000006009007388 */ /* 0x000fe80000000800 */
[----:B------:R1:W-:Y:S01]  /*1a50*/  STS [R7], R94 ;  /* 0x0000005e07007388 */ /* 0x0003e20000000800 */
[----:B0-----:R-:W-:-:S03]  /*1a60*/  LOP3.LUT R5, R17, 0x1000, RZ, 0xfc, !PT ;  /* 0x0000100011057812 */ /* 0x001fc600078efcff */
[----:B------:R0:W-:Y:S01]  /*1a70*/  STS [R11], R98 ;  /* 0x000000620b007388 */ /* 0x0001e20000000800 */
[----:B------:R-:W-:Y:S01]  /*1a80*/  HFMA2 R13, -RZ, RZ, 0, 0 ;  /* 0x00000000ff0d7431 */ /* 0x000fe200000001ff */
[----:B------:R-:W-:Y:S02]  /*1a90*/  LOP3.LUT R8, R5, 0x1f00, RZ, 0xc0, !PT ;  /* 0x00001f0005087812 */ /* 0x000fe400078ec0ff */
[C---:B-1----:R-:W-:Y:S01]  /*1aa0*/  IADD3 R7, PT, PT, R17.reuse, 0x1200, RZ ;  /* 0x0000120011077810 */ /* 0x042fe20007ffe0ff */
[----:B------:R-:W-:Y:S01]  /*1ab0*/  STS [R12], R93 ;  /* 0x0000005d0c007388 */ /* 0x000fe20000000800 */
[----:B0-----:R-:W-:-:S03]  /*1ac0*/  IADD3 R11, PT, PT, R17, 0x1400, RZ ;  /* 0x00001400110b7810 */ /* 0x001fc60007ffe0ff */
[----:B------:R0:W-:Y:S01]  /*1ad0*/  STS [R6], R97 ;  /* 0x0000006106007388 */ /* 0x0001e20000000800 */
[----:B------:R-:W-:Y:S02]  /*1ae0*/  LOP3.LUT R10, R7, 0x3f00, RZ, 0xc0, !PT ;  /* 0x00003f00070a7812 */ /* 0x000fe400078ec0ff */
[----:B------:R-:W-:Y:S02]  /*1af0*/  MOV R9, RZ ;  /* 0x000000ff00097202 */ /* 0x000fe40000000f00 */
[--C-:B------:R-:W-:Y:S02]  /*1b00*/  IADD3 R8, PT, PT, R8, UR5, R15.reuse ;  /* 0x0000000508087c10 */ /* 0x100fe4000fffe00f */
[--C-:B------:R-:W-:Y:S02]  /*1b10*/  IADD3 R10, PT, PT, R10, UR5, R15.reuse ;  /* 0x000000050a0a7c10 */ /* 0x100fe4000fffe00f */
[----:B0-----:R-:W-:Y:S02]  /*1b20*/  LOP3.LUT R6, R11, 0x3f00, RZ, 0xc0, !PT ;  /* 0x00003f000b067812 */ /* 0x001fe400078ec0ff */
[----:B------:R-:W-:Y:S01]  /*1b30*/  IADD3 R5, PT, PT, R17, 0x1600, RZ ;  /* 0x0000160011057810 */ /* 0x000fe20007ffe0ff */
[----:B--2---:R-:W0:Y:S01]  /*1b40*/  @!P5 F2I.TRUNC.NTZ R99, R99 ;  /* 0x000000630063d305 */ /* 0x004e22000020f100 */
[----:B------:R-:W-:-:S07]  /*1b50*/  IADD3 R6, PT, PT, R6, UR5, R15 ;  /* 0x0000000506067c10 */ /* 0x000fce000fffe00f */
[----:B----4-:R-:W1:Y:S01]  /*1b60*/  @!P6 F2I.TRUNC.NTZ R100, R100 ;  /* 0x000000640064e305 */ /* 0x010e62000020f100 */
[----:B0-----:R-:W-:-:S07]  /*1b70*/  @!P5 I2FP.F32.S32 R9, R99 ;  /* 0x000000630009d245 */ /* 0x001fce0000201400 */
[----:B-----5:R0:W2:Y:S01]  /*1b80*/  @!P1 F2I.TRUNC.NTZ R19, R16 ;  /* 0x0000001000139305 */ /* 0x0200a2000020f100 */
[----:B------:R4:W-:Y:S01]  /*1b90*/  STS [R8], R95 ;  /* 0x0000005f08007388 */ /* 0x0009e20000000800 */
[----:B------:R-:W-:-:S06]  /*1ba0*/  LOP3.LUT R12, R5, 0x3f00, RZ, 0xc0, !PT ;  /* 0x00003f00050c7812 */ /* 0x000fcc00078ec0ff */
[----:B------:R-:W5:Y:S01]  /*1bb0*/  @!P2 F2I.TRUNC.NTZ R101, R101 ;  /* 0x000000650065a305 */ /* 0x000f62000020f100 */
[----:B-1----:R-:W-:Y:S01]  /*1bc0*/  @!P6 I2FP.F32.S32 R13, R100 ;  /* 0x00000064000de245 */ /* 0x002fe20000201400 */
[----:B------:R-:W-:Y:S01]  /*1bd0*/  STS [R10], R9 ;  /* 0x000000090a007388 */ /* 0x000fe20000000800 */
[C---:B----4-:R-:W-:Y:S01]  /*1be0*/  IADD3 R8, PT, PT, R17.reuse, 0x1800, RZ ;  /* 0x0000180011087810 */ /* 0x050fe20007ffe0ff */
[----:B------:R-:W-:Y:S01]  /*1bf0*/  HFMA2 R7, -RZ, RZ, 0, 0 ;  /* 0x00000000ff077431 */ /* 0x000fe200000001ff */
[C---:B------:R-:W-:Y:S01]  /*1c00*/  IADD3 R108, PT, PT, R17.reuse, 0x1e00, RZ ;  /* 0x00001e00116c7810 */ /* 0x040fe20007ffe0ff */
[----:B------:R1:W-:Y:S02]  /*1c10*/  STS [R6], R13 ;  /* 0x0000000d06007388 */ /* 0x0003e40000000800 */
[----:B------:R-:W4:Y:S01]  /*1c20*/  @!P3 F2I.TRUNC.NTZ R14, R14 ;  /* 0x0000000e000eb305 */ /* 0x000f22000020f100 */
[----:B0-----:R-:W-:Y:S02]  /*1c30*/  MOV R16, RZ ;  /* 0x000000ff00107202 */ /* 0x001fe40000000f00 */
[----:B-1----:R-:W-:-:S05]  /*1c40*/  IADD3 R6, PT, PT, R17, 0x1a00, RZ ;  /* 0x00001a0011067810 */ /* 0x002fca0007ffe0ff */
[----:B------:R-:W0:Y:S01]  /*1c50*/  @!P4 F2I.TRUNC.NTZ R18, R18 ;  /* 0x000000120012c305 */ /* 0x000e22000020f100 */
[----:B------:R-:W-:Y:S02]  /*1c60*/  IADD3 R17, PT, PT, R17, 0x1c00, RZ ;  /* 0x00001c0011117810 */ /* 0x000fe40007ffe0ff */
[----:B------:R-:W-:-:S05]  /*1c70*/  IADD3 R5, PT, PT, R12, UR5, R15 ;  /* 0x000000050c057c10 */ /* 0x000fca000fffe00f */
[----:B---3--:R-:W1:Y:S01]  /*1c80*/  @!P0 F2I.TRUNC.NTZ R102, R102 ;  /* 0x0000006600668305 */ /* 0x008e62000020f100 */
[----:B--2---:R-:W-:Y:S01]  /*1c90*/  @!P1 I2FP.F32.S32 R16, R19 ;  /* 0x0000001300109245 */ /* 0x004fe20000201400 */
[----:B------:R-:W-:Y:S01]  /*1ca0*/  HFMA2 R12, -RZ, RZ, 0, 0 ;  /* 0x00000000ff0c7431 */ /* 0x000fe200000001ff */
[----:B------:R-:W-:Y:S02]  /*1cb0*/  LOP3.LUT R8, R8, 0x3f00, RZ, 0xc0, !PT ;  /* 0x00003f0008087812 */ /* 0x000fe400078ec0ff */
[----:B------:R-:W-:Y:S02]  /*1cc0*/  LOP3.LUT R6, R6, 0x3f00, RZ, 0xc0, !PT ;  /* 0x00003f0006067812 */ /* 0x000fe400078ec0ff */
[----:B------:R-:W-:Y:S02]  /*1cd0*/  LOP3.LUT R10, R17, 0x3f00, RZ, 0xc0, !PT ;  /* 0x00003f00110a7812 */ /* 0x000fe400078ec0ff */
[----:B------:R-:W-:Y:S02]  /*1ce0*/  LOP3.LUT R117, R108, 0x3f00, RZ, 0xc0, !PT ;  /* 0x00003f006c757812 */ /* 0x000fe400078ec0ff */
[----:B------:R-:W-:Y:S01]  /*1cf0*/  IADD3 R106, PT, PT, R15, UR5, RZ ;  /* 0x000000050f6a7c10 */ /* 0x000fe2000fffe0ff */
[----:B------:R2:W-:Y:S01]  /*1d00*/  STS [R5], R16 ;  /* 0x0000001005007388 */ /* 0x0005e20000000800 */
[----:B------:R-:W-:-:S02]  /*1d10*/  MOV R11, RZ ;  /* 0x000000ff000b7202 */ /* 0x000fc40000000f00 */
[----:B-----5:R-:W-:Y:S02]  /*1d20*/  @!P2 I2FP.F32.S32 R7, R101 ;  /* 0x000000650007a245 */ /* 0x020fe40000201400 */
[--C-:B------:R-:W-:Y:S02]  /*1d30*/  IADD3 R8, PT, PT, R8, UR5, R15.reuse ;  /* 0x0000000508087c10 */ /* 0x100fe4000fffe00f */
[----:B----4-:R-:W-:Y:S02]  /*1d40*/  @!P3 I2FP.F32.S32 R11, R14 ;  /* 0x0000000e000bb245 */ /* 0x010fe40000201400 */
[----:B------:R-:W-:Y:S02]  /*1d50*/  IADD3 R6, PT, PT, R6, UR5, R15 ;  /* 0x0000000506067c10 */ /* 0x000fe4000fffe00f */
[----:B0-----:R-:W-:Y:S02]  /*1d60*/  @!P4 I2FP.F32.S32 R12, R18 ;  /* 0x00000012000cc245 */ /* 0x001fe40000201400 */
[----:B------:R-:W-:-:S02]  /*1d70*/  MOV R19, RZ ;  /* 0x000000ff00137202 */ /* 0x000fc40000000f00 */
[----:B--2---:R-:W-:Y:S02]  /*1d80*/  IADD3 R5, PT, PT, R10, UR5, R15 ;  /* 0x000000050a057c10 */ /* 0x004fe4000fffe00f */
[----:B------:R-:W-:Y:S02]  /*1d90*/  IADD3 R4, PT, PT, R106, R117, RZ ;  /* 0x000000756a047210 */ /* 0x000fe40007ffe0ff */
[----:B-1----:R-:W-:Y:S01]  /*1da0*/  @!P0 I2FP.F32.S32 R19, R102 ;  /* 0x0000006600138245 */ /* 0x002fe20000201400 */
[----:B------:R-:W-:Y:S04]  /*1db0*/  STS [R8], R7 ;  /* 0x0000000708007388 */ /* 0x000fe80000000800 */
[----:B------:R-:W-:Y:S04]  /*1dc0*/  STS [R6], R11 ;  /* 0x0000000b06007388 */ /* 0x000fe80000000800 */
[----:B------:R-:W-:Y:S04]  /*1dd0*/  STS [R5], R12 ;  /* 0x0000000c05007388 */ /* 0x000fe80000000800 */
[----:B------:R0:W-:Y:S01]  /*1de0*/  STS [R4], R19 ;  /* 0x0000001304007388 */ /* 0x0001e20000000800 */
[----:B------:R-:W-:Y:S01]  /*1df0*/  BAR.SYNC.DEFER_BLOCKING 0x0 ;  /* 0x0000000000007b1d */ /* 0x000fe20000010000 */
[----:B------:R-:W-:-:S04]  /*1e00*/  SHF.R.U32.HI R9, RZ, 0x1, R0 ;  /* 0x00000001ff097819 */ /* 0x000fc80000011600 */
[----:B------:R-:W-:-:S04]  /*1e10*/  LOP3.LUT R9, R9, 0x1e0, RZ, 0xc0, !PT ;  /* 0x000001e009097812 */ /* 0x000fc800078ec0ff */
[----:B------:R-:W-:-:S04]  /*1e20*/  LOP3.LUT R9, R9, 0x1f, R0, 0xf8, !PT ;  /* 0x0000001f09097812 */ /* 0x000fc800078ef800 */
[----:B------:R-:W-:Y:S01]  /*1e30*/  LEA R16, R9, UR8, 0x2 ;  /* 0x0000000809107c11 */ /* 0x000fe2000f8e10ff */
[----:B------:R-:W1:Y:S04]  /*1e40*/  LDS R30, [R15+UR5] ;  /* 0x000000050f1e7984 */ /* 0x000e680008000800 */
[----:B------:R-:W2:Y:S04]  /*1e50*/  LDS R29, [R16] ;  /* 0x00000000101d7984 */ /* 0x000ea80000000800 */
[----:B------:R-:W3:Y:S04]  /*1e60*/  LDS R31, [R16+0x104] ;  /* 0x00010400101f7984 */ /* 0x000ee80000000800 */
[----:B------:R-:W4:Y:S01]  /*1e70*/  LDS R33, [R15+UR5+0x100] ;  /* 0x000100050f217984 */ /* 0x000f220008000800 */
[----:B------:R-:W-:-:S02]  /*1e80*/  LOP3.LUT R17, R0, 0x7, RZ, 0xc0, !PT ;  /* 0x0000000700117812 */ /* 0x000fc400078ec0ff */
[----:B------:R-:W-:Y:S01]  /*1e90*/  SHF.R.U32.HI R23, RZ, 0x3, R67 ;  /* 0x00000003ff177819 */ /* 0x000fe20000011643 */
[----:B------:R-:W-:Y:S01]  /*1ea0*/  LDS R95, [R16+0x208] ;  /* 0x00020800105f7984 */ /* 0x000fe20000000800 */
[C---:B------:R-:W-:Y:S02]  /*1eb0*/  LOP3.LUT R26, R17.reuse, 0x8, RZ, 0xfc, !PT ;  /* 0x00000008111a7812 */ /* 0x040fe400078efcff */
[----:B------:R-:W-:Y:S01]  /*1ec0*/  LOP3.LUT R25, R17, 0x10, RZ, 0xfc, !PT ;  /* 0x0000001011197812 */ /* 0x000fe200078efcff */
[----:B------:R-:W-:Y:S01]  /*1ed0*/  LDS R99, [R15+UR5+0x200] ;  /* 0x000200050f637984 */ /* 0x000fe20008000800 */
[----:B------:R-:W-:Y:S02]  /*1ee0*/  IADD3 R28, PT, PT, R23, 0x4, RZ ;  /* 0x00000004171c7810 */ /* 0x000fe40007ffe0ff */
[----:B------:R-:W-:Y:S02]  /*1ef0*/  LOP3.LUT R24, R17, 0x18, RZ, 0xfc, !PT ;  /* 0x0000001811187812 */ /* 0x000fe400078efcff */
[----:B0-----:R-:W-:-:S02]  /*1f00*/  IADD3 R19, PT, PT, R23, 0xc, RZ ;  /* 0x0000000c17137810 */ /* 0x001fc40007ffe0ff */
[C---:B------:R-:W-:Y:S02]  /*1f10*/  IADD3 R20, PT, PT, R23.reuse, 0x10, RZ ;  /* 0x0000001017147810 */ /* 0x040fe40007ffe0ff */
[C---:B------:R-:W-:Y:S02]  /*1f20*/  IADD3 R21, PT, PT, R23.reuse, 0x14, RZ ;  /* 0x0000001417157810 */ /* 0x040fe40007ffe0ff */
[C---:B------:R-:W-:Y:S02]  /*1f30*/  IADD3 R22, PT, PT, R23.reuse, 0x18, RZ ;  /* 0x0000001817167810 */ /* 0x040fe40007ffe0ff */
[C---:B------:R-:W-:Y:S01]  /*1f40*/  IADD3 R18, PT, PT, R23.reuse, 0x8, RZ ;  /* 0x0000000817127810 */ /* 0x040fe20007ffe0ff */
[----:B-1----:R-:W-:Y:S04]  /*1f50*/  SHFL.IDX PT, R34, R30, R17, 0x1f ;  /* 0x00001f111e227589 */ /* 0x002fe800000e0000 */
[----:B--2---:R-:W0:Y:S04]  /*1f60*/  SHFL.IDX PT, R4, R29, R23, 0x1f ;  /* 0x00001f171d047589 */ /* 0x004e2800000e0000 */
[----:B------:R-:W1:Y:S04]  /*1f70*/  SHFL.IDX PT, R12, R30, R26, 0x1f ;  /* 0x00001f1a1e0c7589 */ /* 0x000e6800000e0000 */
[----:B------:R-:W2:Y:S04]  /*1f80*/  SHFL.IDX PT, R13, R30, R25, 0x1f ;  /* 0x00001f191e0d7589 */ /* 0x000ea800000e0000 */
[----:B------:R-:W5:Y:S04]  /*1f90*/  SHFL.IDX PT, R5, R29, R28, 0x1f ;  /* 0x00001f1c1d057589 */ /* 0x000f6800000e0000 */
[----:B------:R-:W5:Y:S01]  /*1fa0*/  SHFL.IDX PT, R14, R30, R24, 0x1f ;  /* 0x00001f181e0e7589 */ /* 0x000f6200000e0000 */
[----:B------:R-:W-:-:S03]  /*1fb0*/  IADD3 R27, PT, PT, R23, 0x1c, RZ ;  /* 0x0000001c171b7810 */ /* 0x000fc60007ffe0ff */
[----:B------:R-:W5:Y:S04]  /*1fc0*/  SHFL.IDX PT, R7, R29, R19, 0x1f ;  /* 0x00001f131d077589 */ /* 0x000f6800000e0000 */
[----:B------:R-:W5:Y:S04]  /*1fd0*/  SHFL.IDX PT, R8, R29, R20, 0x1f ;  /* 0x00001f141d087589 */ /* 0x000f6800000e0000 */
[----:B------:R-:W5:Y:S04]  /*1fe0*/  SHFL.IDX PT, R9, R29, R21, 0x1f ;  /* 0x00001f151d097589 */ /* 0x000f6800000e0000 */
[----:B------:R-:W5:Y:S04]  /*1ff0*/  SHFL.IDX PT, R10, R29, R22, 0x1f ;  /* 0x00001f161d0a7589 */ /* 0x000f6800000e0000 */
[----:B---3--:R-:W-:Y:S04]  /*2000*/  SHFL.IDX PT, R104, R31, R28, 0x1f ;  /* 0x00001f1c1f687589 */ /* 0x008fe800000e0000 */
[----:B----4-:R-:W3:Y:S04]  /*2010*/  SHFL.IDX PT, R101, R33, R26, 0x1f ;  /* 0x00001f1a21657589 */ /* 0x010ee800000e0000 */
[----:B------:R-:W-:Y:S04]  /*2020*/  SHFL.IDX PT, R112, R31, R23, 0x1f ;  /* 0x00001f171f707589 */ /* 0x000fe800000e0000 */
[----:B------:R-:W4:Y:S04]  /*2030*/  SHFL.IDX PT, R115, R33, R17, 0x1f ;  /* 0x00001f1121737589 */ /* 0x000f2800000e0000 */
[----:B------:R-:W4:Y:S04]  /*2040*/  SHFL.IDX PT, R91, R33, R25, 0x1f ;  /* 0x00001f19215b7589 */ /* 0x000f2800000e0000 */
[----:B------:R-:W4:Y:S04]  /*2050*/  SHFL.IDX PT, R57, R33, R24, 0x1f ;  /* 0x00001f1821397589 */ /* 0x000f2800000e0000 */
[----:B------:R-:W4:Y:S04]  /*2060*/  SHFL.IDX PT, R6, R29, R18, 0x1f ;  /* 0x00001f121d067589 */ /* 0x000f2800000e0000 */
[----:B------:R3:W4:Y:S04]  /*2070*/  SHFL.IDX PT, R11, R29, R27, 0x1f ;  /* 0x00001f1b1d0b7589 */ /* 0x00072800000e0000 */
[----:B------:R-:W4:Y:S04]  /*2080*/  SHFL.IDX PT, R100, R31, R18, 0x1f ;  /* 0x00001f121f647589 */ /* 0x000f2800000e0000 */
[----:B------:R-:W4:Y:S04]  /*2090*/  SHFL.IDX PT, R66, R31, R20, 0x1f ;  /* 0x00001f141f427589 */ /* 0x000f2800000e0000 */
[----:B------:R-:W4:Y:S04]  /*20a0*/  SHFL.IDX PT, R30, R31, R19, 0x1f ;  /* 0x00001f131f1e7589 */ /* 0x000f2800000e0000 */
[----:B------:R-:W4:Y:S04]  /*20b0*/  SHFL.IDX PT, R62, R31, R21, 0x1f ;  /* 0x00001f151f3e7589 */ /* 0x000f2800000e0000 */
[----:B------:R-:W4:Y:S04]  /*20c0*/  SHFL.IDX PT, R32, R31, R22, 0x1f ;  /* 0x00001f161f207589 */ /* 0x000f2800000e0000 */
[----:B------:R3:W4:Y:S01]  /*20d0*/  SHFL.IDX PT, R60, R31, R27, 0x1f ;  /* 0x00001f1b1f3c7589 */ /* 0x00072200000e0000 */
[C---:B0-----:R-:W-:Y:S01]  /*20e0*/  FFMA R121, R4.reuse, R34, RZ ;  /* 0x0000002204797223 */ /* 0x041fe200000000ff */
[CC--:B-1----:R-:W-:Y:S01]  /*20f0*/  FFMA R105, R4.reuse, R12.reuse, RZ ;  /* 0x0000000c04697223 */ /* 0x0c2fe200000000ff */
[CC--:B--2---:R-:W-:Y:S01]  /*2100*/  FFMA R97, R4.reuse, R13.reuse, RZ ;  /* 0x0000000d04617223 */ /* 0x0c4fe200000000ff */
[C---:B-----5:R-:W-:Y:S01]  /*2110*/  FFMA R107, R5.reuse, R12, RZ ;  /* 0x0000000c056b7223 */ /* 0x060fe200000000ff */
[----:B------:R-:W-:Y:S01]  /*2120*/  FFMA R4, R4, R14, RZ ;  /* 0x0000000e04047223 */ /* 0x000fe200000000ff */
[C---:B------:R-:W-:Y:S01]  /*2130*/  FFMA R123, R5.reuse, R34, RZ ;  /* 0x00000022057b7223 */ /* 0x040fe200000000ff */
[CC--:B------:R-:W-:Y:S01]  /*2140*/  FFMA R65, R5.reuse, R13.reuse, RZ ;  /* 0x0000000d05417223 */ /* 0x0c0fe200000000ff */
[----:B------:R-:W-:Y:S01]  /*2150*/  FFMA R61, R5, R14, RZ ;  /* 0x0000000e053d7223 */ /* 0x000fe200000000ff */
[C---:B------:R-:W-:Y:S01]  /*2160*/  FFMA R125, R7.reuse, R34, RZ ;  /* 0x00000022077d7223 */ /* 0x040fe200000000ff */
[C---:B------:R-:W-:Y:S01]  /*2170*/  FFMA R109, R7.reuse, R12, RZ ;  /* 0x0000000c076d7223 */ /* 0x040fe200000000ff */
[CC--:B---3--:R-:W-:Y:S01]  /*2180*/  FFMA R29, R7.reuse, R13.reuse, RZ ;  /* 0x0000000d071d7223 */ /* 0x0c8fe200000000ff */
[----:B------:R-:W-:Y:S01]  /*2190*/  FFMA R35, R7, R14, RZ ;  /* 0x0000000e07237223 */ /* 0x000fe200000000ff */
[C---:B------:R-:W-:Y:S01]  /*21a0*/  FFMA R124, R8.reuse, R34, RZ ;  /* 0x00000022087c7223 */ /* 0x040fe200000000ff */
[C---:B------:R-:W-:Y:S01]  /*21b0*/  FFMA R111, R8.reuse, R12, RZ ;  /* 0x0000000c086f7223 */ /* 0x040fe200000000ff */
[CC--:B------:R-:W-:Y:S01]  /*21c0*/  FFMA R93, R8.reuse, R13.reuse, RZ ;  /* 0x0000000d085d7223 */ /* 0x0c0fe200000000ff */
[----:B------:R-:W-:Y:S01]  /*21d0*/  FFMA R96, R8, R14, RZ ;  /* 0x0000000e08607223 */ /* 0x000fe200000000ff */
[C---:B------:R-:W-:Y:S01]  /*21e0*/  FFMA R122, R9.reuse, R34, RZ ;  /* 0x00000022097a7223 */ /* 0x040fe200000000ff */
[C---:B------:R-:W-:Y:S01]  /*21f0*/  FFMA R113, R9.reuse, R12, RZ ;  /* 0x0000000c09717223 */ /* 0x040fe200000000ff */
[CC--:B------:R-:W-:Y:S01]  /*2200*/  FFMA R31, R9.reuse, R13.reuse, RZ ;  /* 0x0000000d091f7223 */ /* 0x0c0fe200000000ff */
[----:B------:R-:W-:Y:S01]  /*2210*/  FFMA R94, R9, R14, RZ ;  /* 0x0000000e095e7223 */ /* 0x000fe200000000ff */
[C---:B------:R-:W-:Y:S01]  /*2220*/  FFMA R120, R10.reuse, R34, RZ ;  /* 0x000000220a787223 */ /* 0x040fe200000000ff */
[C---:B------:R-:W-:Y:S01]  /*2230*/  FFMA R117, R10.reuse, R12, RZ ;  /* 0x0000000c0a757223 */ /* 0x040fe200000000ff */
[C---:B------:R-:W-:Y:S01]  /*2240*/  FFMA R7, R10.reuse, R13, RZ ;  /* 0x0000000d0a077223 */ /* 0x040fe200000000ff */
[----:B------:R-:W-:Y:S01]  /*2250*/  FFMA R106, R10, R14, RZ ;  /* 0x0000000e0a6a7223 */ /* 0x000fe200000000ff */
[----:B------:R-:W-:Y:S01]  /*2260*/  FFMA R110, R104, R101, R107 ;  /* 0x00000065686e7223 */ /* 0x000fe2000000006b */
[-C--:B----4-:R-:W-:Y:S01]  /*2270*/  FFMA R9, R112, R115.reuse, R121 ;  /* 0x0000007370097223 */ /* 0x090fe20000000079 */
[----:B------:R-:W-:Y:S01]  /*2280*/  FFMA R98, R104, R115, R123 ;  /* 0x0000007368627223 */ /* 0x000fe2000000007b */
[C---:B------:R-:W-:Y:S01]  /*2290*/  FFMA R114, R112.reuse, R101, R105 ;  /* 0x0000006570727223 */ /* 0x040fe20000000069 */
[C---:B------:R-:W-:Y:S01]  /*22a0*/  FFMA R10, R112.reuse, R91, R97 ;  /* 0x0000005b700a7223 */ /* 0x040fe20000000061 */
[----:B------:R-:W-:Y:S01]  /*22b0*/  FFMA R107, R112, R57, R4 ;  /* 0x00000039706b7223 */ /* 0x000fe20000000004 */
[C---:B------:R-:W-:Y:S01]  /*22c0*/  FFMA R8, R104.reuse, R91, R65 ;  /* 0x0000005b68087223 */ /* 0x040fe20000000041 */
[----:B------:R-:W-:Y:S01]  /*22d0*/  FFMA R61, R104, R57, R61 ;  /* 0x00000039683d7223 */ /* 0x000fe2000000003d */
[----:B------:R-:W-:Y:S01]  /*22e0*/  LDS R112, [R16+0x30c] ;  /* 0x00030c0010707984 */ /* 0x000fe20000000800 */
[C---:B------:R-:W-:Y:S01]  /*22f0*/  FFMA R5, R6.reuse, R34, RZ ;  /* 0x0000002206057223 */ /* 0x040fe200000000ff */
[C---:B------:R-:W-:Y:S01]  /*2300*/  FFMA R103, R6.reuse, R12, RZ ;  /* 0x0000000c06677223 */ /* 0x040fe200000000ff */
[C---:B------:R-:W-:Y:S01]  /*2310*/  FFMA R59, R6.reuse, R13, RZ ;  /* 0x0000000d063b7223 */ /* 0x040fe200000000ff */
[----:B------:R-:W-:Y:S01]  /*2320*/  LDS R104, [R15+UR5+0x300] ;  /* 0x000300050f687984 */ /* 0x000fe20008000800 */
[----:B------:R-:W-:Y:S01]  /*2330*/  FFMA R33, R6, R14, RZ ;  /* 0x0000000e06217223 */ /* 0x000fe200000000ff */
[C---:B------:R-:W-:Y:S01]  /*2340*/  FFMA R119, R11.reuse, R12, RZ ;  /* 0x0000000c0b777223 */ /* 0x040fe200000000ff */
[C---:B------:R-:W-:Y:S01]  /*2350*/  FFMA R5, R100.reuse, R115, R5 ;  /* 0x0000007364057223 */ /* 0x040fe20000000005 */
[C---:B------:R-:W-:Y:S01]  /*2360*/  FFMA R108, R100.reuse, R101, R103 ;  /* 0x00000065646c7223 */ /* 0x040fe20000000067 */
[C---:B------:R-:W-:Y:S01]  /*2370*/  FFMA R6, R100.reuse, R91, R59 ;  /* 0x0000005b64067223 */ /* 0x040fe2000000003b */
[----:B------:R-:W-:Y:S01]  /*2380*/  FFMA R33, R100, R57, R33 ;  /* 0x0000003964217223 */ /* 0x000fe20000000021 */
[----:B------:R-:W-:Y:S01]  /*2390*/  FFMA R100, R66, R91, R93 ;  /* 0x0000005b42647223 */ /* 0x000fe2000000005d */
[C---:B------:R-:W-:Y:S01]  /*23a0*/  FFMA R102, R30.reuse, R101, R109 ;  /* 0x000000651e667223 */ /* 0x040fe2000000006d */
[----:B------:R-:W-:Y:S01]  /*23b0*/  FFMA R4, R30, R91, R29 ;  /* 0x0000005b1e047223 */ /* 0x000fe2000000001d */
[----:B------:R-:W-:Y:S01]  /*23c0*/  FFMA R93, R66, R57, R96 ;  /* 0x00000039425d7223 */ /* 0x000fe20000000060 */
[C---:B------:R-:W-:Y:S01]  /*23d0*/  FFMA R116, R11.reuse, R34, RZ ;  /* 0x000000220b747223 */ /* 0x040fe200000000ff */
[C---:B------:R-:W-:Y:S01]  /*23e0*/  FFMA R13, R11.reuse, R13, RZ ;  /* 0x0000000d0b0d7223 */ /* 0x040fe200000000ff */
[C---:B------:R-:W-:Y:S01]  /*23f0*/  FFMA R125, R30.reuse, R115, R125 ;  /* 0x000000731e7d7223 */ /* 0x040fe2000000007d */
[----:B------:R-:W-:Y:S01]  /*2400*/  FFMA R29, R30, R57, R35 ;  /* 0x000000391e1d7223 */ /* 0x000fe20000000023 */
[----:B------:R-:W-:Y:S01]  /*2410*/  SHFL.IDX PT, R109, R95, R23, 0x1f ;  /* 0x00001f175f6d7589 */ /* 0x000fe200000e0000 */
[C---:B------:R-:W-:Y:S01]  /*2420*/  FFMA R96, R62.reuse, R91, R31 ;  /* 0x0000005b3e607223 */ /* 0x040fe2000000001f */
[----:B------:R-:W-:Y:S01]  /*2430*/  FFMA R11, R11, R14, RZ ;  /* 0x0000000e0b0b7223 */ /* 0x000fe200000000ff */
[----:B------:R-:W-:Y:S01]  /*2440*/  FFMA R122, R62, R115, R122 ;  /* 0x000000733e7a7223 */ /* 0x000fe2000000007a */
[----:B------:R-:W-:Y:S01]  /*2450*/  SHFL.IDX PT, R118, R99, R17, 0x1f ;  /* 0x00001f1163767589 */ /* 0x000fe200000e0000 */
[-C--:B------:R-:W-:Y:S01]  /*2460*/  FFMA R92, R66, R101.reuse, R111 ;  /* 0x00000065425c7223 */ /* 0x080fe2000000006f */
[-C--:B------:R-:W-:Y:S01]  /*2470*/  FFMA R58, R62, R101.reuse, R113 ;  /* 0x000000653e3a7223 */ /* 0x080fe20000000071 */
[-C--:B------:R-:W-:Y:S01]  /*2480*/  FFMA R34, R32, R101.reuse, R117 ;  /* 0x0000006520227223 */ /* 0x080fe20000000075 */
[----:B------:R-:W-:Y:S01]  /*2490*/  FFMA R12, R60, R101, R119 ;  /* 0x000000653c0c7223 */ /* 0x000fe20000000077 */
[----:B------:R-:W-:Y:S01]  /*24a0*/  SHFL.IDX PT, R35, R95, R19, 0x1f ;  /* 0x00001f135f237589 */ /* 0x000fe200000e0000 */
[----:B------:R-:W-:-:S03]  /*24b0*/  FFMA R31, R62, R57, R94 ;  /* 0x000000393e1f7223 */ /* 0x000fc6000000005e */
[----:B------:R-:W0:Y:S04]  /*24c0*/  SHFL.IDX PT, R30, R99, R26, 0x1f ;  /* 0x00001f1a631e7589 */ /* 0x000e2800000e0000 */
[----:B------:R-:W-:Y:S04]  /*24d0*/  SHFL.IDX PT, R101, R95, R21, 0x1f ;  /* 0x00001f155f657589 */ /* 0x000fe800000e0000 */
[----:B------:R-:W1:Y:S04]  /*24e0*/  SHFL.IDX PT, R62, R99, R25, 0x1f ;  /* 0x00001f19633e7589 */ /* 0x000e6800000e0000 */
[----:B------:R-:W2:Y:S04]  /*24f0*/  SHFL.IDX PT, R14, R99, R24, 0x1f ;  /* 0x00001f18630e7589 */ /* 0x000ea800000e0000 */
[----:B------:R-:W-:Y:S04]  /*2500*/  SHFL.IDX PT, R103, R95, R28, 0x1f ;  /* 0x00001f1c5f677589 */ /* 0x000fe800000e0000 */
[----:B------:R-:W3:Y:S04]  /*2510*/  SHFL.IDX PT, R97, R95, R22, 0x1f ;  /* 0x00001f165f617589 */ /* 0x000ee800000e0000 */
[----:B------:R-:W4:Y:S04]  /*2520*/  SHFL.IDX PT, R65, R95, R18, 0x1f ;  /* 0x00001f125f417589 */ /* 0x000f2800000e0000 */
[----:B------:R-:W5:Y:S04]  /*2530*/  SHFL.IDX PT, R105, R95, R20, 0x1f ;  /* 0x00001f145f697589 */ /* 0x000f6800000e0000 */
[----:B------:R2:W5:Y:S01]  /*2540*/  SHFL.IDX PT, R59, R95, R27, 0x1f ;  /* 0x00001f1b5f3b7589 */ /* 0x00056200000e0000 */
[-C--:B------:R-:W-:Y:S01]  /*2550*/  FFMA R124, R66, R115.reuse, R124 ;  /* 0x00000073427c7223 */ /* 0x080fe2000000007c */
[C---:B------:R-:W-:Y:S01]  /*2560*/  FFMA R116, R60.reuse, R115, R116 ;  /* 0x000000733c747223 */ /* 0x040fe20000000074 */
[C---:B------:R-:W-:Y:S01]  /*2570*/  FFMA R66, R60.reuse, R91, R13 ;  /* 0x0000005b3c427223 */ /* 0x040fe2000000000d */
[-C--:B------:R-:W-:Y:S01]  /*2580*/  FFMA R60, R60, R57.reuse, R11 ;  /* 0x000000393c3c7223 */ /* 0x080fe2000000000b */
[C---:B0-----:R-:W-:Y:S01]  /*2590*/  FFMA R13, R109.reuse, R30, R114 ;  /* 0x0000001e6d0d7223 */ /* 0x041fe20000000072 */
[C---:B-1----:R-:W-:Y:S01]  /*25a0*/  FFMA R117, R109.reuse, R62, R10 ;  /* 0x0000003e6d757223 */ /* 0x042fe2000000000a */
[C---:B--2---:R-:W-:Y:S01]  /*25b0*/  FFMA R95, R32.reuse, R57, R106 ;  /* 0x00000039205f7223 */ /* 0x044fe2000000006a */
[----:B------:R-:W-:Y:S01]  /*25c0*/  FFMA R106, R109, R118, R9 ;  /* 0x000000766d6a7223 */ /* 0x000fe20000000009 */
[-C--:B------:R-:W-:Y:S01]  /*25d0*/  FFMA R9, R35, R30.reuse, R102 ;  /* 0x0000001e23097223 */ /* 0x080fe20000000066 */
[----:B------:R-:W-:Y:S01]  /*25e0*/  FFMA R57, R101, R30, R58 ;  /* 0x0000001e65397223 */ /* 0x000fe2000000003a */
[----:B------:R-:W-:Y:S01]  /*25f0*/  FFMA R102, R109, R14, R107 ;  /* 0x0000000e6d667223 */ /* 0x000fe2000000006b */
[----:B------:R-:W-:Y:S01]  /*2600*/  LDS R58, [R16+0x410] ;  /* 0x00041000103a7984 */ /* 0x000fe20000000800 */
[C---:B------:R-:W-:Y:S01]  /*2610*/  FFMA R120, R32.reuse, R115, R120 ;  /* 0x0000007320787223 */ /* 0x040fe20000000078 */
[----:B------:R-:W-:-:S02]  /*2620*/  FFMA R94, R32, R91, R7 ;  /* 0x0000005b205e7223 */ /* 0x000fc40000000007 */
[----:B------:R-:W-:Y:S01]  /*2630*/  LDS R109, [R15+UR5+0x400] ;  /* 0x000400050f6d7984 */ /* 0x000fe20008000800 */
[----:B---3--:R-:W-:Y:S01]  /*2640*/  FFMA R121, R97, R30, R34 ;  /* 0x0000001e61797223 */ /* 0x008fe20000000022 */
[----:B------:R-:W-:Y:S01]  /*2650*/  FFMA R113, R103, R62, R8 ;  /* 0x0000003e67717223 */ /* 0x000fe20000000008 */
[-C--:B----4-:R-:W-:Y:S01]  /*2660*/  FFMA R32, R65, R118.reuse, R5 ;  /* 0x0000007641207223 */ /* 0x090fe20000000005 */
[-C--:B-----5:R-:W-:Y:S01]  /*2670*/  FFMA R123, R105, R118.reuse, R124 ;  /* 0x00000076697b7223 */ /* 0x0a0fe2000000007c */
[----:B------:R-:W-:Y:S01]  /*2680*/  FFMA R115, R101, R118, R122 ;  /* 0x0000007665737223 */ /* 0x000fe2000000007a */
[----:B------:R-:W-:Y:S01]  /*2690*/  FFMA R7, R105, R30, R92 ;  /* 0x0000001e69077223 */ /* 0x000fe2000000005c */
[-C--:B------:R-:W-:Y:S01]  /*26a0*/  FFMA R34, R103, R14.reuse, R61 ;  /* 0x0000000e67227223 */ /* 0x080fe2000000003d */
[----:B------:R-:W-:Y:S01]  /*26b0*/  FFMA R8, R65, R14, R33 ;  /* 0x0000000e41087223 */ /* 0x000fe20000000021 */
[-C--:B------:R-:W-:Y:S01]  /*26c0*/  FFMA R111, R105, R62.reuse, R100 ;  /* 0x0000003e696f7223 */ /* 0x080fe20000000064 */
[----:B------:R-:W-:Y:S01]  /*26d0*/  FFMA R107, R101, R62, R96 ;  /* 0x0000003e656b7223 */ /* 0x000fe20000000060 */
[----:B------:R-:W-:Y:S01]  /*26e0*/  FFMA R125, R35, R118, R125 ;  /* 0x00000076237d7223 */ /* 0x000fe2000000007d */
[-C--:B------:R-:W-:Y:S01]  /*26f0*/  FFMA R11, R103, R30.reuse, R110 ;  /* 0x0000001e670b7223 */ /* 0x080fe2000000006e */
[-C--:B------:R-:W-:Y:S01]  /*2700*/  FFMA R5, R65, R30.reuse, R108 ;  /* 0x0000001e41057223 */ /* 0x080fe2000000006c */
[----:B------:R-:W-:Y:S01]  /*2710*/  FFMA R119, R59, R30, R12 ;  /* 0x0000001e3b777223 */ /* 0x000fe2000000000c */
[-C--:B------:R-:W-:Y:S01]  /*2720*/  FFMA R61, R65, R62.reuse, R6 ;  /* 0x0000003e413d7223 */ /* 0x080fe20000000006 */
[C---:B------:R-:W-:Y:S01]  /*2730*/  FFMA R33, R35.reuse, R62, R4 ;  /* 0x0000003e23217223 */ /* 0x040fe20000000004 */
[-C--:B------:R-:W-:Y:S01]  /*2740*/  FFMA R29, R35, R14.reuse, R29 ;  /* 0x0000000e231d7223 */ /* 0x080fe2000000001d */
[-C--:B------:R-:W-:Y:S01]  /*2750*/  FFMA R105, R105, R14.reuse, R93 ;  /* 0x0000000e69697223 */ /* 0x080fe2000000005d */
[----:B------:R-:W-:Y:S01]  /*2760*/  FFMA R101, R101, R14, R31 ;  /* 0x0000000e65657223 */ /* 0x000fe2000000001f */
[----:B------:R-:W-:Y:S04]  /*2770*/  SHFL.IDX PT, R30, R112, R23, 0x1f ;  /* 0x00001f17701e7589 */ /* 0x000fe800000e0000 */
[----:B------:R-:W0:Y:S04]  /*2780*/  SHFL.IDX PT, R65, R104, R17, 0x1f ;  /* 0x00001f1168417589 */ /* 0x000e2800000e0000 */
[----:B------:R-:W1:Y:S04]  /*2790*/  SHFL.IDX PT, R35, R104, R26, 0x1f ;  /* 0x00001f1a68237589 */ /* 0x000e6800000e0000 */
[----:B------:R-:W2:Y:S04]  /*27a0*/  SHFL.IDX PT, R93, R104, R25, 0x1f ;  /* 0x00001f19685d7589 */ /* 0x000ea800000e0000 */
[----:B------:R-:W3:Y:S04]  /*27b0*/  SHFL.IDX PT, R31, R104, R24, 0x1f ;  /* 0x00001f18681f7589 */ /* 0x000ee800000e0000 */
[----:B------:R-:W4:Y:S04]  /*27c0*/  SHFL.IDX PT, R12, R112, R21, 0x1f ;  /* 0x00001f15700c7589 */ /* 0x000f2800000e0000 */
[----:B------:R-:W5:Y:S04]  /*27d0*/  SHFL.IDX PT, R110, R112, R28, 0x1f ;  /* 0x00001f1c706e7589 */ /* 0x000f6800000e0000 */
[----:B------:R-:W5:Y:S04]  /*27e0*/  SHFL.IDX PT, R108, R112, R18, 0x1f ;  /* 0x00001f12706c7589 */ /* 0x000f6800000e0000 */
[----:B------:R-:W5:Y:S04]  /*27f0*/  SHFL.IDX PT, R6, R112, R19, 0x1f ;  /* 0x00001f1370067589 */ /* 0x000f6800000e0000 */
[----:B------:R-:W5:Y:S04]  /*2800*/  SHFL.IDX PT, R10, R112, R20, 0x1f ;  /* 0x00001f14700a7589 */ /* 0x000f6800000e0000 */
[----:B------:R-:W5:Y:S04]  /*2810*/  SHFL.IDX PT, R92, R112, R22, 0x1f ;  /* 0x00001f16705c7589 */ /* 0x000f6800000e0000 */
[----:B------:R-:W5:Y:S01]  /*2820*/  SHFL.IDX PT, R4, R112, R27, 0x1f ;  /* 0x00001f1b70047589 */ /* 0x000f6200000e0000 */
[C---:B0-----:R-:W-:Y:S01]  /*2830*/  FFMA R106, R30.reuse, R65, R106 ;  /* 0x000000411e6a7223 */ /* 0x041fe2000000006a */
[C---:B-1----:R-:W-:Y:S01]  /*2840*/  FFMA R13, R30.reuse, R35, R13 ;  /* 0x000000231e0d7223 */ /* 0x042fe2000000000d */
[C---:B--2---:R-:W-:Y:S01]  /*2850*/  FFMA R117, R30.reuse, R93, R117 ;  /* 0x0000005d1e757223 */ /* 0x044fe20000000075 */
[----:B---3--:R-:W-:Y:S01]  /*2860*/  FFMA R102, R30, R31, R102 ;  /* 0x0000001f1e667223 */ /* 0x008fe20000000066 */
[----:B------:R-:W-:Y:S04]  /*2870*/  LDS R104, [R15+UR5+0x500] ;  /* 0x000500050f687984 */ /* 0x000fe80008000800 */
[----:B------:R-:W-:Y:S01]  /*2880*/  LDS R30, [R16+0x514] ;  /* 0x00051400101e7984 */ /* 0x000fe20000000800 */
[-C--:B------:R-:W-:Y:S01]  /*2890*/  FFMA R98, R103, R118.reuse, R98 ;  /* 0x0000007667627223 */ /* 0x080fe20000000062 */
[-C--:B------:R-:W-:Y:S01]  /*28a0*/  FFMA R91, R97, R118.reuse, R120 ;  /* 0x00000076615b7223 */ /* 0x080fe20000000078 */
[----:B------:R-:W-:Y:S01]  /*28b0*/  FFMA R99, R59, R118, R116 ;  /* 0x000000763b637223 */ /* 0x000fe20000000074 */
[C---:B------:R-:W-:Y:S01]  /*28c0*/  FFMA R103, R97.reuse, R62, R94 ;  /* 0x0000003e61677223 */ /* 0x040fe2000000005e */
[----:B------:R-:W-:Y:S01]  /*28d0*/  FFMA R97, R97, R14, R95 ;  /* 0x0000000e61617223 */ /* 0x000fe2000000005f */
[C---:B------:R-:W-:Y:S01]  /*28e0*/  FFMA R95, R59.reuse, R62, R66 ;  /* 0x0000003e3b5f7223 */ /* 0x040fe20000000042 */
[----:B------:R-:W-:Y:S01]  /*28f0*/  FFMA R59, R59, R14, R60 ;  /* 0x0000000e3b3b7223 */ /* 0x000fe2000000003c */
[-C--:B----4-:R-:W-:Y:S01]  /*2900*/  FFMA R96, R12, R65.reuse, R115 ;  /* 0x000000410c607223 */ /* 0x090fe20000000073 */
[-C--:B-----5:R-:W-:Y:S01]  /*2910*/  FFMA R98, R110, R65.reuse, R98 ;  /* 0x000000416e627223 */ /* 0x0a0fe20000000062 */
[-C--:B------:R-:W-:Y:S01]  /*2920*/  FFMA R32, R108, R65.reuse, R32 ;  /* 0x000000416c207223 */ /* 0x080fe20000000020 */
[-C--:B------:R-:W-:Y:S01]  /*2930*/  FFMA R14, R6, R65.reuse, R125 ;  /* 0x00000041060e7223 */ /* 0x080fe2000000007d */
[-C--:B------:R-:W-:Y:S01]  /*2940*/  FFMA R100, R10, R65.reuse, R123 ;  /* 0x000000410a647223 */ /* 0x080fe2000000007b */
[-C--:B------:R-:W-:Y:S01]  /*2950*/  FFMA R94, R92, R65.reuse, R91 ;  /* 0x000000415c5e7223 */ /* 0x080fe2000000005b */
[----:B------:R-:W-:Y:S01]  /*2960*/  SHFL.IDX PT, R115, R58, R23, 0x1f ;  /* 0x00001f173a737589 */ /* 0x000fe200000e0000 */
[----:B------:R-:W-:Y:S01]  /*2970*/  FFMA R99, R4, R65, R99 ;  /* 0x0000004104637223 */ /* 0x000fe20000000063 */
[-C--:B------:R-:W-:Y:S01]  /*2980*/  FFMA R11, R110, R35.reuse, R11 ;  /* 0x000000236e0b7223 */ /* 0x080fe2000000000b */
[-C--:B------:R-:W-:Y:S01]  /*2990*/  FFMA R5, R108, R35.reuse, R5 ;  /* 0x000000236c057223 */ /* 0x080fe20000000005 */
[----:B------:R-:W0:Y:S01]  /*29a0*/  SHFL.IDX PT, R66, R109, R17, 0x1f ;  /* 0x00001f116d427589 */ /* 0x000e2200000e0000 */
[-C--:B------:R-:W-:Y:S01]  /*29b0*/  FFMA R9, R6, R35.reuse, R9 ;  /* 0x0000002306097223 */ /* 0x080fe20000000009 */
[-C--:B------:R-:W-:Y:S01]  /*29c0*/  FFMA R7, R10, R35.reuse, R7 ;  /* 0x000000230a077223 */ /* 0x080fe20000000007 */
[-C--:B------:R-:W-:Y:S01]  /*29d0*/  FFMA R57, R12, R35.reuse, R57 ;  /* 0x000000230c397223 */ /* 0x080fe20000000039 */
[----:B------:R-:W1:Y:S01]  /*29e0*/  SHFL.IDX PT, R60, R109, R26, 0x1f ;  /* 0x00001f1a6d3c7589 */ /* 0x000e6200000e0000 */
[-C--:B------:R-:W-:Y:S01]  /*29f0*/  FFMA R121, R92, R35.reuse, R121 ;  /* 0x000000235c797223 */ /* 0x080fe20000000079 */
[----:B------:R-:W-:-:S02]  /*2a00*/  FFMA R119, R4, R35, R119 ;  /* 0x0000002304777223 */ /* 0x000fc40000000077 */
[----:B------:R-:W2:Y:S01]  /*2a10*/  SHFL.IDX PT, R62, R109, R25, 0x1f ;  /* 0x00001f196d3e7589 */ /* 0x000ea200000e0000 */
[C---:B------:R-:W-:Y:S01]  /*2a20*/  FFMA R33, R6.reuse, R93, R33 ;  /* 0x0000005d06217223 */ /* 0x040fe20000000021 */
[----:B------:R-:W-:Y:S02]  /*2a30*/  FFMA R6, R6, R31, R29 ;  /* 0x0000001f06067223 */ /* 0x000fe4000000001d */
[----:B------:R-:W3:Y:S04]  /*2a40*/  SHFL.IDX PT, R91, R109, R24, 0x1f ;  /* 0x00001f186d5b7589 */ /* 0x000ee800000e0000 */
[----:B------:R-:W4:Y:S04]  /*2a50*/  SHFL.IDX PT, R65, R58, R28, 0x1f ;  /* 0x00001f1c3a417589 */ /* 0x000f2800000e0000 */
[----:B------:R-:W5:Y:S04]  /*2a60*/  SHFL.IDX PT, R35, R58, R18, 0x1f ;  /* 0x00001f123a237589 */ /* 0x000f6800000e0000 */
[----:B------:R-:W5:Y:S04]  /*2a70*/  SHFL.IDX PT, R29, R58, R19, 0x1f ;  /* 0x00001f133a1d7589 */ /* 0x000f6800000e0000 */
[----:B------:R-:W5:Y:S01]  /*2a80*/  SHFL.IDX PT, R109, R58, R20, 0x1f ;  /* 0x00001f143a6d7589 */ /* 0x000f6200000e0000 */
[C---:B------:R-:W-:Y:S01]  /*2a90*/  FFMA R111, R10.reuse, R93, R111 ;  /* 0x0000005d0a6f7223 */ /* 0x040fe2000000006f */
[----:B------:R-:W-:-:S02]  /*2aa0*/  FFMA R10, R10, R31, R105 ;  /* 0x0000001f0a0a7223 */ /* 0x000fc40000000069 */
[----:B------:R-:W5:Y:S01]  /*2ab0*/  SHFL.IDX PT, R105, R58, R21, 0x1f ;  /* 0x00001f153a697589 */ /* 0x000f6200000e0000 */
[-C--:B------:R-:W-:Y:S01]  /*2ac0*/  FFMA R113, R110, R93.reuse, R113 ;  /* 0x0000005d6e717223 */ /* 0x080fe20000000071 */
[-C--:B------:R-:W-:Y:S01]  /*2ad0*/  FFMA R61, R108, R93.reuse, R61 ;  /* 0x0000005d6c3d7223 */ /* 0x080fe2000000003d */
[-C--:B------:R-:W-:Y:S01]  /*2ae0*/  FFMA R107, R12, R93.reuse, R107 ;  /* 0x0000005d0c6b7223 */ /* 0x080fe2000000006b */
[----:B------:R-:W-:Y:S01]  /*2af0*/  FFMA R103, R92, R93, R103 ;  /* 0x0000005d5c677223 */ /* 0x000fe20000000067 */
[----:B------:R-:W-:Y:S01]  /*2b00*/  FFMA R8, R108, R31, R8 ;  /* 0x0000001f6c087223 */ /* 0x000fe20000000008 */
[----:B------:R-:W-:Y:S01]  /*2b10*/  FFMA R93, R4, R93, R95 ;  /* 0x0000005d045d7223 */ /* 0x000fe2000000005f */
[-C--:B------:R-:W-:Y:S01]  /*2b20*/  FFMA R34, R110, R31.reuse, R34 ;  /* 0x0000001f6e227223 */ /* 0x080fe20000000022 */
[-C--:B------:R-:W-:Y:S01]  /*2b30*/  FFMA R12, R12, R31.reuse, R101 ;  /* 0x0000001f0c0c7223 */ /* 0x080fe20000000065 */
[-C--:B------:R-:W-:Y:S01]  /*2b40*/  FFMA R92, R92, R31.reuse, R97 ;  /* 0x0000001f5c5c7223 */ /* 0x080fe20000000061 */
[----:B------:R-:W-:Y:S01]  /*2b50*/  FFMA R4, R4, R31, R59 ;  /* 0x0000001f04047223 */ /* 0x000fe2000000003b */
[C---:B0-----:R-:W-:Y:S01]  /*2b60*/  FFMA R31, R115.reuse, R66, R106 ;  /* 0x00000042731f7223 */ /* 0x041fe2000000006a */
[C---:B-1----:R-:W-:Y:S01]  /*2b70*/  FFMA R124, R115.reuse, R60, R13 ;  /* 0x0000003c737c7223 */ /* 0x042fe2000000000d */
[C---:B--2---:R-:W-:Y:S01]  /*2b80*/  FFMA R117, R115.reuse, R62, R117 ;  /* 0x0000003e73757223 */ /* 0x044fe20000000075 */
[-C--:B---3--:R-:W-:Y:S01]  /*2b90*/  FFMA R115, R115, R91.reuse, R102 ;  /* 0x0000005b73737223 */ /* 0x088fe20000000066 */
[----:B----4-:R-:W-:Y:S01]  /*2ba0*/  FFMA R118, R65, R60, R11 ;  /* 0x0000003c41767223 */ /* 0x010fe2000000000b */
[C---:B-----5:R-:W-:Y:S01]  /*2bb0*/  FFMA R11, R35.reuse, R66, R32 ;  /* 0x00000042230b7223 */ /* 0x060fe20000000020 */
[C---:B------:R-:W-:Y:S01]  /*2bc0*/  FFMA R102, R35.reuse, R60, R5 ;  /* 0x0000003c23667223 */ /* 0x040fe20000000005 */
[----:B------:R-:W-:Y:S01]  /*2bd0*/  FFMA R61, R35, R62, R61 ;  /* 0x0000003e233d7223 */ /* 0x000fe2000000003d */
[----:B------:R-:W-:Y:S01]  /*2be0*/  FFMA R13, R65, R66, R98 ;  /* 0x00000042410d7223 */ /* 0x000fe20000000062 */
[-C--:B------:R-:W-:Y:S01]  /*2bf0*/  FFMA R35, R35, R91.reuse, R8 ;  /* 0x0000005b23237223 */ /* 0x080fe20000000008 */
[----:B------:R-:W-:Y:S01]  /*2c00*/  FFMA R113, R65, R62, R113 ;  /* 0x0000003e41717223 */ /* 0x000fe20000000071 */
[----:B------:R-:W0:Y:S01]  /*2c10*/  SHFL.IDX PT, R101, R58, R22, 0x1f ;  /* 0x00001f163a657589 */ /* 0x000e2200000e0000 */
[----:B------:R-:W-:Y:S01]  /*2c20*/  FFMA R98, R29, R60, R9 ;  /* 0x0000003c1d627223 */ /* 0x000fe20000000009 */
[-C--:B------:R-:W-:Y:S01]  /*2c30*/  FFMA R65, R65, R91.reuse, R34 ;  /* 0x0000005b41417223 */ /* 0x080fe20000000022 */
[C---:B------:R-:W-:Y:S01]  /*2c40*/  FFMA R5, R29.reuse, R66, R14 ;  /* 0x000000421d057223 */ /* 0x040fe2000000000e */
[----:B------:R-:W-:Y:S01]  /*2c50*/  SHFL.IDX PT, R8, R58, R27, 0x1f ;  /* 0x00001f1b3a087589 */ /* 0x000fe200000e0000 */
[----:B------:R-:W-:Y:S01]  /*2c60*/  FFMA R33, R29, R62, R33 ;  /* 0x0000003e1d217223 */ /* 0x000fe20000000021 */
[C---:B------:R-:W-:Y:S01]  /*2c70*/  FFMA R9, R109.reuse, R66, R100 ;  /* 0x000000426d097223 */ /* 0x040fe20000000064 */
[C---:B------:R-:W-:Y:S01]  /*2c80*/  FFMA R114, R109.reuse, R60, R7 ;  /* 0x0000003c6d727223 */ /* 0x040fe20000000007 */
[----:B------:R-:W-:Y:S01]  /*2c90*/  LDS R59, [R16+0x618] ;  /* 0x00061800103b7984 */ /* 0x000fe20000000800 */
[----:B------:R-:W-:Y:S01]  /*2ca0*/  FFMA R111, R109, R62, R111 ;  /* 0x0000003e6d6f7223 */ /* 0x000fe2000000006f */
[-C--:B------:R-:W-:Y:S01]  /*2cb0*/  FFMA R29, R29, R91.reuse, R6 ;  /* 0x0000005b1d1d7223 */ /* 0x080fe20000000006 */
[-C--:B------:R-:W-:Y:S01]  /*2cc0*/  FFMA R109, R109, R91.reuse, R10 ;  /* 0x0000005b6d6d7223 */ /* 0x080fe2000000000a */
[----:B------:R-:W-:Y:S04]  /*2cd0*/  LDS R58, [R15+UR5+0x600] ;  /* 0x000600050f3a7984 */ /* 0x000fe80008000800 */
[----:B------:R-:W-:Y:S04]  /*2ce0*/  SHFL.IDX PT, R97, R104, R17, 0x1f ;  /* 0x00001f1168617589 */ /* 0x000fe800000e0000 */
[----:B------:R-:W-:Y:S04]  /*2cf0*/  SHFL.IDX PT, R95, R104, R26, 0x1f ;  /* 0x00001f1a685f7589 */ /* 0x000fe800000e0000 */
[----:B------:R-:W-:Y:S04]  /*2d00*/  SHFL.IDX PT, R34, R104, R25, 0x1f ;  /* 0x00001f1968227589 */ /* 0x000fe800000e0000 */
[----:B------:R-:W1:Y:S04]  /*2d10*/  SHFL.IDX PT, R14, R30, R28, 0x1f ;  /* 0x00001f1c1e0e7589 */ /* 0x000e6800000e0000 */
[----:B------:R-:W2:Y:S04]  /*2d20*/  SHFL.IDX PT, R6, R104, R24, 0x1f ;  /* 0x00001f1868067589 */ /* 0x000ea800000e0000 */
[----:B------:R-:W3:Y:S01]  /*2d30*/  SHFL.IDX PT, R10, R30, R18, 0x1f ;  /* 0x00001f121e0a7589 */ /* 0x000ee200000e0000 */
[C---:B------:R-:W-:Y:S01]  /*2d40*/  FFMA R7, R105.reuse, R66, R96 ;  /* 0x0000004269077223 */ /* 0x040fe20000000060 */
[C---:B------:R-:W-:Y:S01]  /*2d50*/  FFMA R108, R105.reuse, R60, R57 ;  /* 0x0000003c696c7223 */ /* 0x040fe20000000039 */
[C---:B------:R-:W-:Y:S01]  /*2d60*/  FFMA R107, R105.reuse, R62, R107 ;  /* 0x0000003e696b7223 */ /* 0x040fe2000000006b */
[----:B------:R-:W-:-:S02]  /*2d70*/  FFMA R105, R105, R91, R12 ;  /* 0x0000005b69697223 */ /* 0x000fc4000000000c */
[----:B------:R-:W4:Y:S01]  /*2d80*/  SHFL.IDX PT, R12, R30, R19, 0x1f ;  /* 0x00001f131e0c7589 */ /* 0x000f2200000e0000 */
[----:B0-----:R-:W-:Y:S01]  /*2d90*/  FFMA R57, R101, R66, R94 ;  /* 0x0000004265397223 */ /* 0x001fe2000000005e */
[C---:B-1----:R-:W-:Y:S01]  /*2da0*/  FFMA R13, R14.reuse, R97, R13 ;  /* 0x000000610e0d7223 */ /* 0x042fe2000000000d */
[C---:B------:R-:W-:Y:S01]  /*2db0*/  FFMA R118, R14.reuse, R95, R118 ;  /* 0x0000005f0e767223 */ /* 0x040fe20000000076 */
[C---:B------:R-:W-:Y:S01]  /*2dc0*/  FFMA R116, R14.reuse, R34, R113 ;  /* 0x000000220e747223 */ /* 0x040fe20000000071 */
[----:B--2---:R-:W-:Y:S02]  /*2dd0*/  FFMA R14, R14, R6, R65 ;  /* 0x000000060e0e7223 */ /* 0x004fe40000000041 */
[----:B------:R-:W-:Y:S01]  /*2de0*/  LDS R65, [R16+0x71c] ;  /* 0x00071c0010417984 */ /* 0x000fe20000000800 */
[----:B---3--:R-:W-:-:S03]  /*2df0*/  FFMA R94, R10, R34, R61 ;  /* 0x000000220a5e7223 */ /* 0x008fc6000000003d */
[----:B------:R-:W-:Y:S01]  /*2e00*/  LDS R61, [R15+UR5+0x700] ;  /* 0x000700050f3d7984 */ /* 0x000fe20008000800 */
[C---:B------:R-:W-:Y:S01]  /*2e10*/  FFMA R100, R101.reuse, R60, R121 ;  /* 0x0000003c65647223 */ /* 0x040fe20000000079 */
[C---:B------:R-:W-:Y:S01]  /*2e20*/  FFMA R103, R101.reuse, R62, R103 ;  /* 0x0000003e65677223 */ /* 0x040fe20000000067 */
[-C--:B------:R-:W-:Y:S01]  /*2e30*/  FFMA R101, R101, R91.reuse, R92 ;  /* 0x0000005b65657223 */ /* 0x080fe2000000005c */
[----:B------:R-:W0:Y:S01]  /*2e40*/  SHFL.IDX PT, R32, R30, R23, 0x1f ;  /* 0x00001f171e207589 */ /* 0x000e2200000e0000 */
[C---:B------:R-:W-:Y:S01]  /*2e50*/  FFMA R99, R8.reuse, R66, R99 ;  /* 0x0000004208637223 */ /* 0x040fe20000000063 */
[C---:B------:R-:W-:Y:S01]  /*2e60*/  FFMA R60, R8.reuse, R60, R119 ;  /* 0x0000003c083c7223 */ /* 0x040fe20000000077 */
[C---:B------:R-:W-:Y:S01]  /*2e70*/  FFMA R93, R8.reuse, R62, R93 ;  /* 0x0000003e085d7223 */ /* 0x040fe2000000005d */
[----:B------:R-:W-:Y:S01]  /*2e80*/  FFMA R91, R8, R91, R4 ;  /* 0x0000005b085b7223 */ /* 0x000fe20000000004 */
[----:B------:R-:W-:Y:S01]  /*2e90*/  SHFL.IDX PT, R92, R30, R22, 0x1f ;  /* 0x00001f161e5c7589 */ /* 0x000fe200000e0000 */
[C---:B----4-:R-:W-:Y:S01]  /*2ea0*/  FFMA R5, R12.reuse, R97, R5 ;  /* 0x000000610c057223 */ /* 0x050fe20000000005 */
[C---:B------:R-:W-:Y:S01]  /*2eb0*/  FFMA R98, R12.reuse, R95, R98 ;  /* 0x0000005f0c627223 */ /* 0x040fe20000000062 */
[----:B------:R-:W-:Y:S01]  /*2ec0*/  FFMA R66, R12, R34, R33 ;  /* 0x000000220c427223 */ /* 0x000fe20000000021 */
[----:B------:R-:W1:Y:S01]  /*2ed0*/  SHFL.IDX PT, R8, R30, R20, 0x1f ;  /* 0x00001f141e087589 */ /* 0x000e6200000e0000 */
[C---:B------:R-:W-:Y:S01]  /*2ee0*/  FFMA R11, R10.reuse, R97, R11 ;  /* 0x000000610a0b7223 */ /* 0x040fe2000000000b */
[----:B------:R-:W-:Y:S01]  /*2ef0*/  FFMA R102, R10, R95, R102 ;  /* 0x0000005f0a667223 */ /* 0x000fe20000000066 */
[-C--:B------:R-:W-:Y:S01]  /*2f00*/  FFMA R12, R12, R6.reuse, R29 ;  /* 0x000000060c0c7223 */ /* 0x080fe2000000001d */
[----:B------:R-:W2:Y:S01]  /*2f10*/  SHFL.IDX PT, R4, R30, R21, 0x1f ;  /* 0x00001f151e047589 */ /* 0x000ea200000e0000 */
[----:B------:R-:W-:-:S03]  /*2f20*/  FFMA R10, R10, R6, R35 ;  /* 0x000000060a0a7223 */ /* 0x000fc60000000023 */
[----:B------:R-:W3:Y:S04]  /*2f30*/  SHFL.IDX PT, R62, R30, R27, 0x1f ;  /* 0x00001f1b1e3e7589 */ /* 0x000ee800000e0000 */
[----:B------:R-:W-:Y:S04]  /*2f40*/  SHFL.IDX PT, R29, R58, R24, 0x1f ;  /* 0x00001f183a1d7589 */ /* 0x000fe800000e0000 */
[----:B------:R-:W4:Y:S04]  /*2f50*/  SHFL.IDX PT, R104, R59, R28, 0x1f ;  /* 0x00001f1c3b687589 */ /* 0x000f2800000e0000 */
[----:B------:R-:W-:Y:S04]  /*2f60*/  SHFL.IDX PT, R110, R59, R23, 0x1f ;  /* 0x00001f173b6e7589 */ /* 0x000fe800000e0000 */
[----:B------:R-:W5:Y:S04]  /*2f70*/  SHFL.IDX PT, R125, R58, R17, 0x1f ;  /* 0x00001f113a7d7589 */ /* 0x000f6800000e0000 */
[----:B------:R-:W5:Y:S04]  /*2f80*/  SHFL.IDX PT, R35, R58, R26, 0x1f ;  /* 0x00001f1a3a237589 */ /* 0x000f6800000e0000 */
[----:B------:R-:W5:Y:S04]  /*2f90*/  SHFL.IDX PT, R33, R58, R25, 0x1f ;  /* 0x00001f193a217589 */ /* 0x000f6800000e0000 */
[----:B------:R-:W5:Y:S04]  /*2fa0*/  SHFL.IDX PT, R30, R59, R18, 0x1f ;  /* 0x00001f123b1e7589 */ /* 0x000f6800000e0000 */
[----:B------:R-:W5:Y:S01]  /*2fb0*/  SHFL.IDX PT, R58, R59, R19, 0x1f ;  /* 0x00001f133b3a7589 */ /* 0x000f6200000e0000 */
[C---:B0-----:R-:W-:Y:S01]  /*2fc0*/  FFMA R31, R32.reuse, R97, R31 ;  /* 0x00000061201f7223 */ /* 0x041fe2000000001f */
[C---:B------:R-:W-:Y:S01]  /*2fd0*/  FFMA R124, R32.reuse, R95, R124 ;  /* 0x0000005f207c7223 */ /* 0x040fe2000000007c */
[C---:B------:R-:W-:Y:S01]  /*2fe0*/  FFMA R122, R32.reuse, R34, R117 ;  /* 0x00000022207a7223 */ /* 0x040fe20000000075 */
[----:B------:R-:W-:Y:S01]  /*2ff0*/  FFMA R32, R32, R6, R115 ;  /* 0x0000000620207223 */ /* 0x000fe20000000073 */
[C---:B-1----:R-:W-:Y:S01]  /*3000*/  FFMA R9, R8.reuse, R97, R9 ;  /* 0x0000006108097223 */ /* 0x042fe20000000009 */
[C---:B------:R-:W-:Y:S01]  /*3010*/  FFMA R114, R8.reuse, R95, R114 ;  /* 0x0000005f08727223 */ /* 0x040fe20000000072 */
[-C--:B------:R-:W-:Y:S01]  /*3020*/  FFMA R112, R8, R34.reuse, R111 ;  /* 0x0000002208707223 */ /* 0x080fe2000000006f */
[C---:B--2---:R-:W-:Y:S01]  /*3030*/  FFMA R7, R4.reuse, R97, R7 ;  /* 0x0000006104077223 */ /* 0x044fe20000000007 */
[C---:B------:R-:W-:Y:S01]  /*3040*/  FFMA R108, R4.reuse, R95, R108 ;  /* 0x0000005f046c7223 */ /* 0x040fe2000000006c */
[-C--:B------:R-:W-:Y:S01]  /*3050*/  FFMA R106, R4, R34.reuse, R107 ;  /* 0x00000022046a7223 */ /* 0x080fe2000000006b */
[C---:B------:R-:W-:Y:S01]  /*3060*/  FFMA R57, R92.reuse, R97, R57 ;  /* 0x000000615c397223 */ /* 0x040fe20000000039 */
[C---:B------:R-:W-:Y:S01]  /*3070*/  FFMA R100, R92.reuse, R95, R100 ;  /* 0x0000005f5c647223 */ /* 0x040fe20000000064 */
[----:B------:R-:W-:Y:S01]  /*3080*/  FFMA R96, R92, R34, R103 ;  /* 0x000000225c607223 */ /* 0x000fe20000000067 */
[-C--:B------:R-:W-:Y:S01]  /*3090*/  FFMA R8, R8, R6.reuse, R109 ;  /* 0x0000000608087223 */ /* 0x080fe2000000006d */
[-C--:B------:R-:W-:Y:S01]  /*30a0*/  FFMA R4, R4, R6.reuse, R105 ;  /* 0x0000000604047223 */ /* 0x080fe20000000069 */
[----:B------:R-:W-:Y:S01]  /*30b0*/  FFMA R92, R92, R6, R101 ;  /* 0x000000065c5c7223 */ /* 0x000fe20000000065 */
[C---:B---3--:R-:W-:Y:S01]  /*30c0*/  FFMA R120, R62.reuse, R97, R99 ;  /* 0x000000613e787223 */ /* 0x048fe20000000063 */
[C---:B------:R-:W-:Y:S01]  /*30d0*/  FFMA R60, R62.reuse, R95, R60 ;  /* 0x0000005f3e3c7223 */ /* 0x040fe2000000003c */
[C---:B------:R-:W-:Y:S01]  /*30e0*/  FFMA R34, R62.reuse, R34, R93 ;  /* 0x000000223e227223 */ /* 0x040fe2000000005d */
[----:B------:R-:W-:Y:S01]  /*30f0*/  FFMA R6, R62, R6, R91 ;  /* 0x000000063e067223 */ /* 0x000fe2000000005b */
[----:B----4-:R-:W-:Y:S01]  /*3100*/  FFMA R99, R104, R29, R14 ;  /* 0x0000001d68637223 */ /* 0x010fe2000000000e */
[C---:B-----5:R-:W-:Y:S01]  /*3110*/  FFMA R62, R110.reuse, R125, R31 ;  /* 0x0000007d6e3e7223 */ /* 0x060fe2000000001f */
[C---:B------:R-:W-:Y:S01]  /*3120*/  FFMA R107, R110.reuse, R35, R124 ;  /* 0x000000236e6b7223 */ /* 0x040fe2000000007c */
[C---:B------:R-:W-:Y:S01]  /*3130*/  FFMA R123, R110.reuse, R33, R122 ;  /* 0x000000216e7b7223 */ /* 0x040fe2000000007a */
[----:B------:R-:W-:Y:S01]  /*3140*/  FFMA R113, R110, R29, R32 ;  /* 0x0000001d6e717223 */ /* 0x000fe20000000020 */
[----:B------:R-:W-:Y:S01]  /*3150*/  FFMA R14, R30, R125, R11 ;  /* 0x0000007d1e0e7223 */ /* 0x000fe2000000000b */
[----:B------:R-:W0:Y:S01]  /*3160*/  SHFL.IDX PT, R110, R59, R20, 0x1f ;  /* 0x00001f143b6e7589 */ /* 0x000e2200000e0000 */
[----:B------:R-:W-:Y:S01]  /*3170*/  FFMA R11, R58, R33, R66 ;  /* 0x000000213a0b7223 */ /* 0x000fe20000000042 */
[C---:B------:R-:W-:Y:S01]  /*3180*/  FFMA R32, R104.reuse, R125, R13 ;  /* 0x0000007d68207223 */ /* 0x040fe2000000000d */
[C---:B------:R-:W-:Y:S01]  /*3190*/  FFMA R103, R104.reuse, R35, R118 ;  /* 0x0000002368677223 */ /* 0x040fe20000000076 */
[----:B------:R-:W-:Y:S01]  /*31a0*/  FFMA R119, R104, R33, R116 ;  /* 0x0000002168777223 */ /* 0x000fe20000000074 */
[----:B------:R-:W-:Y:S04]  /*31b0*/  SHFL.IDX PT, R121, R65, R23, 0x1f ;  /* 0x00001f1741797589 */ /* 0x000fe800000e0000 */
[----:B------:R-:W1:Y:S04]  /*31c0*/  SHFL.IDX PT, R66, R61, R24, 0x1f ;  /* 0x00001f183d427589 */ /* 0x000e6800000e0000 */
[----:B------:R-:W2:Y:S01]  /*31d0*/  SHFL.IDX PT, R104, R59, R21, 0x1f ;  /* 0x00001f153b687589 */ /* 0x000ea200000e0000 */
[C---:B------:R-:W-:Y:S01]  /*31e0*/  FFMA R91, R30.reuse, R35, R102 ;  /* 0x000000231e5b7223 */ /* 0x040fe20000000066 */
[C---:B------:R-:W-:Y:S01]  /*31f0*/  FFMA R111, R30.reuse, R33, R94 ;  /* 0x000000211e6f7223 */ /* 0x040fe2000000005e */
[----:B------:R-:W-:Y:S01]  /*3200*/  FFMA R31, R30, R29, R10 ;  /* 0x0000001d1e1f7223 */ /* 0x000fe2000000000a */
[----:B------:R-:W-:Y:S04]  /*3210*/  LDS R13, [R16+0x820] ;  /* 0x00082000100d7984 */ /* 0x000fe80000000800 */
[----:B------:R-:W-:Y:S04]  /*3220*/  LDS R102, [R15+UR5+0x800] ;  /* 0x000800050f667984 */ /* 0x000fe80008000800 */
[----:B------:R-:W3:Y:S04]  /*3230*/  SHFL.IDX PT, R94, R59, R22, 0x1f ;  /* 0x00001f163b5e7589 */ /* 0x000ee800000e0000 */
[----:B------:R-:W4:Y:S04]  /*3240*/  SHFL.IDX PT, R30, R59, R27, 0x1f ;  /* 0x00001f1b3b1e7589 */ /* 0x000f2800000e0000 */
[----:B------:R-:W5:Y:S01]  /*3250*/  SHFL.IDX PT, R117, R65, R28, 0x1f ;  /* 0x00001f1c41757589 */ /* 0x000f6200000e0000 */
[C---:B------:R-:W-:Y:S01]  /*3260*/  FFMA R10, R58.reuse, R125, R5 ;  /* 0x0000007d3a0a7223 */ /* 0x040fe20000000005 */
[C---:B------:R-:W-:Y:S01]  /*3270*/  FFMA R95, R58.reuse, R35, R98 ;  /* 0x000000233a5f7223 */ /* 0x040fe20000000062 */
[----:B------:R-:W-:Y:S01]  /*3280*/  FFMA R5, R58, R29, R12 ;  /* 0x0000001d3a057223 */ /* 0x000fe2000000000c */
[----:B------:R-:W-:Y:S01]  /*3290*/  SHFL.IDX PT, R98, R61, R17, 0x1f ;  /* 0x00001f113d627589 */ /* 0x000fe200000e0000 */
[C---:B0-----:R-:W-:Y:S01]  /*32a0*/  FFMA R12, R110.reuse, R125, R9 ;  /* 0x0000007d6e0c7223 */ /* 0x041fe20000000009 */
[C---:B------:R-:W-:Y:S01]  /*32b0*/  FFMA R115, R110.reuse, R33, R112 ;  /* 0x000000216e737223 */ /* 0x040fe20000000070 */
[----:B------:R-:W-:Y:S01]  /*32c0*/  FFMA R9, R110, R29, R8 ;  /* 0x0000001d6e097223 */ /* 0x000fe20000000008 */
[----:B------:R-:W-:Y:S01]  /*32d0*/  SHFL.IDX PT, R116, R61, R26, 0x1f ;  /* 0x00001f1a3d747589 */ /* 0x000fe200000e0000 */
[----:B-1----:R-:W-:Y:S01]  /*32e0*/  FFMA R112, R121, R66, R113 ;  /* 0x0000004279707223 */ /* 0x002fe20000000071 */
[----:B--2---:R-:W-:-:S02]  /*32f0*/  FFMA R8, R104, R125, R7 ;  /* 0x0000007d68087223 */ /* 0x004fc40000000007 */
[----:B------:R0:W-:Y:S04]  /*3300*/  SHFL.IDX PT, R58, R61, R25, 0x1f ;  /* 0x00001f193d3a7589 */ /* 0x0001e800000e0000 */
[----:B------:R-:W1:Y:S04]  /*3310*/  SHFL.IDX PT, R59, R65, R18, 0x1f ;  /* 0x00001f12413b7589 */ /* 0x000e6800000e0000 */
[----:B------:R-:W2:Y:S04]  /*3320*/  SHFL.IDX PT, R113, R65, R20, 0x1f ;  /* 0x00001f1441717589 */ /* 0x000ea800000e0000 */
[----:B------:R-:W2:Y:S01]  /*3330*/  SHFL.IDX PT, R7, R65, R19, 0x1f ;  /* 0x00001f1341077589 */ /* 0x000ea200000e0000 */
[-C--:B------:R-:W-:Y:S01]  /*3340*/  FFMA R105, R104, R33.reuse, R106 ;  /* 0x0000002168697223 */ /* 0x080fe2000000006a */
[-C--:B---3--:R-:W-:Y:S01]  /*3350*/  FFMA R97, R94, R33.reuse, R96 ;  /* 0x000000215e617223 */ /* 0x088fe20000000060 */
[----:B----4-:R-:W-:Y:S01]  /*3360*/  FFMA R33, R30, R33, R34 ;  /* 0x000000211e217223 */ /* 0x010fe20000000022 */
[----:B-----5:R-:W-:-:S02]  /*3370*/  FFMA R34, R117, R66, R99 ;  /* 0x0000004275227223 */ /* 0x020fc40000000063 */
[----:B------:R-:W3:Y:S01]  /*3380*/  SHFL.IDX PT, R99, R65, R21, 0x1f ;  /* 0x00001f1541637589 */ /* 0x000ee200000e0000 */
[----:B0-----:R-:W-:Y:S01]  /*3390*/  FFMA R61, R104, R29, R4 ;  /* 0x0000001d683d7223 */ /* 0x001fe20000000004 */
[----:B------:R-:W-:Y:S01]  /*33a0*/  FFMA R4, R94, R125, R57 ;  /* 0x0000007d5e047223 */ /* 0x000fe20000000039 */
[-C--:B------:R-:W-:Y:S01]  /*33b0*/  FFMA R109, R110, R35.reuse, R114 ;  /* 0x000000236e6d7223 */ /* 0x080fe20000000072 */
[-C--:B------:R-:W-:Y:S01]  /*33c0*/  FFMA R101, R104, R35.reuse, R108 ;  /* 0x0000002368657223 */ /* 0x080fe2000000006c */
[C---:B------:R-:W-:Y:S01]  /*33d0*/  FFMA R93, R94.reuse, R35, R100 ;  /* 0x000000235e5d7223 */ /* 0x040fe20000000064 */
[----:B------:R-:W-:Y:S01]  /*33e0*/  FFMA R57, R94, R29, R92 ;  /* 0x0000001d5e397223 */ /* 0x000fe2000000005c */
[C---:B------:R-:W-:Y:S01]  /*33f0*/  FFMA R120, R30.reuse, R125, R120 ;  /* 0x0000007d1e787223 */ /* 0x040fe20000000078 */
[C---:B------:R-:W-:Y:S01]  /*3400*/  FFMA R35, R30.reuse, R35, R60 ;  /* 0x000000231e237223 */ /* 0x040fe2000000003c */
[----:B------:R-:W-:Y:S01]  /*3410*/  FFMA R29, R30, R29, R6 ;  /* 0x0000001d1e1d7223 */ /* 0x000fe20000000006 */
[C---:B-1----:R-:W-:Y:S01]  /*3420*/  FFMA R14, R59.reuse, R98, R14 ;  /* 0x000000623b0e7223 */ /* 0x042fe2000000000e */
[C---:B------:R-:W-:Y:S01]  /*3430*/  FFMA R91, R59.reuse, R116, R91 ;  /* 0x000000743b5b7223 */ /* 0x040fe2000000005b */
[C---:B------:R-:W-:Y:S01]  /*3440*/  FFMA R100, R59.reuse, R58, R111 ;  /* 0x0000003a3b647223 */ /* 0x040fe2000000006f */
[-C--:B------:R-:W-:Y:S01]  /*3450*/  FFMA R30, R59, R66.reuse, R31 ;  /* 0x000000423b1e7223 */ /* 0x080fe2000000001f */
[----:B------:R-:W-:Y:S01]  /*3460*/  LDS R92, [R16+0x924] ;  /* 0x00092400105c7984 */ /* 0x000fe20000000800 */
[----:B--2---:R-:W-:-:S03]  /*3470*/  FFMA R110, R113, R66, R9 ;  /* 0x00000042716e7223 */ /* 0x004fc60000000009 */
[----:B------:R-:W0:Y:S01]  /*3480*/  SHFL.IDX PT, R59, R65, R22, 0x1f ;  /* 0x00001f16413b7589 */ /* 0x000e2200000e0000 */
[C---:B------:R-:W-:Y:S01]  /*3490*/  FFMA R10, R7.reuse, R98, R10 ;  /* 0x00000062070a7223 */ /* 0x040fe2000000000a */
[C---:B------:R-:W-:Y:S02]  /*34a0*/  FFMA R95, R7.reuse, R116, R95 ;  /* 0x00000074075f7223 */ /* 0x040fe4000000005f */
[----:B------:R-:W1:Y:S01]  /*34b0*/  SHFL.IDX PT, R31, R65, R27, 0x1f ;  /* 0x00001f1b411f7589 */ /* 0x000e6200000e0000 */
[C---:B------:R-:W-:Y:S01]  /*34c0*/  FFMA R60, R7.reuse, R58, R11 ;  /* 0x0000003a073c7223 */ /* 0x040fe2000000000b */
[-C--:B------:R-:W-:Y:S02]  /*34d0*/  FFMA R6, R7, R66.reuse, R5 ;  /* 0x0000004207067223 */ /* 0x080fe40000000005 */
[----:B------:R-:W-:Y:S04]  /*34e0*/  LDS R65, [R15+UR5+0x900] ;  /* 0x000900050f417984 */ /* 0x000fe80008000800 */
[----:B------:R-:W-:Y:S04]  /*34f0*/  SHFL.IDX PT, R96, R102, R17, 0x1f ;  /* 0x00001f1166607589 */ /* 0x000fe800000e0000 */
[----:B------:R-:W-:Y:S04]  /*3500*/  SHFL.IDX PT, R94, R102, R26, 0x1f ;  /* 0x00001f1a665e7589 */ /* 0x000fe800000e0000 */
[----:B------:R-:W-:Y:S04]  /*3510*/  SHFL.IDX PT, R111, R102, R25, 0x1f ;  /* 0x00001f19666f7589 */ /* 0x000fe800000e0000 */
[----:B------:R-:W2:Y:S04]  /*3520*/  SHFL.IDX PT, R9, R13, R18, 0x1f ;  /* 0x00001f120d097589 */ /* 0x000ea800000e0000 */
[----:B------:R-:W4:Y:S01]  /*3530*/  SHFL.IDX PT, R7, R102, R24, 0x1f ;  /* 0x00001f1866077589 */ /* 0x000f2200000e0000 */
[----:B---3--:R-:W-:-:S03]  /*3540*/  FFMA R106, R99, R66, R61 ;  /* 0x00000042636a7223 */ /* 0x008fc6000000003d */
[----:B------:R-:W3:Y:S04]  /*3550*/  SHFL.IDX PT, R61, R13, R19, 0x1f ;  /* 0x00001f130d3d7589 */ /* 0x000ee800000e0000 */
[----:B------:R-:W5:Y:S01]  /*3560*/  SHFL.IDX PT, R5, R13, R28, 0x1f ;  /* 0x00001f1c0d057589 */ /* 0x000f6200000e0000 */
[-C--:B0-----:R-:W-:Y:S01]  /*3570*/  FFMA R104, R59, R66.reuse, R57 ;  /* 0x000000423b687223 */ /* 0x081fe20000000039 */
[----:B-1----:R-:W-:Y:S02]  /*3580*/  FFMA R66, R31, R66, R29 ;  /* 0x000000421f427223 */ /* 0x002fe4000000001d */
[----:B------:R-:W-:Y:S01]  /*3590*/  LDS R29, [R16+0xa28] ;  /* 0x000a2800101d7984 */ /* 0x000fe20000000800 */
[C---:B--2---:R-:W-:Y:S01]  /*35a0*/  FFMA R14, R9.reuse, R96, R14 ;  /* 0x00000060090e7223 */ /* 0x044fe2000000000e */
[C---:B------:R-:W-:Y:S01]  /*35b0*/  FFMA R91, R9.reuse, R94, R91 ;  /* 0x0000005e095b7223 */ /* 0x040fe2000000005b */
[C---:B------:R-:W-:Y:S01]  /*35c0*/  FFMA R100, R9.reuse, R111, R100 ;  /* 0x0000006f09647223 */ /* 0x040fe20000000064 */
[----:B----4-:R-:W-:-:S02]  /*35d0*/  FFMA R9, R9, R7, R30 ;  /* 0x0000000709097223 */ /* 0x010fc4000000001e */
[----:B------:R-:W-:Y:S01]  /*35e0*/  LDS R30, [R15+UR5+0xa00] ;  /* 0x000a00050f1e7984 */ /* 0x000fe20008000800 */
[C---:B------:R-:W-:Y:S01]  /*35f0*/  FFMA R32, R117.reuse, R98, R32 ;  /* 0x0000006275207223 */ /* 0x040fe20000000020 */
[C---:B------:R-:W-:Y:S01]  /*3600*/  FFMA R103, R117.reuse, R116, R103 ;  /* 0x0000007475677223 */ /* 0x040fe20000000067 */
[----:B------:R-:W-:Y:S01]  /*3610*/  FFMA R118, R117, R58, R119 ;  /* 0x0000003a75767223 */ /* 0x000fe20000000077 */
[----:B------:R-:W0:Y:S01]  /*3620*/  SHFL.IDX PT, R11, R13, R23, 0x1f ;  /* 0x00001f170d0b7589 */ /* 0x000e2200000e0000 */
[C---:B------:R-:W-:Y:S01]  /*3630*/  FFMA R4, R59.reuse, R98, R4 ;  /* 0x000000623b047223 */ /* 0x040fe20000000004 */
[C---:B------:R-:W-:Y:S01]  /*3640*/  FFMA R93, R59.reuse, R116, R93 ;  /* 0x000000743b5d7223 */ /* 0x040fe2000000005d */
[----:B------:R-:W-:Y:S01]  /*3650*/  FFMA R102, R59, R58, R97 ;  /* 0x0000003a3b667223 */ /* 0x000fe20000000061 */
[C---:B------:R-:W-:Y:S01]  /*3660*/  FFMA R62, R121.reuse, R98, R62 ;  /* 0x00000062793e7223 */ /* 0x040fe2000000003e */
[----:B------:R-:W-:Y:S01]  /*3670*/  FFMA R122, R121, R58, R123 ;  /* 0x0000003a797a7223 */ /* 0x000fe2000000007b */
[C---:B------:R-:W-:Y:S01]  /*3680*/  FFMA R12, R113.reuse, R98, R12 ;  /* 0x00000062710c7223 */ /* 0x040fe2000000000c */
[----:B------:R-:W-:Y:S01]  /*3690*/  FFMA R114, R113, R58, R115 ;  /* 0x0000003a71727223 */ /* 0x000fe20000000073 */
[C---:B------:R-:W-:Y:S01]  /*36a0*/  FFMA R8, R99.reuse, R98, R8 ;  /* 0x0000006263087223 */ /* 0x040fe20000000008 */
[----:B------:R-:W-:Y:S01]  /*36b0*/  FFMA R108, R99, R58, R105 ;  /* 0x0000003a636c7223 */ /* 0x000fe20000000069 */
[----:B------:R-:W1:Y:S01]  /*36c0*/  SHFL.IDX PT, R59, R13, R20, 0x1f ;  /* 0x00001f140d3b7589 */ /* 0x000e6200000e0000 */
[C---:B---3--:R-:W-:Y:S01]  /*36d0*/  FFMA R10, R61.reuse, R96, R10 ;  /* 0x000000603d0a7223 */ /* 0x048fe2000000000a */
[C---:B------:R-:W-:Y:S01]  /*36e0*/  FFMA R95, R61.reuse, R94, R95 ;  /* 0x0000005e3d5f7223 */ /* 0x040fe2000000005f */
[-C--:B------:R-:W-:Y:S01]  /*36f0*/  FFMA R60, R61, R111.reuse, R60 ;  /* 0x0000006f3d3c7223 */ /* 0x080fe2000000003c */
[----:B------:R-:W2:Y:S01]  /*3700*/  SHFL.IDX PT, R97, R13, R21, 0x1f ;  /* 0x00001f150d617589 */ /* 0x000ea200000e0000 */
[C---:B------:R-:W-:Y:S01]  /*3710*/  FFMA R98, R31.reuse, R98, R120 ;  /* 0x000000621f627223 */ /* 0x040fe20000000078 */
[C---:B------:R-:W-:Y:S01]  /*3720*/  FFMA R35, R31.reuse, R116, R35 ;  /* 0x000000741f237223 */ /* 0x040fe20000000023 */
[----:B------:R-:W-:Y:S01]  /*3730*/  FFMA R58, R31, R58, R33 ;  /* 0x0000003a1f3a7223 */ /* 0x000fe20000000021 */
[----:B------:R-:W3:Y:S01]  /*3740*/  SHFL.IDX PT, R57, R13, R22, 0x1f ;  /* 0x00001f160d397589 */ /* 0x000ee200000e0000 */
[C---:B-----5:R-:W-:Y:S01]  /*3750*/  FFMA R32, R5.reuse, R96, R32 ;  /* 0x0000006005207223 */ /* 0x060fe20000000020 */
[C---:B------:R-:W-:Y:S01]  /*3760*/  FFMA R103, R5.reuse, R94, R103 ;  /* 0x0000005e05677223 */ /* 0x040fe20000000067 */
[----:B------:R-:W-:Y:S01]  /*3770*/  FFMA R118, R5, R111, R118 ;  /* 0x0000006f05767223 */ /* 0x000fe20000000076 */
[-C--:B------:R-:W-:Y:S01]  /*3780*/  FFMA R61, R61, R7.reuse, R6 ;  /* 0x000000073d3d7223 */ /* 0x080fe20000000006 */
[-C--:B------:R-:W-:Y:S01]  /*3790*/  FFMA R101, R99, R116.reuse, R101 ;  /* 0x0000007463657223 */ /* 0x080fe20000000065 */
[----:B------:R-:W-:Y:S01]  /*37a0*/  FFMA R5, R5, R7, R34 ;  /* 0x0000000705057223 */ /* 0x000fe20000000022 */
[----:B------:R-:W4:Y:S04]  /*37b0*/  SHFL.IDX PT, R31, R13, R27, 0x1f ;  /* 0x00001f1b0d1f7589 */ /* 0x000f2800000e0000 */
[----:B------:R-:W-:Y:S04]  /*37c0*/  SHFL.IDX PT, R105, R92, R23, 0x1f ;  /* 0x00001f175c697589 */ /* 0x000fe800000e0000 */
[----:B------:R-:W5:Y:S04]  /*37d0*/  SHFL.IDX PT, R6, R65, R24, 0x1f ;  /* 0x00001f1841067589 */ /* 0x000f6800000e0000 */
[----:B------:R-:W5:Y:S04]  /*37e0*/  SHFL.IDX PT, R124, R65, R17, 0x1f ;  /* 0x00001f11417c7589 */ /* 0x000f6800000e0000 */
[----:B------:R-:W-:Y:S04]  /*37f0*/  SHFL.IDX PT, R34, R65, R26, 0x1f ;  /* 0x00001f1a41227589 */ /* 0x000fe800000e0000 */
[----:B------:R-:W-:Y:S04]  /*3800*/  SHFL.IDX PT, R33, R65, R25, 0x1f ;  /* 0x00001f1941217589 */ /* 0x000fe800000e0000 */
[----:B------:R-:W5:Y:S04]  /*3810*/  SHFL.IDX PT, R99, R92, R28, 0x1f ;  /* 0x00001f1c5c637589 */ /* 0x000f6800000e0000 */
[----:B------:R-:W5:Y:S04]  /*3820*/  SHFL.IDX PT, R13, R92, R18, 0x1f ;  /* 0x00001f125c0d7589 */ /* 0x000f6800000e0000 */
[----:B------:R-:W5:Y:S01]  /*3830*/  SHFL.IDX PT, R65, R92, R19, 0x1f ;  /* 0x00001f135c417589 */ /* 0x000f6200000e0000 */
[-C--:B------:R-:W-:Y:S01]  /*3840*/  FFMA R107, R121, R116.reuse, R107 ;  /* 0x00000074796b7223 */ /* 0x080fe2000000006b */
[----:B------:R-:W-:Y:S01]  /*3850*/  FFMA R109, R113, R116, R109 ;  /* 0x00000074716d7223 */ /* 0x000fe2000000006d */
        /* <DEDUP_REMOVED lines=10> */
[C---:B---3--:R-:W-:Y:S01]  /*3900*/  FFMA R4, R57.reuse, R96, R4 ;  /* 0x0000006039047223 */ /* 0x048fe20000000004 */
[C---:B------:R-:W-:Y:S01]  /*3910*/  FFMA R93, R57.reuse, R94, R93 ;  /* 0x0000005e395d7223 */ /* 0x040fe2000000005d */
[----:B------:R-:W-:Y:S01]  /*3920*/  FFMA R102, R57, R111, R102 ;  /* 0x0000006f39667223 */ /* 0x000fe20000000066 */
[-C--:B------:R-:W-:Y:S01]  /*3930*/  FFMA R59, R59, R7.reuse, R110 ;  /* 0x000000073b3b7223 */ /* 0x080fe2000000006e */
[-C--:B------:R-:W-:Y:S01]  /*3940*/  FFMA R97, R97, R7.reuse, R106 ;  /* 0x0000000761617223 */ /* 0x080fe2000000006a */
[----:B------:R-:W-:Y:S01]  /*3950*/  FFMA R57, R57, R7, R104 ;  /* 0x0000000739397223 */ /* 0x000fe20000000068 */
[C---:B----4-:R-:W-:Y:S01]  /*3960*/  FFMA R121, R31.reuse, R96, R98 ;  /* 0x000000601f797223 */ /* 0x050fe20000000062 */
[C---:B------:R-:W-:Y:S01]  /*3970*/  FFMA R35, R31.reuse, R94, R35 ;  /* 0x0000005e1f237223 */ /* 0x040fe20000000023 */
[C---:B------:R-:W-:Y:S01]  /*3980*/  FFMA R58, R31.reuse, R111, R58 ;  /* 0x0000006f1f3a7223 */ /* 0x040fe2000000003a */
[----:B------:R-:W-:Y:S01]  /*3990*/  FFMA R7, R31, R7, R66 ;  /* 0x000000071f077223 */ /* 0x000fe20000000042 */
[C---:B-----5:R-:W-:Y:S01]  /*39a0*/  FFMA R112, R105.reuse, R6, R11 ;  /* 0x0000000669707223 */ /* 0x060fe2000000000b */
[-C--:B------:R-:W-:Y:S01]  /*39b0*/  FFMA R31, R105, R124.reuse, R62 ;  /* 0x0000007c691f7223 */ /* 0x080fe2000000003e */
[C---:B------:R-:W-:Y:S01]  /*39c0*/  FFMA R11, R99.reuse, R124, R32 ;  /* 0x0000007c630b7223 */ /* 0x040fe20000000020 */
[C---:B------:R-:W-:Y:S01]  /*39d0*/  FFMA R94, R99.reuse, R34, R103 ;  /* 0x00000022635e7223 */ /* 0x040fe20000000067 */
[C---:B------:R-:W-:Y:S01]  /*39e0*/  FFMA R118, R99.reuse, R33, R118 ;  /* 0x0000002163767223 */ /* 0x040fe20000000076 */
[----:B------:R-:W-:Y:S01]  /*39f0*/  FFMA R104, R99, R6, R5 ;  /* 0x0000000663687223 */ /* 0x000fe20000000005 */
[-C--:B------:R-:W-:Y:S01]  /*3a00*/  FFMA R66, R13, R34.reuse, R91 ;  /* 0x000000220d427223 */ /* 0x080fe2000000005b */
[-C--:B------:R-:W-:Y:S01]  /*3a10*/  FFMA R96, R105, R34.reuse, R107 ;  /* 0x0000002269607223 */ /* 0x080fe2000000006b */
[----:B------:R-:W0:Y:S01]  /*3a20*/  SHFL.IDX PT, R99, R92, R21, 0x1f ;  /* 0x00001f155c637589 */ /* 0x000e2200000e0000 */
[----:B------:R-:W-:-:S03]  /*3a30*/  FFMA R62, R65, R34, R95 ;  /* 0x00000022413e7223 */ /* 0x000fc6000000005f */
[----:B------:R-:W1:Y:S01]  /*3a40*/  SHFL.IDX PT, R91, R92, R22, 0x1f ;  /* 0x00001f165c5b7589 */ /* 0x000e6200000e0000 */
[----:B------:R-:W-:-:S03]  /*3a50*/  FFMA R122, R105, R33, R122 ;  /* 0x00000021697a7223 */ /* 0x000fc6000000007a */
[----:B------:R-:W-:Y:S04]  /*3a60*/  SHFL.IDX PT, R103, R30, R17, 0x1f ;  /* 0x00001f111e677589 */ /* 0x000fe800000e0000 */
[----:B------:R-:W-:Y:S04]  /*3a70*/  SHFL.IDX PT, R119, R30, R26, 0x1f ;  /* 0x00001f1a1e777589 */ /* 0x000fe800000e0000 */
[----:B------:R-:W-:Y:S04]  /*3a80*/  SHFL.IDX PT, R107, R30, R25, 0x1f ;  /* 0x00001f191e6b7589 */ /* 0x000fe800000e0000 */
[----:B------:R-:W-:Y:S04]  /*3a90*/  SHFL.IDX PT, R95, R30, R24, 0x1f ;  /* 0x00001f181e5f7589 */ /* 0x000fe800000e0000 */
[----:B------:R-:W2:Y:S01]  /*3aa0*/  SHFL.IDX PT, R106, R29, R28, 0x1f ;  /* 0x00001f1c1d6a7589 */ /* 0x000ea200000e0000 */
[----:B------:R-:W-:-:S03]  /*3ab0*/  FFMA R32, R13, R6, R9 ;  /* 0x000000060d207223 */ /* 0x000fc60000000009 */
[----:B------:R-:W3:Y:S01]  /*3ac0*/  SHFL.IDX PT, R120, R29, R23, 0x1f ;  /* 0x00001f171d787589 */ /* 0x000ee200000e0000 */
[----:B------:R-:W-:-:S03]  /*3ad0*/  FFMA R9, R65, R124, R10 ;  /* 0x0000007c41097223 */ /* 0x000fc6000000000a */
[----:B------:R-:W4:Y:S01]  /*3ae0*/  SHFL.IDX PT, R105, R92, R20, 0x1f ;  /* 0x00001f145c697589 */ /* 0x000f2200000e0000 */
[C---:B------:R-:W-:Y:S01]  /*3af0*/  FFMA R5, R13.reuse, R124, R14 ;  /* 0x0000007c0d057223 */ /* 0x040fe2000000000e */
[-C--:B------:R-:W-:Y:S01]  /*3b00*/  FFMA R100, R13, R33.reuse, R100 ;  /* 0x000000210d647223 */ /* 0x080fe20000000064 */
[C---:B------:R-:W-:Y:S01]  /*3b10*/  FFMA R60, R65.reuse, R33, R60 ;  /* 0x00000021413c7223 */ /* 0x040fe2000000003c */
[----:B------:R-:W-:Y:S01]  /*3b20*/  FFMA R10, R65, R6, R61 ;  /* 0x00000006410a7223 */ /* 0x000fe2000000003d */
[----:B------:R-:W5:Y:S04]  /*3b30*/  SHFL.IDX PT, R13, R92, R27, 0x1f ;  /* 0x00001f1b5c0d7589 */ /* 0x000f6800000e0000 */
[----:B------:R-:W-:Y:S04]  /*3b40*/  LDS R14, [R16+0xb2c] ;  /* 0x000b2c00100e7984 */ /* 0x000fe80000000800 */
[----:B------:R-:W-:Y:S04]  /*3b50*/  LDS R65, [R15+UR5+0xb00] ;  /* 0x000b00050f417984 */ /* 0x000fe80008000800 */
[----:B------:R-:W5:Y:S04]  /*3b60*/  SHFL.IDX PT, R30, R29, R19, 0x1f ;  /* 0x00001f131d1e7589 */ /* 0x000f6800000e0000 */
[----:B------:R-:W5:Y:S01]  /*3b70*/  SHFL.IDX PT, R92, R29, R18, 0x1f ;  /* 0x00001f121d5c7589 */ /* 0x000f6200000e0000 */
[----:B0-----:R-:W-:Y:S01]  /*3b80*/  FFMA R110, R99, R34, R101 ;  /* 0x00000022636e7223 */ /* 0x001fe20000000065 */
[----:B-1----:R-:W-:Y:S01]  /*3b90*/  FFMA R98, R91, R6, R57 ;  /* 0x000000065b627223 */ /* 0x002fe20000000039 */
[C---:B--2---:R-:W-:Y:S01]  /*3ba0*/  FFMA R11, R106.reuse, R103, R11 ;  /* 0x000000676a0b7223 */ /* 0x044fe2000000000b */
[C---:B------:R-:W-:Y:S01]  /*3bb0*/  FFMA R94, R106.reuse, R119, R94 ;  /* 0x000000776a5e7223 */ /* 0x040fe2000000005e */
[C---:B------:R-:W-:Y:S01]  /*3bc0*/  FFMA R57, R106.reuse, R107, R118 ;  /* 0x0000006b6a397223 */ /* 0x040fe20000000076 */
[-C--:B------:R-:W-:Y:S01]  /*3bd0*/  FFMA R101, R106, R95.reuse, R104 ;  /* 0x0000005f6a657223 */ /* 0x080fe20000000068 */
[----:B---3--:R-:W-:Y:S01]  /*3be0*/  FFMA R111, R120, R95, R112 ;  /* 0x0000005f786f7223 */ /* 0x008fe20000000070 */
[----:B------:R-:W0:Y:S01]  /*3bf0*/  SHFL.IDX PT, R106, R29, R21, 0x1f ;  /* 0x00001f151d6a7589 */ /* 0x000e2200000e0000 */
[C---:B----4-:R-:W-:Y:S01]  /*3c00*/  FFMA R61, R105.reuse, R124, R12 ;  /* 0x0000007c693d7223 */ /* 0x050fe2000000000c */
[C---:B------:R-:W-:Y:S01]  /*3c10*/  FFMA R116, R105.reuse, R34, R109 ;  /* 0x0000002269747223 */ /* 0x040fe2000000006d */
[CC--:B------:R-:W-:Y:S01]  /*3c20*/  FFMA R114, R105.reuse, R33.reuse, R114 ;  /* 0x0000002169727223 */ /* 0x0c0fe20000000072 */
[----:B------:R-:W1:Y:S01]  /*3c30*/  SHFL.IDX PT, R112, R29, R20, 0x1f ;  /* 0x00001f141d707589 */ /* 0x000e6200000e0000 */
[----:B------:R-:W-:Y:S01]  /*3c40*/  FFMA R12, R105, R6, R59 ;  /* 0x00000006690c7223 */ /* 0x000fe2000000003b */
[-C--:B------:R-:W-:Y:S01]  /*3c50*/  FFMA R59, R99, R124.reuse, R8 ;  /* 0x0000007c633b7223 */ /* 0x080fe20000000008 */
[----:B------:R-:W-:Y:S01]  /*3c60*/  FFMA R105, R91, R124, R4 ;  /* 0x0000007c5b697223 */ /* 0x000fe20000000004 */
[----:B------:R-:W-:Y:S01]  /*3c70*/  FFMA R8, R99, R6, R97 ;  /* 0x0000000663087223 */ /* 0x000fe20000000061 */
[----:B------:R-:W-:Y:S01]  /*3c80*/  FFMA R4, R91, R34, R93 ;  /* 0x000000225b047223 */ /* 0x000fe2000000005d */
[C---:B-----5:R-:W-:Y:S01]  /*3c90*/  FFMA R121, R13.reuse, R124, R121 ;  /* 0x0000007c0d797223 */ /* 0x060fe20000000079 */
[C---:B------:R-:W-:Y:S01]  /*3ca0*/  FFMA R34, R13.reuse, R34, R35 ;  /* 0x000000220d227223 */ /* 0x040fe20000000023 */
[C---:B------:R-:W-:Y:S01]  /*3cb0*/  FFMA R58, R13.reuse, R33, R58 ;  /* 0x000000210d3a7223 */ /* 0x040fe2000000003a */
[----:B------:R-:W-:Y:S01]  /*3cc0*/  FFMA R6, R13, R6, R7 ;  /* 0x000000060d067223 */ /* 0x000fe20000000007 */
[----:B------:R-:W-:Y:S01]  /*3cd0*/  FFMA R13, R30, R107, R60 ;  /* 0x0000006b1e0d7223 */ /* 0x000fe2000000003c */
[----:B------:R-:W-:Y:S04]  /*3ce0*/  LDS R93, [R16+0xc30] ;  /* 0x000c3000105d7984 */ /* 0x000fe80000000800 */
[----:B------:R-:W-:Y:S01]  /*3cf0*/  LDS R60, [R15+UR5+0xc00] ;  /* 0x000c00050f3c7984 */ /* 0x000fe20008000800 */
[-C--:B------:R-:W-:Y:S01]  /*3d00*/  FFMA R108, R99, R33.reuse, R108 ;  /* 0x00000021636c7223 */ /* 0x080fe2000000006c */
[----:B------:R-:W-:Y:S01]  /*3d10*/  FFMA R102, R91, R33, R102 ;  /* 0x000000215b667223 */ /* 0x000fe20000000066 */
[C---:B------:R-:W-:Y:S01]  /*3d20*/  FFMA R33, R92.reuse, R107, R100 ;  /* 0x0000006b5c217223 */ /* 0x040fe20000000064 */
[----:B------:R-:W-:Y:S01]  /*3d30*/  FFMA R97, R92, R95, R32 ;  /* 0x0000005f5c617223 */ /* 0x000fe20000000020 */
[----:B------:R-:W2:Y:S01]  /*3d40*/  SHFL.IDX PT, R100, R29, R22, 0x1f ;  /* 0x00001f161d647589 */ /* 0x000ea200000e0000 */
[----:B------:R-:W-:-:S03]  /*3d50*/  FFMA R9, R30, R103, R9 ;  /* 0x000000671e097223 */ /* 0x000fc60000000009 */
[----:B------:R3:W4:Y:S01]  /*3d60*/  SHFL.IDX PT, R32, R29, R27, 0x1f ;  /* 0x00001f1b1d207589 */ /* 0x00072200000e0000 */
[C---:B------:R-:W-:Y:S01]  /*3d70*/  FFMA R62, R30.reuse, R119, R62 ;  /* 0x000000771e3e7223 */ /* 0x040fe2000000003e */
[----:B------:R-:W-:Y:S01]  /*3d80*/  FFMA R7, R30, R95, R10 ;  /* 0x0000005f1e077223 */ /* 0x000fe2000000000a */
[C---:B------:R-:W-:Y:S01]  /*3d90*/  FFMA R5, R92.reuse, R103, R5 ;  /* 0x000000675c057223 */ /* 0x040fe20000000005 */
[----:B------:R-:W-:Y:S01]  /*3da0*/  FFMA R66, R92, R119, R66 ;  /* 0x000000775c427223 */ /* 0x000fe20000000042 */
[----:B------:R-:W-:Y:S01]  /*3db0*/  SHFL.IDX PT, R30, R14, R23, 0x1f ;  /* 0x00001f170e1e7589 */ /* 0x000fe200000e0000 */
[----:B0-----:R-:W-:-:S03]  /*3dc0*/  FFMA R115, R106, R95, R8 ;  /* 0x0000005f6a737223 */ /* 0x001fc60000000008 */
[----:B------:R-:W0:Y:S04]  /*3dd0*/  SHFL.IDX PT, R113, R65, R17, 0x1f ;  /* 0x00001f1141717589 */ /* 0x000e2800000e0000 */
[----:B------:R-:W5:Y:S04]  /*3de0*/  SHFL.IDX PT, R99, R65, R26, 0x1f ;  /* 0x00001f1a41637589 */ /* 0x000f6800000e0000 */
[----:B------:R-:W5:Y:S01]  /*3df0*/  SHFL.IDX PT, R104, R65, R25, 0x1f ;  /* 0x00001f1941687589 */ /* 0x000f6200000e0000 */
[----:B-1----:R-:W-:-:S03]  /*3e00*/  FFMA R117, R112, R95, R12 ;  /* 0x0000005f70757223 */ /* 0x002fc6000000000c */
[----:B------:R1:W5:Y:S04]  /*3e10*/  SHFL.IDX PT, R10, R65, R24, 0x1f ;  /* 0x00001f18410a7589 */ /* 0x00036800000e0000 */
[----:B------:R-:W5:Y:S04]  /*3e20*/  SHFL.IDX PT, R92, R14, R28, 0x1f ;  /* 0x00001f1c0e5c7589 */ /* 0x000f6800000e0000 */
[----:B------:R-:W5:Y:S04]  /*3e30*/  SHFL.IDX PT, R8, R14, R19, 0x1f ;  /* 0x00001f130e087589 */ /* 0x000f6800000e0000 */
[----:B------:R-:W5:Y:S01]  /*3e40*/  SHFL.IDX PT, R12, R14, R18, 0x1f ;  /* 0x00001f120e0c7589 */ /* 0x000f6200000e0000 */
[C---:B------:R-:W-:Y:S01]  /*3e50*/  FFMA R31, R120.reuse, R103, R31 ;  /* 0x00000067781f7223 */ /* 0x040fe2000000001f */
[----:B------:R-:W-:Y:S01]  /*3e60*/  FFMA R91, R120, R107, R122 ;  /* 0x0000006b785b7223 */ /* 0x000fe2000000007a */
[C---:B------:R-:W-:Y:S01]  /*3e70*/  FFMA R61, R112.reuse, R103, R61 ;  /* 0x00000067703d7223 */ /* 0x040fe2000000003d */
[----:B------:R-:W-:Y:S01]  /*3e80*/  FFMA R35, R112, R107, R114 ;  /* 0x0000006b70237223 */ /* 0x000fe20000000072 */
[C---:B------:R-:W-:Y:S01]  /*3e90*/  FFMA R59, R106.reuse, R103, R59 ;  /* 0x000000676a3b7223 */ /* 0x040fe2000000003b */
[----:B---3--:R-:W-:Y:S01]  /*3ea0*/  FFMA R29, R106, R107, R108 ;  /* 0x0000006b6a1d7223 */ /* 0x008fe2000000006c */
[C---:B--2---:R-:W-:Y:S01]  /*3eb0*/  FFMA R105, R100.reuse, R103, R105 ;  /* 0x0000006764697223 */ /* 0x044fe20000000069 */
[C---:B-1----:R-:W-:Y:S01]  /*3ec0*/  FFMA R65, R100.reuse, R107, R102 ;  /* 0x0000006b64417223 */ /* 0x042fe20000000066 */
        /* <DEDUP_REMOVED lines=8> */
[----:B------:R-:W1:Y:S01]  /*3f50*/  SHFL.IDX PT, R112, R14, R20, 0x1f ;  /* 0x00001f140e707589 */ /* 0x000e6200000e0000 */
[----:B0-----:R-:W-:-:S03]  /*3f60*/  FFMA R31, R30, R113, R31 ;  /* 0x000000711e1f7223 */ /* 0x001fc6000000001f */
[----:B------:R-:W0:Y:S01]  /*3f70*/  SHFL.IDX PT, R32, R14, R21, 0x1f ;  /* 0x00001f150e207589 */ /* 0x000e2200000e0000 */
[----:B-----5:R-:W-:-:S03]  /*3f80*/  FFMA R96, R30, R99, R96 ;  /* 0x000000631e607223 */ /* 0x020fc60000000060 */
[----:B------:R-:W2:Y:S01]  /*3f90*/  SHFL.IDX PT, R100, R14, R22, 0x1f ;  /* 0x00001f160e647589 */ /* 0x000ea200000e0000 */
[----:B------:R-:W-:-:S03]  /*3fa0*/  FFMA R91, R30, R104, R91 ;  /* 0x000000681e5b7223 */ /* 0x000fc6000000005b */
[----:B------:R-:W3:Y:S01]  /*3fb0*/  SHFL.IDX PT, R58, R14, R27, 0x1f ;  /* 0x00001f1b0e3a7589 */ /* 0x000ee200000e0000 */
[----:B------:R-:W-:Y:S01]  /*3fc0*/  FFMA R30, R30, R10, R111 ;  /* 0x0000000a1e1e7223 */ /* 0x000fe2000000006f */
[C---:B------:R-:W-:Y:S01]  /*3fd0*/  FFMA R11, R92.reuse, R113, R11 ;  /* 0x000000715c0b7223 */ /* 0x040fe2000000000b */
[C---:B------:R-:W-:Y:S01]  /*3fe0*/  FFMA R94, R92.reuse, R99, R94 ;  /* 0x000000635c5e7223 */ /* 0x040fe2000000005e */
[C---:B------:R-:W-:Y:S01]  /*3ff0*/  FFMA R57, R92.reuse, R104, R57 ;  /* 0x000000685c397223 */ /* 0x040fe20000000039 */
[----:B------:R-:W-:Y:S01]  /*4000*/  FFMA R92, R92, R10, R101 ;  /* 0x0000000a5c5c7223 */ /* 0x000fe20000000065 */
[----:B------:R-:W-:Y:S01]  /*4010*/  SHFL.IDX PT, R102, R93, R23, 0x1f ;  /* 0x00001f175d667589 */ /* 0x000fe200000e0000 */
[C---:B------:R-:W-:Y:S01]  /*4020*/  FFMA R9, R8.reuse, R113, R9 ;  /* 0x0000007108097223 */ /* 0x040fe20000000009 */
[C---:B------:R-:W-:Y:S01]  /*4030*/  FFMA R62, R8.reuse, R99, R62 ;  /* 0x00000063083e7223 */ /* 0x040fe2000000003e */
[C---:B------:R-:W-:Y:S01]  /*4040*/  FFMA R13, R8.reuse, R104, R13 ;  /* 0x00000068080d7223 */ /* 0x040fe2000000000d */
[----:B------:R-:W4:Y:S01]  /*4050*/  SHFL.IDX PT, R111, R60, R17, 0x1f ;  /* 0x00001f113c6f7589 */ /* 0x000f2200000e0000 */
[----:B------:R-:W-:Y:S01]  /*4060*/  FFMA R8, R8, R10, R7 ;  /* 0x0000000a08087223 */ /* 0x000fe20000000007 */
[----:B------:R-:W-:-:S02]  /*4070*/  FFMA R5, R12, R113, R5 ;  /* 0x000000710c057223 */ /* 0x000fc40000000005 */
[----:B------:R-:W5:Y:S01]  /*4080*/  SHFL.IDX PT, R101, R60, R26, 0x1f ;  /* 0x00001f1a3c657589 */ /* 0x000f6200000e0000 */
[C---:B------:R-:W-:Y:S01]  /*4090*/  FFMA R66, R12.reuse, R99, R66 ;  /* 0x000000630c427223 */ /* 0x040fe20000000042 */
[C---:B------:R-:W-:Y:S02]  /*40a0*/  FFMA R33, R12.reuse, R104, R33 ;  /* 0x000000680c217223 */ /* 0x040fe40000000021 */
[----:B------:R-:W5:Y:S01]  /*40b0*/  SHFL.IDX PT, R108, R60, R25, 0x1f ;  /* 0x00001f193c6c7589 */ /* 0x000f6200000e0000 */
[----:B------:R-:W-:-:S03]  /*40c0*/  FFMA R12, R12, R10, R97 ;  /* 0x0000000a0c0c7223 */ /* 0x000fc60000000061 */
[----:B------:R-:W-:Y:S04]  /*40d0*/  SHFL.IDX PT, R7, R60, R24, 0x1f ;  /* 0x00001f183c077589 */ /* 0x000fe800000e0000 */
[----:B------:R-:W5:Y:S04]  /*40e0*/  SHFL.IDX PT, R98, R93, R28, 0x1f ;  /* 0x00001f1c5d627589 */ /* 0x000f6800000e0000 */
[----:B------:R-:W5:Y:S04]  /*40f0*/  SHFL.IDX PT, R14, R93, R18, 0x1f ;  /* 0x00001f125d0e7589 */ /* 0x000f6800000e0000 */
[----:B------:R-:W-:Y:S04]  /*4100*/  LDS R6, [R16+0xd34] ;  /* 0x000d340010067984 */ /* 0x000fe80000000800 */
[----:B------:R-:W-:Y:S04]  /*4110*/  LDS R97, [R15+UR5+0xd00] ;  /* 0x000d00050f617984 */ /* 0x000fe80008000800 */
[----:B------:R-:W5:Y:S01]  /*4120*/  SHFL.IDX PT, R60, R93, R19, 0x1f ;  /* 0x00001f135d3c7589 */ /* 0x000f6200000e0000 */
[----:B------:R-:W-:Y:S01]  /*4130*/  FFMA R110, R106, R119, R110 ;  /* 0x000000776a6e7223 */ /* 0x000fe2000000006e */
[-C--:B-1----:R-:W-:Y:S01]  /*4140*/  FFMA R35, R112, R104.reuse, R35 ;  /* 0x0000006870237223 */ /* 0x082fe20000000023 */
[-C--:B0-----:R-:W-:Y:S01]  /*4150*/  FFMA R29, R32, R104.reuse, R29 ;  /* 0x00000068201d7223 */ /* 0x081fe2000000001d */
[-C--:B--2---:R-:W-:Y:S01]  /*4160*/  FFMA R65, R100, R104.reuse, R65 ;  /* 0x0000006864417223 */ /* 0x084fe20000000041 */
[----:B---3--:R-:W-:Y:S01]  /*4170*/  FFMA R107, R58, R104, R107 ;  /* 0x000000683a6b7223 */ /* 0x008fe2000000006b */
[----:B------:R-:W0:Y:S01]  /*4180*/  SHFL.IDX PT, R114, R93, R20, 0x1f ;  /* 0x00001f145d727589 */ /* 0x000e2200000e0000 */
[C---:B------:R-:W-:Y:S01]  /*4190*/  FFMA R61, R112.reuse, R113, R61 ;  /* 0x00000071703d7223 */ /* 0x040fe2000000003d */
[----:B------:R-:W-:Y:S01]  /*41a0*/  FFMA R116, R112, R99, R116 ;  /* 0x0000006370747223 */ /* 0x000fe20000000074 */
[C---:B------:R-:W-:Y:S01]  /*41b0*/  FFMA R59, R32.reuse, R113, R59 ;  /* 0x00000071203b7223 */ /* 0x040fe2000000003b */
[----:B------:R-:W1:Y:S01]  /*41c0*/  SHFL.IDX PT, R104, R93, R21, 0x1f ;  /* 0x00001f155d687589 */ /* 0x000e6200000e0000 */
[----:B------:R-:W-:Y:S01]  /*41d0*/  FFMA R110, R32, R99, R110 ;  /* 0x00000063206e7223 */ /* 0x000fe2000000006e */
[C---:B------:R-:W-:Y:S01]  /*41e0*/  FFMA R105, R100.reuse, R113, R105 ;  /* 0x0000007164697223 */ /* 0x040fe20000000069 */
[----:B------:R-:W-:Y:S01]  /*41f0*/  FFMA R4, R100, R99, R4 ;  /* 0x0000006364047223 */ /* 0x000fe20000000004 */
[-C--:B------:R-:W-:Y:S01]  /*4200*/  FFMA R112, R112, R10.reuse, R117 ;  /* 0x0000000a70707223 */ /* 0x080fe20000000075 */
[-C--:B------:R-:W-:Y:S01]  /*4210*/  FFMA R32, R32, R10.reuse, R115 ;  /* 0x0000000a20207223 */ /* 0x080fe20000000073 */
[-C--:B------:R-:W-:Y:S01]  /*4220*/  FFMA R100, R100, R10.reuse, R109 ;  /* 0x0000000a64647223 */ /* 0x080fe2000000006d */
[C---:B------:R-:W-:Y:S01]  /*4230*/  FFMA R113, R58.reuse, R113, R103 ;  /* 0x000000713a717223 */ /* 0x040fe20000000067 */
[C---:B------:R-:W-:Y:S01]  /*4240*/  FFMA R34, R58.reuse, R99, R34 ;  /* 0x000000633a227223 */ /* 0x040fe20000000022 */
[----:B------:R-:W-:Y:S01]  /*4250*/  FFMA R10, R58, R10, R95 ;  /* 0x0000000a3a0a7223 */ /* 0x000fe2000000005f */
[C---:B----4-:R-:W-:Y:S01]  /*4260*/  FFMA R58, R102.reuse, R111, R31 ;  /* 0x0000006f663a7223 */ /* 0x050fe2000000001f */
[C---:B-----5:R-:W-:Y:S01]  /*4270*/  FFMA R31, R102.reuse, R101, R96 ;  /* 0x00000065661f7223 */ /* 0x060fe20000000060 */
[-C--:B------:R-:W-:Y:S01]  /*4280*/  FFMA R96, R102, R108.reuse, R91 ;  /* 0x0000006c66607223 */ /* 0x080fe2000000005b */
[-C--:B------:R-:W-:Y:S01]  /*4290*/  FFMA R91, R98, R7.reuse, R92 ;  /* 0x00000007625b7223 */ /* 0x080fe2000000005c */
[C---:B------:R-:W-:Y:S01]  /*42a0*/  FFMA R92, R14.reuse, R108, R33 ;  /* 0x0000006c0e5c7223 */ /* 0x040fe20000000021 */
[----:B------:R-:W-:Y:S01]  /*42b0*/  FFMA R33, R14, R7, R12 ;  /* 0x000000070e217223 */ /* 0x000fe2000000000c */
[C---:B------:R-:W-:Y:S01]  /*42c0*/  FFMA R12, R60.reuse, R111, R9 ;  /* 0x0000006f3c0c7223 */ /* 0x040fe20000000009 */
[----:B------:R-:W-:Y:S01]  /*42d0*/  FFMA R9, R60, R101, R62 ;  /* 0x000000653c097223 */ /* 0x000fe2000000003e */
[----:B------:R-:W-:Y:S01]  /*42e0*/  LDS R109, [R16+0xe38] ;  /* 0x000e3800106d7984 */ /* 0x000fe20000000800 */
[----:B------:R-:W-:-:S03]  /*42f0*/  FFMA R95, R102, R7, R30 ;  /* 0x00000007665f7223 */ /* 0x000fc6000000001e */
[----:B------:R-:W-:Y:S01]  /*4300*/  LDS R62, [R15+UR5+0xe00] ;  /* 0x000e00050f3e7984 */ /* 0x000fe20008000800 */
[C---:B------:R-:W-:Y:S01]  /*4310*/  FFMA R30, R98.reuse, R111, R11 ;  /* 0x0000006f621e7223 */ /* 0x040fe2000000000b */
[C---:B------:R-:W-:Y:S01]  /*4320*/  FFMA R11, R98.reuse, R101, R94 ;  /* 0x00000065620b7223 */ /* 0x040fe2000000005e */
[-C--:B------:R-:W-:Y:S01]  /*4330*/  FFMA R94, R98, R108.reuse, R57 ;  /* 0x0000006c625e7223 */ /* 0x080fe20000000039 */
[C---:B------:R-:W-:Y:S01]  /*4340*/  FFMA R98, R14.reuse, R111, R5 ;  /* 0x0000006f0e627223 */ /* 0x040fe20000000005 */
[----:B------:R-:W-:Y:S01]  /*4350*/  FFMA R5, R14, R101, R66 ;  /* 0x000000650e057223 */ /* 0x000fe20000000042 */
[----:B------:R-:W2:Y:S01]  /*4360*/  SHFL.IDX PT, R102, R93, R22, 0x1f ;  /* 0x00001f165d667589 */ /* 0x000ea200000e0000 */
[CC--:B------:R-:W-:Y:S01]  /*4370*/  FFMA R66, R60.reuse, R108.reuse, R13 ;  /* 0x0000006c3c427223 */ /* 0x0c0fe2000000000d */
[----:B------:R-:W-:Y:S01]  /*4380*/  FFMA R13, R60, R7, R8 ;  /* 0x000000073c0d7223 */ /* 0x000fe20000000008 */
[C---:B0-----:R-:W-:Y:S01]  /*4390*/  FFMA R60, R114.reuse, R111, R61 ;  /* 0x0000006f723c7223 */ /* 0x041fe2000000003d */
[----:B------:R-:W0:Y:S01]  /*43a0*/  SHFL.IDX PT, R14, R93, R27, 0x1f ;  /* 0x00001f1b5d0e7589 */ /* 0x000e2200000e0000 */
[C---:B------:R-:W-:Y:S01]  /*43b0*/  FFMA R103, R114.reuse, R7, R112 ;  /* 0x0000000772677223 */ /* 0x040fe20000000070 */
[----:B------:R-:W-:Y:S01]  /*43c0*/  FFMA R61, R114, R101, R116 ;  /* 0x00000065723d7223 */ /* 0x000fe20000000074 */
[----:B-1----:R-:W-:Y:S01]  /*43d0*/  FFMA R112, R104, R111, R59 ;  /* 0x0000006f68707223 */ /* 0x002fe2000000003b */
[----:B------:R-:W-:Y:S01]  /*43e0*/  SHFL.IDX PT, R99, R6, R23, 0x1f ;  /* 0x00001f1706637589 */ /* 0x000fe200000e0000 */
[-C--:B------:R-:W-:Y:S01]  /*43f0*/  FFMA R116, R114, R108.reuse, R35 ;  /* 0x0000006c72747223 */ /* 0x080fe20000000023 */
[C---:B------:R-:W-:Y:S01]  /*4400*/  FFMA R59, R104.reuse, R101, R110 ;  /* 0x00000065683b7223 */ /* 0x040fe2000000006e */
[CC--:B------:R-:W-:Y:S01]  /*4410*/  FFMA R110, R104.reuse, R108.reuse, R29 ;  /* 0x0000006c686e7223 */ /* 0x0c0fe2000000001d */
[----:B------:R-:W1:Y:S04]  /*4420*/  SHFL.IDX PT, R106, R97, R17, 0x1f ;  /* 0x00001f11616a7589 */ /* 0x000e6800000e0000 */
[----:B------:R-:W3:Y:S04]  /*4430*/  SHFL.IDX PT, R118, R97, R26, 0x1f ;  /* 0x00001f1a61767589 */ /* 0x000ee800000e0000 */
[----:B------:R-:W4:Y:S04]  /*4440*/  SHFL.IDX PT, R57, R97, R25, 0x1f ;  /* 0x00001f1961397589 */ /* 0x000f2800000e0000 */
[----:B------:R5:W4:Y:S04]  /*4450*/  SHFL.IDX PT, R8, R97, R24, 0x1f ;  /* 0x00001f1861087589 */ /* 0x000b2800000e0000 */
[----:B------:R-:W4:Y:S04]  /*4460*/  SHFL.IDX PT, R93, R6, R28, 0x1f ;  /* 0x00001f1c065d7589 */ /* 0x000f2800000e0000 */
[----:B------:R-:W4:Y:S04]  /*4470*/  SHFL.IDX PT, R35, R6, R18, 0x1f ;  /* 0x00001f1206237589 */ /* 0x000f2800000e0000 */
[----:B------:R-:W4:Y:S01]  /*4480*/  SHFL.IDX PT, R29, R6, R19, 0x1f ;  /* 0x00001f13061d7589 */ /* 0x000f2200000e0000 */
[----:B-----5:R-:W-:Y:S01]  /*4490*/  FFMA R97, R104, R7, R32 ;  /* 0x0000000768617223 */ /* 0x020fe20000000020 */
[C---:B--2---:R-:W-:Y:S01]  /*44a0*/  FFMA R32, R102.reuse, R111, R105 ;  /* 0x0000006f66207223 */ /* 0x044fe20000000069 */
[C---:B------:R-:W-:Y:S01]  /*44b0*/  FFMA R105, R102.reuse, R101, R4 ;  /* 0x0000006566697223 */ /* 0x040fe20000000004 */
[-C--:B------:R-:W-:Y:S01]  /*44c0*/  FFMA R4, R102, R108.reuse, R65 ;  /* 0x0000006c66047223 */ /* 0x080fe20000000041 */
[----:B0-----:R-:W-:Y:S01]  /*44d0*/  FFMA R120, R14, R111, R113 ;  /* 0x0000006f0e787223 */ /* 0x001fe20000000071 */
[----:B------:R-:W-:Y:S01]  /*44e0*/  FFMA R65, R102, R7, R100 ;  /* 0x0000000766417223 */ /* 0x000fe20000000064 */
[----:B------:R-:W0:Y:S01]  /*44f0*/  SHFL.IDX PT, R111, R6, R20, 0x1f ;  /* 0x00001f14066f7589 */ /* 0x000e2200000e0000 */
[C---:B------:R-:W-:Y:S01]  /*4500*/  FFMA R101, R14.reuse, R101, R34 ;  /* 0x000000650e657223 */ /* 0x040fe20000000022 */
[C---:B------:R-:W-:Y:S01]  /*4510*/  FFMA R108, R14.reuse, R108, R107 ;  /* 0x0000006c0e6c7223 */ /* 0x040fe2000000006b */
[----:B------:R-:W-:Y:S01]  /*4520*/  FFMA R7, R14, R7, R10 ;  /* 0x000000070e077223 */ /* 0x000fe2000000000a */
[C---:B-1----:R-:W-:Y:S01]  /*4530*/  FFMA R58, R99.reuse, R106, R58 ;  /* 0x0000006a633a7223 */ /* 0x042fe2000000003a */
[C---:B---3--:R-:W-:Y:S01]  /*4540*/  FFMA R31, R99.reuse, R118, R31 ;  /* 0x00000076631f7223 */ /* 0x048fe2000000001f */
[C---:B----4-:R-:W-:Y:S01]  /*4550*/  FFMA R96, R99.reuse, R57, R96 ;  /* 0x0000003963607223 */ /* 0x050fe20000000060 */
[-C--:B------:R-:W-:Y:S01]  /*4560*/  FFMA R104, R99, R8.reuse, R95 ;  /* 0x0000000863687223 */ /* 0x080fe2000000005f */
[-C--:B------:R-:W-:Y:S01]  /*4570*/  FFMA R102, R93, R8.reuse, R91 ;  /* 0x000000085d667223 */ /* 0x080fe2000000005b */
[----:B------:R-:W-:Y:S01]  /*4580*/  SHFL.IDX PT, R99, R6, R21, 0x1f ;  /* 0x00001f1506637589 */ /* 0x000fe200000e0000 */
[----:B------:R-:W-:-:S03]  /*4590*/  FFMA R14, R35, R8, R33 ;  /* 0x00000008230e7223 */ /* 0x000fc60000000021 */
[----:B------:R-:W1:Y:S01]  /*45a0*/  SHFL.IDX PT, R91, R6, R22, 0x1f ;  /* 0x00001f16065b7589 */ /* 0x000e6200000e0000 */
[----:B------:R-:W-:-:S03]  /*45b0*/  FFMA R12, R29, R106, R12 ;  /* 0x0000006a1d0c7223 */ /* 0x000fc6000000000c */
[----:B------:R0:W2:Y:S01]  /*45c0*/  SHFL.IDX PT, R33, R6, R27, 0x1f ;  /* 0x00001f1b06217589 */ /* 0x0000a200000e0000 */
[C---:B------:R-:W-:Y:S01]  /*45d0*/  FFMA R9, R29.reuse, R118, R9 ;  /* 0x000000761d097223 */ /* 0x040fe20000000009 */
[CC--:B------:R-:W-:Y:S01]  /*45e0*/  FFMA R66, R29.reuse, R57.reuse, R66 ;  /* 0x000000391d427223 */ /* 0x0c0fe20000000042 */
[----:B------:R-:W-:Y:S01]  /*45f0*/  FFMA R10, R29, R8, R13 ;  /* 0x000000081d0a7223 */ /* 0x000fe2000000000d */
[----:B------:R-:W-:Y:S04]  /*4600*/  SHFL.IDX PT, R100, R62, R17, 0x1f ;  /* 0x00001f113e647589 */ /* 0x000fe800000e0000 */
[----:B------:R-:W3:Y:S04]  /*4610*/  SHFL.IDX PT, R29, R109, R23, 0x1f ;  /* 0x00001f176d1d7589 */ /* 0x000ee800000e0000 */
[----:B------:R-:W4:Y:S01]  /*4620*/  SHFL.IDX PT, R34, R62, R26, 0x1f ;  /* 0x00001f1a3e227589 */ /* 0x000f2200000e0000 */
[C---:B------:R-:W-:Y:S01]  /*4630*/  FFMA R98, R35.reuse, R106, R98 ;  /* 0x0000006a23627223 */ /* 0x040fe20000000062 */
[C---:B------:R-:W-:Y:S01]  /*4640*/  FFMA R5, R35.reuse, R118, R5 ;  /* 0x0000007623057223 */ /* 0x040fe20000000005 */
[----:B------:R-:W-:Y:S01]  /*4650*/  FFMA R92, R35, R57, R92 ;  /* 0x00000039235c7223 */ /* 0x000fe2000000005c */
[----:B------:R-:W-:Y:S01]  /*4660*/  LDS R107, [R15+UR5+0xf00] ;  /* 0x000f00050f6b7984 */ /* 0x000fe20008000800 */
[C---:B------:R-:W-:Y:S01]  /*4670*/  FFMA R30, R93.reuse, R106, R30 ;  /* 0x0000006a5d1e7223 */ /* 0x040fe2000000001e */
[----:B------:R-:W-:-:S02]  /*4680*/  FFMA R11, R93, R118, R11 ;  /* 0x000000765d0b7223 */ /* 0x000fc4000000000b */
[----:B------:R-:W-:Y:S01]  /*4690*/  LDS R35, [R16+0xf3c] ;  /* 0x000f3c0010237984 */ /* 0x000fe20000000800 */
[----:B------:R-:W-:-:S03]  /*46a0*/  FFMA R94, R93, R57, R94 ;  /* 0x000000395d5e7223 */ /* 0x000fc6000000005e */
[----:B------:R-:W5:Y:S04]  /*46b0*/  SHFL.IDX PT, R93, R109, R28, 0x1f ;  /* 0x00001f1c6d5d7589 */ /* 0x000f6800000e0000 */
[----:B------:R-:W5:Y:S04]  /*46c0*/  SHFL.IDX PT, R95, R62, R25, 0x1f ;  /* 0x00001f193e5f7589 */ /* 0x000f6800000e0000 */
[----:B------:R2:W5:Y:S01]  /*46d0*/  SHFL.IDX PT, R13, R62, R24, 0x1f ;  /* 0x00001f183e0d7589 */ /* 0x00056200000e0000 */
[-C--:B0-----:R-:W-:Y:S01]  /*46e0*/  FFMA R6, R111, R8.reuse, R103 ;  /* 0x000000086f067223 */ /* 0x081fe20000000067 */
[----:B-1----:R-:W-:-:S02]  /*46f0*/  FFMA R114, R91, R8, R65 ;  /* 0x000000085b727223 */ /* 0x002fc40000000041 */
[----:B------:R-:W0:Y:S01]  /*4700*/  SHFL.IDX PT, R103, R109, R18, 0x1f ;  /* 0x00001f126d677589 */ /* 0x000e2200000e0000 */
[-C--:B--2---:R-:W-:Y:S01]  /*4710*/  FFMA R62, R99, R8.reuse, R97 ;  /* 0x00000008633e7223 */ /* 0x084fe20000000061 */
[----:B------:R-:W-:Y:S01]  /*4720*/  FFMA R8, R33, R8, R7 ;  /* 0x0000000821087223 */ /* 0x000fe20000000007 */
[C---:B---3--:R-:W-:Y:S01]  /*4730*/  FFMA R7, R29.reuse, R100, R58 ;  /* 0x000000641d077223 */ /* 0x048fe2000000003a */
[----:B------:R-:W1:Y:S01]  /*4740*/  SHFL.IDX PT, R97, R109, R19, 0x1f ;  /* 0x00001f136d617589 */ /* 0x000e6200000e0000 */
[----:B----4-:R-:W-:Y:S01]  /*4750*/  FFMA R58, R29, R34, R31 ;  /* 0x000000221d3a7223 */ /* 0x010fe2000000001f */
[C---:B------:R-:W-:Y:S02]  /*4760*/  FFMA R112, R99.reuse, R106, R112 ;  /* 0x0000006a63707223 */ /* 0x040fe40000000070 */
[----:B------:R-:W2:Y:S01]  /*4770*/  SHFL.IDX PT, R31, R109, R20, 0x1f ;  /* 0x00001f146d1f7589 */ /* 0x000ea200000e0000 */
[C---:B------:R-:W-:Y:S01]  /*4780*/  FFMA R59, R99.reuse, R118, R59 ;  /* 0x00000076633b7223 */ /* 0x040fe2000000003b */
[----:B------:R-:W-:-:S02]  /*4790*/  FFMA R110, R99, R57, R110 ;  /* 0x00000039636e7223 */ /* 0x000fc4000000006e */
[----:B------:R-:W3:Y:S01]  /*47a0*/  SHFL.IDX PT, R99, R109, R21, 0x1f ;  /* 0x00001f156d637589 */ /* 0x000ee200000e0000 */
[C---:B-----5:R-:W-:Y:S01]  /*47b0*/  FFMA R65, R93.reuse, R100, R30 ;  /* 0x000000645d417223 */ /* 0x060fe2000000001e */
[C---:B------:R-:W-:Y:S01]  /*47c0*/  FFMA R30, R93.reuse, R34, R11 ;  /* 0x000000225d1e7223 */ /* 0x040fe2000000000b */
[----:B------:R-:W-:Y:S01]  /*47d0*/  FFMA R94, R93, R95, R94 ;  /* 0x0000005f5d5e7223 */ /* 0x000fe2000000005e */
[-C--:B------:R-:W-:Y:S01]  /*47e0*/  FFMA R61, R111, R118.reuse, R61 ;  /* 0x000000766f3d7223 */ /* 0x080fe2000000003d */
[-C--:B------:R-:W-:Y:S01]  /*47f0*/  FFMA R105, R91, R118.reuse, R105 ;  /* 0x000000765b697223 */ /* 0x080fe20000000069 */
[----:B------:R-:W-:Y:S01]  /*4800*/  FFMA R101, R33, R118, R101 ;  /* 0x0000007621657223 */ /* 0x000fe20000000065 */
[----:B------:R-:W-:Y:S01]  /*4810*/  FFMA R93, R93, R13, R102 ;  /* 0x0000000d5d5d7223 */ /* 0x000fe20000000066 */
[----:B------:R-:W-:Y:S01]  /*4820*/  LDS R118, [R15+UR5+0x1000] ;  /* 0x001000050f767984 */ /* 0x000fe20008000800 */
[----:B------:R-:W-:-:S03]  /*4830*/  FFMA R96, R29, R95, R96 ;  /* 0x0000005f1d607223 */ /* 0x000fc60000000060 */
[----:B------:R-:W-:Y:S01]  /*4840*/  LDS R102, [R16+0x1040] ;  /* 0x0010400010667984 */ /* 0x000fe20000000800 */
[----:B------:R-:W-:Y:S01]  /*4850*/  FFMA R29, R29, R13, R104 ;  /* 0x0000000d1d1d7223 */ /* 0x000fe20000000068 */
[----:B0-----:R-:W-:Y:S01]  /*4860*/  FFMA R104, R103, R34, R5 ;  /* 0x0000002267687223 */ /* 0x001fe20000000005 */
[CC--:B------:R-:W-:Y:S01]  /*4870*/  FFMA R60, R111.reuse, R106.reuse, R60 ;  /* 0x0000006a6f3c7223 */ /* 0x0c0fe2000000003c */
[----:B------:R-:W0:Y:S01]  /*4880*/  SHFL.IDX PT, R5, R109, R22, 0x1f ;  /* 0x00001f166d057589 */ /* 0x000e2200000e0000 */
[-C--:B------:R-:W-:Y:S01]  /*4890*/  FFMA R116, R111, R57.reuse, R116 ;  /* 0x000000396f747223 */ /* 0x080fe20000000074 */
[-C--:B------:R-:W-:Y:S01]  /*48a0*/  FFMA R4, R91, R57.reuse, R4 ;  /* 0x000000395b047223 */ /* 0x080fe20000000004 */
[----:B------:R-:W-:Y:S01]  /*48b0*/  FFMA R108, R33, R57, R108 ;  /* 0x00000039216c7223 */ /* 0x000fe2000000006c */
[----:B------:R-:W-:Y:S01]  /*48c0*/  FFMA R32, R91, R106, R32 ;  /* 0x0000006a5b207223 */ /* 0x000fe20000000020 */
[C---:B------:R-:W-:Y:S01]  /*48d0*/  FFMA R57, R103.reuse, R100, R98 ;  /* 0x0000006467397223 */ /* 0x040fe20000000062 */
[----:B------:R-:W-:Y:S01]  /*48e0*/  FFMA R92, R103, R95, R92 ;  /* 0x0000005f675c7223 */ /* 0x000fe2000000005c */
[----:B------:R-:W-:Y:S01]  /*48f0*/  FFMA R106, R33, R106, R120 ;  /* 0x0000006a216a7223 */ /* 0x000fe20000000078 */
[----:B------:R-:W-:Y:S01]  /*4900*/  FFMA R103, R103, R13, R14 ;  /* 0x0000000d67677223 */ /* 0x000fe2000000000e */
[----:B------:R-:W4:Y:S01]  /*4910*/  SHFL.IDX PT, R91, R109, R27, 0x1f ;  /* 0x00001f1b6d5b7589 */ /* 0x000f2200000e0000 */
[C---:B-1----:R-:W-:Y:S01]  /*4920*/  FFMA R98, R97.reuse, R34, R9 ;  /* 0x0000002261627223 */ /* 0x042fe20000000009 */
[CC--:B------:R-:W-:Y:S01]  /*4930*/  FFMA R33, R97.reuse, R100.reuse, R12 ;  /* 0x0000006461217223 */ /* 0x0c0fe2000000000c */
[----:B------:R-:W-:Y:S01]  /*4940*/  FFMA R66, R97, R95, R66 ;  /* 0x0000005f61427223 */ /* 0x000fe20000000042 */
[----:B------:R-:W-:Y:S01]  /*4950*/  SHFL.IDX PT, R14, R35, R23, 0x1f ;  /* 0x00001f17230e7589 */ /* 0x000fe200000e0000 */
[----:B--2---:R-:W-:Y:S01]  /*4960*/  FFMA R9, R31, R100, R60 ;  /* 0x000000641f097223 */ /* 0x004fe2000000003c */
[----:B------:R-:W-:Y:S01]  /*4970*/  FFMA R97, R97, R13, R10 ;  /* 0x0000000d61617223 */ /* 0x000fe2000000000a */
[C---:B------:R-:W-:Y:S01]  /*4980*/  FFMA R60, R31.reuse, R34, R61 ;  /* 0x000000221f3c7223 */ /* 0x040fe2000000003d */
[----:B------:R-:W1:Y:S01]  /*4990*/  SHFL.IDX PT, R115, R107, R17, 0x1f ;  /* 0x00001f116b737589 */ /* 0x000e6200000e0000 */
[C---:B------:R-:W-:Y:S01]  /*49a0*/  FFMA R116, R31.reuse, R95, R116 ;  /* 0x0000005f1f747223 */ /* 0x040fe20000000074 */
[----:B------:R-:W-:-:S02]  /*49b0*/  FFMA R31, R31, R13, R6 ;  /* 0x0000000d1f1f7223 */ /* 0x000fc40000000006 */
[----:B------:R-:W2:Y:S01]  /*49c0*/  SHFL.IDX PT, R113, R107, R26, 0x1f ;  /* 0x00001f1a6b717589 */ /* 0x000ea200000e0000 */
[----:B---3--:R-:W-:-:S03]  /*49d0*/  FFMA R61, R99, R100, R112 ;  /* 0x00000064633d7223 */ /* 0x008fc60000000070 */
[----:B------:R-:W3:Y:S01]  /*49e0*/  SHFL.IDX PT, R11, R107, R25, 0x1f ;  /* 0x00001f196b0b7589 */ /* 0x000ee200000e0000 */
[----:B------:R-:W-:-:S03]  /*49f0*/  FFMA R112, R99, R34, R59 ;  /* 0x0000002263707223 */ /* 0x000fc6000000003b */
[----:B------:R-:W5:Y:S01]  /*4a00*/  SHFL.IDX PT, R12, R107, R24, 0x1f ;  /* 0x00001f186b0c7589 */ /* 0x000f6200000e0000 */
[----:B------:R-:W-:-:S03]  /*4a10*/  FFMA R110, R99, R95, R110 ;  /* 0x0000005f636e7223 */ /* 0x000fc6000000006e */
[----:B------:R-:W5:Y:S01]  /*4a20*/  SHFL.IDX PT, R10, R35, R28, 0x1f ;  /* 0x00001f1c230a7589 */ /* 0x000f6200000e0000 */
[----:B------:R-:W-:-:S03]  /*4a30*/  FFMA R99, R99, R13, R62 ;  /* 0x0000000d63637223 */ /* 0x000fc6000000003e */
[----:B------:R-:W5:Y:S04]  /*4a40*/  SHFL.IDX PT, R6, R35, R18, 0x1f ;  /* 0x00001f1223067589 */ /* 0x000f6800000e0000 */
[----:B------:R-:W5:Y:S01]  /*4a50*/  SHFL.IDX PT, R62, R35, R19, 0x1f ;  /* 0x00001f13233e7589 */ /* 0x000f6200000e0000 */
[C---:B0-----:R-:W-:Y:S01]  /*4a60*/  FFMA R59, R5.reuse, R100, R32 ;  /* 0x00000064053b7223 */ /* 0x041fe20000000020 */
[C---:B------:R-:W-:Y:S01]  /*4a70*/  FFMA R32, R5.reuse, R34, R105 ;  /* 0x0000002205207223 */ /* 0x040fe20000000069 */
[C---:B------:R-:W-:Y:S01]  /*4a80*/  FFMA R4, R5.reuse, R95, R4 ;  /* 0x0000005f05047223 */ /* 0x040fe20000000004 */
[-C--:B------:R-:W-:Y:S01]  /*4a90*/  FFMA R5, R5, R13.reuse, R114 ;  /* 0x0000000d05057223 */ /* 0x080fe20000000072 */
[C---:B----4-:R-:W-:Y:S01]  /*4aa0*/  FFMA R13, R91.reuse, R13, R8 ;  /* 0x0000000d5b0d7223 */ /* 0x050fe20000000008 */
[C---:B-1----:R-:W-:Y:S01]  /*4ab0*/  FFMA R8, R14.reuse, R115, R7 ;  /* 0x000000730e087223 */ /* 0x042fe20000000007 */
[C---:B--2---:R-:W-:Y:S01]  /*4ac0*/  FFMA R58, R14.reuse, R113, R58 ;  /* 0x000000710e3a7223 */ /* 0x044fe2000000003a */
[C---:B---3--:R-:W-:Y:S01]  /*4ad0*/  FFMA R7, R14.reuse, R11, R96 ;  /* 0x0000000b0e077223 */ /* 0x048fe20000000060 */
[C---:B------:R-:W-:Y:S01]  /*4ae0*/  FFMA R117, R91.reuse, R100, R106 ;  /* 0x000000645b757223 */ /* 0x040fe2000000006a */
[----:B------:R-:W0:Y:S01]  /*4af0*/  SHFL.IDX PT, R114, R35, R20, 0x1f ;  /* 0x00001f1423727589 */ /* 0x000e2200000e0000 */
[----:B-----5:R-:W-:Y:S01]  /*4b00*/  FFMA R29, R14, R12, R29 ;  /* 0x0000000c0e1d7223 */ /* 0x020fe2000000001d */
[C---:B------:R-:W-:Y:S01]  /*4b10*/  FFMA R34, R91.reuse, R34, R101 ;  /* 0x000000225b227223 */ /* 0x040fe20000000065 */
[C---:B------:R-:W-:Y:S01]  /*4b20*/  FFMA R14, R10.reuse, R115, R65 ;  /* 0x000000730a0e7223 */ /* 0x040fe20000000041 */
[C---:B------:R-:W-:Y:S01]  /*4b30*/  FFMA R30, R10.reuse, R113, R30 ;  /* 0x000000710a1e7223 */ /* 0x040fe2000000001e */
[C---:B------:R-:W-:Y:S01]  /*4b40*/  FFMA R111, R10.reuse, R11, R94 ;  /* 0x0000000b0a6f7223 */ /* 0x040fe2000000005e */
[-C--:B------:R-:W-:Y:S01]  /*4b50*/  FFMA R93, R10, R12.reuse, R93 ;  /* 0x0000000c0a5d7223 */ /* 0x080fe2000000005d */
[C---:B------:R-:W-:Y:S01]  /*4b60*/  FFMA R106, R6.reuse, R115, R57 ;  /* 0x00000073066a7223 */ /* 0x040fe20000000039 */
[----:B------:R-:W1:Y:S01]  /*4b70*/  SHFL.IDX PT, R10, R35, R21, 0x1f ;  /* 0x00001f15230a7589 */ /* 0x000e6200000e0000 */
[C---:B------:R-:W-:Y:S01]  /*4b80*/  FFMA R104, R6.reuse, R113, R104 ;  /* 0x0000007106687223 */ /* 0x040fe20000000068 */
[C---:B------:R-:W-:Y:S01]  /*4b90*/  FFMA R107, R6.reuse, R11, R92 ;  /* 0x0000000b066b7223 */ /* 0x040fe2000000005c */
[-C--:B------:R-:W-:Y:S01]  /*4ba0*/  FFMA R103, R6, R12.reuse, R103 ;  /* 0x0000000c06677223 */ /* 0x080fe20000000067 */
[----:B------:R-:W-:Y:S01]  /*4bb0*/  FFMA R108, R91, R95, R108 ;  /* 0x0000005f5b6c7223 */ /* 0x000fe2000000006c */
[----:B------:R-:W2:Y:S01]  /*4bc0*/  SHFL.IDX PT, R6, R35, R22, 0x1f ;  /* 0x00001f1623067589 */ /* 0x000ea200000e0000 */
[C---:B------:R-:W-:Y:S01]  /*4bd0*/  FFMA R100, R62.reuse, R115, R33 ;  /* 0x000000733e647223 */ /* 0x040fe20000000021 */
[C---:B------:R-:W-:Y:S01]  /*4be0*/  FFMA R98, R62.reuse, R113, R98 ;  /* 0x000000713e627223 */ /* 0x040fe20000000062 */
[C---:B------:R-:W-:Y:S01]  /*4bf0*/  FFMA R101, R62.reuse, R11, R66 ;  /* 0x0000000b3e657223 */ /* 0x040fe20000000042 */
[----:B------:R3:W4:Y:S01]  /*4c00*/  SHFL.IDX PT, R96, R35, R27, 0x1f ;  /* 0x00001f1b23607589 */ /* 0x00072200000e0000 */
[----:B------:R-:W-:-:S03]  /*4c10*/  FFMA R97, R62, R12, R97 ;  /* 0x0000000c3e617223 */ /* 0x000fc60000000061 */
[----:B------:R-:W-:Y:S04]  /*4c20*/  SHFL.IDX PT, R91, R102, R23, 0x1f ;  /* 0x00001f17665b7589 */ /* 0x000fe800000e0000 */
[----:B------:R-:W5:Y:S04]  /*4c30*/  SHFL.IDX PT, R92, R118, R17, 0x1f ;  /* 0x00001f11765c7589 */ /* 0x000f6800000e0000 */
[----:B------:R-:W5:Y:S04]  /*4c40*/  SHFL.IDX PT, R65, R118, R26, 0x1f ;  /* 0x00001f1a76417589 */ /* 0x000f6800000e0000 */
[----:B------:R-:W5:Y:S04]  /*4c50*/  SHFL.IDX PT, R66, R118, R25, 0x1f ;  /* 0x00001f1976427589 */ /* 0x000f6800000e0000 */
[----:B------:R-:W5:Y:S04]  /*4c60*/  SHFL.IDX PT, R62, R118, R24, 0x1f ;  /* 0x00001f18763e7589 */ /* 0x000f6800000e0000 */
[----:B------:R-:W5:Y:S04]  /*4c70*/  SHFL.IDX PT, R109, R102, R28, 0x1f ;  /* 0x00001f1c666d7589 */ /* 0x000f6800000e0000 */
[----:B------:R-:W5:Y:S04]  /*4c80*/  SHFL.IDX PT, R105, R102, R18, 0x1f ;  /* 0x00001f1266697589 */ /* 0x000f6800000e0000 */
[----:B------:R-:W-:Y:S04]  /*4c90*/  LDS R57, [R16+0x1144] ;  /* 0x0011440010397984 */ /* 0x000fe80000000800 */
[----:B------:R-:W-:Y:S01]  /*4ca0*/  LDS R95, [R15+UR5+0x1100] ;  /* 0x001100050f5f7984 */ /* 0x000fe20008000800 */
[-C--:B0-----:R-:W-:Y:S01]  /*4cb0*/  FFMA R94, R114, R115.reuse, R9 ;  /* 0x00000073725e7223 */ /* 0x081fe20000000009 */
[C---:B-1----:R-:W-:Y:S01]  /*4cc0*/  FFMA R61, R10.reuse, R115, R61 ;  /* 0x000000730a3d7223 */ /* 0x042fe2000000003d */
[C---:B---3--:R-:W-:Y:S01]  /*4cd0*/  FFMA R35, R10.reuse, R113, R112 ;  /* 0x000000710a237223 */ /* 0x048fe20000000070 */
[----:B------:R-:W-:Y:S01]  /*4ce0*/  FFMA R9, R10, R11, R110 ;  /* 0x0000000b0a097223 */ /* 0x000fe2000000006e */
[-C--:B------:R-:W-:Y:S01]  /*4cf0*/  FFMA R31, R114, R12.reuse, R31 ;  /* 0x0000000c721f7223 */ /* 0x080fe2000000001f */
[-C--:B------:R-:W-:Y:S01]  /*4d00*/  FFMA R10, R10, R12.reuse, R99 ;  /* 0x0000000c0a0a7223 */ /* 0x080fe20000000063 */
[-C--:B--2---:R-:W-:Y:S01]  /*4d10*/  FFMA R5, R6, R12.reuse, R5 ;  /* 0x0000000c06057223 */ /* 0x084fe20000000005 */
[----:B----4-:R-:W-:Y:S01]  /*4d20*/  FFMA R12, R96, R12, R13 ;  /* 0x0000000c600c7223 */ /* 0x010fe2000000000d */
[C---:B-----5:R-:W-:Y:S01]  /*4d30*/  FFMA R13, R91.reuse, R92, R8 ;  /* 0x0000005c5b0d7223 */ /* 0x060fe20000000008 */
[----:B------:R-:W0:Y:S01]  /*4d40*/  SHFL.IDX PT, R99, R102, R19, 0x1f ;  /* 0x00001f1366637589 */ /* 0x000e2200000e0000 */
[C---:B------:R-:W-:Y:S01]  /*4d50*/  FFMA R58, R91.reuse, R65, R58 ;  /* 0x000000415b3a7223 */ /* 0x040fe2000000003a */
[C---:B------:R-:W-:Y:S01]  /*4d60*/  FFMA R7, R91.reuse, R66, R7 ;  /* 0x000000425b077223 */ /* 0x040fe20000000007 */
[----:B------:R-:W-:Y:S01]  /*4d70*/  FFMA R8, R91, R62, R29 ;  /* 0x0000003e5b087223 */ /* 0x000fe2000000001d */
[----:B------:R-:W-:Y:S01]  /*4d80*/  FFMA R33, R114, R11, R116 ;  /* 0x0000000b72217223 */ /* 0x000fe20000000074 */
[----:B------:R-:W1:Y:S01]  /*4d90*/  SHFL.IDX PT, R91, R102, R20, 0x1f ;  /* 0x00001f14665b7589 */ /* 0x000e6200000e0000 */
[C---:B------:R-:W-:Y:S01]  /*4da0*/  FFMA R59, R6.reuse, R115, R59 ;  /* 0x00000073063b7223 */ /* 0x040fe2000000003b */
[C---:B------:R-:W-:Y:S01]  /*4db0*/  FFMA R32, R6.reuse, R113, R32 ;  /* 0x0000007106207223 */ /* 0x040fe20000000020 */
[----:B------:R-:W-:Y:S01]  /*4dc0*/  FFMA R4, R6, R11, R4 ;  /* 0x0000000b06047223 */ /* 0x000fe20000000004 */
[C---:B------:R-:W-:Y:S01]  /*4dd0*/  FFMA R29, R109.reuse, R65, R30 ;  /* 0x000000416d1d7223 */ /* 0x040fe2000000001e */
[C---:B------:R-:W-:Y:S01]  /*4de0*/  FFMA R6, R96.reuse, R115, R117 ;  /* 0x0000007360067223 */ /* 0x040fe20000000075 */
[C---:B------:R-:W-:Y:S01]  /*4df0*/  FFMA R34, R96.reuse, R113, R34 ;  /* 0x0000007160227223 */ /* 0x040fe20000000022 */
[----:B------:R-:W-:Y:S01]  /*4e00*/  FFMA R11, R96, R11, R108 ;  /* 0x0000000b600b7223 */ /* 0x000fe2000000006c */
[C---:B------:R-:W-:Y:S01]  /*4e10*/  FFMA R14, R109.reuse, R92, R14 ;  /* 0x0000005c6d0e7223 */ /* 0x040fe2000000000e */
[C---:B------:R-:W-:Y:S01]  /*4e20*/  FFMA R30, R109.reuse, R66, R111 ;  /* 0x000000426d1e7223 */ /* 0x040fe2000000006f */
[----:B------:R-:W-:Y:S01]  /*4e30*/  FFMA R93, R109, R62, R93 ;  /* 0x0000003e6d5d7223 */ /* 0x000fe2000000005d */
[C---:B------:R-:W-:Y:S01]  /*4e40*/  FFMA R106, R105.reuse, R92, R106 ;  /* 0x0000005c696a7223 */ /* 0x040fe2000000006a */
[C---:B------:R-:W-:Y:S01]  /*4e50*/  FFMA R104, R105.reuse, R65, R104 ;  /* 0x0000004169687223 */ /* 0x040fe20000000068 */
[C---:B------:R-:W-:Y:S01]  /*4e60*/  FFMA R107, R105.reuse, R66, R107 ;  /* 0x00000042696b7223 */ /* 0x040fe2000000006b */
[----:B------:R-:W-:Y:S01]  /*4e70*/  FFMA R103, R105, R62, R103 ;  /* 0x0000003e69677223 */ /* 0x000fe20000000067 */
[----:B------:R-:W2:Y:S04]  /*4e80*/  SHFL.IDX PT, R96, R102, R21, 0x1f ;  /* 0x00001f1566607589 */ /* 0x000ea800000e0000 */
[----:B------:R-:W3:Y:S04]  /*4e90*/  SHFL.IDX PT, R105, R102, R22, 0x1f ;  /* 0x00001f1666697589 */ /* 0x000ee800000e0000 */
[----:B------:R-:W4:Y:S04]  /*4ea0*/  SHFL.IDX PT, R109, R102, R27, 0x1f ;  /* 0x00001f1b666d7589 */ /* 0x000f2800000e0000 */
[----:B------:R-:W-:Y:S04]  /*4eb0*/  LDS R110, [R16+0x1248] ;  /* 0x00124800106e7984 */ /* 0x000fe80000000800 */
[----:B------:R-:W-:Y:S01]  /*4ec0*/  LDS R102, [R15+UR5+0x1200] ;  /* 0x001200050f667984 */ /* 0x000fe20008000800 */
[----:B------:R-:W-:Y:S01]  /*4ed0*/  FFMA R60, R114, R113, R60 ;  /* 0x00000071723c7223 */ /* 0x000fe2000000003c */
[C---:B0-----:R-:W-:Y:S01]  /*4ee0*/  FFMA R100, R99.reuse, R92, R100 ;  /* 0x0000005c63647223 */ /* 0x041fe20000000064 */
[CC--:B------:R-:W-:Y:S01]  /*4ef0*/  FFMA R98, R99.reuse, R65.reuse, R98 ;  /* 0x0000004163627223 */ /* 0x0c0fe20000000062 */
[C---:B------:R-:W-:Y:S01]  /*4f00*/  FFMA R101, R99.reuse, R66, R101 ;  /* 0x0000004263657223 */ /* 0x040fe20000000065 */
[----:B------:R-:W-:Y:S01]  /*4f10*/  FFMA R97, R99, R62, R97 ;  /* 0x0000003e63617223 */ /* 0x000fe20000000061 */
[----:B------:R-:W-:Y:S01]  /*4f20*/  SHFL.IDX PT, R111, R95, R26, 0x1f ;  /* 0x00001f1a5f6f7589 */ /* 0x000fe200000e0000 */
[C---:B-1----:R-:W-:Y:S01]  /*4f30*/  FFMA R94, R91.reuse, R92, R94 ;  /* 0x0000005c5b5e7223 */ /* 0x042fe2000000005e */
[C---:B------:R-:W-:Y:S01]  /*4f40*/  FFMA R60, R91.reuse, R65, R60 ;  /* 0x000000415b3c7223 */ /* 0x040fe2000000003c */
[C---:B------:R-:W-:Y:S01]  /*4f50*/  FFMA R33, R91.reuse, R66, R33 ;  /* 0x000000425b217223 */ /* 0x040fe20000000021 */
[----:B------:R-:W-:Y:S01]  /*4f60*/  SHFL.IDX PT, R99, R95, R17, 0x1f ;  /* 0x00001f115f637589 */ /* 0x000fe200000e0000 */
[----:B------:R-:W-:-:S03]  /*4f70*/  FFMA R31, R91, R62, R31 ;  /* 0x0000003e5b1f7223 */ /* 0x000fc6000000001f */
[----:B------:R-:W-:Y:S04]  /*4f80*/  SHFL.IDX PT, R108, R95, R25, 0x1f ;  /* 0x00001f195f6c7589 */ /* 0x000fe800000e0000 */
[----:B------:R-:W0:Y:S04]  /*4f90*/  SHFL.IDX PT, R113, R57, R28, 0x1f ;  /* 0x00001f1c39717589 */ /* 0x000e2800000e0000 */
[----:B------:R-:W1:Y:S04]  /*4fa0*/  SHFL.IDX PT, R114, R95, R24, 0x1f ;  /* 0x00001f185f727589 */ /* 0x000e6800000e0000 */
[----:B------:R-:W5:Y:S01]  /*4fb0*/  SHFL.IDX PT, R91, R57, R18, 0x1f ;  /* 0x00001f12395b7589 */ /* 0x000f6200000e0000 */
[CC--:B--2---:R-:W-:Y:S01]  /*4fc0*/  FFMA R118, R96.reuse, R65.reuse, R35 ;  /* 0x0000004160767223 */ /* 0x0c4fe20000000023 */
[-C--:B---3--:R-:W-:Y:S01]  /*4fd0*/  FFMA R32, R105, R65.reuse, R32 ;  /* 0x0000004169207223 */ /* 0x088fe20000000020 */
[----:B----4-:R-:W-:Y:S01]  /*4fe0*/  FFMA R34, R109, R65, R34 ;  /* 0x000000416d227223 */ /* 0x010fe20000000022 */
[----:B------:R-:W2:Y:S04]  /*4ff0*/  SHFL.IDX PT, R35, R57, R19, 0x1f ;  /* 0x00001f1339237589 */ /* 0x000ea800000e0000 */
[----:B------:R-:W3:Y:S01]  /*5000*/  SHFL.IDX PT, R65, R57, R20, 0x1f ;  /* 0x00001f1439417589 */ /* 0x000ee200000e0000 */
[C---:B------:R-:W-:Y:S01]  /*5010*/  FFMA R116, R96.reuse, R92, R61 ;  /* 0x0000005c60747223 */ /* 0x040fe2000000003d */
[----:B------:R-:W-:Y:S01]  /*5020*/  FFMA R61, R96, R62, R10 ;  /* 0x0000003e603d7223 */ /* 0x000fe2000000000a */
[----:B------:R-:W-:Y:S01]  /*5030*/  FFMA R10, R105, R92, R59 ;  /* 0x0000005c690a7223 */ /* 0x000fe2000000003b */
[C---:B0-----:R-:W-:Y:S01]  /*5040*/  FFMA R14, R113.reuse, R99, R14 ;  /* 0x00000063710e7223 */ /* 0x041fe2000000000e */
[C---:B------:R-:W-:Y:S01]  /*5050*/  FFMA R29, R113.reuse, R111, R29 ;  /* 0x0000006f711d7223 */ /* 0x040fe2000000001d */
[C---:B------:R-:W-:Y:S01]  /*5060*/  FFMA R30, R113.reuse, R108, R30 ;  /* 0x0000006c711e7223 */ /* 0x040fe2000000001e */
[----:B-1----:R-:W-:-:S02]  /*5070*/  FFMA R113, R113, R114, R93 ;  /* 0x0000007271717223 */ /* 0x002fc4000000005d */
[----:B------:R-:W0:Y:S01]  /*5080*/  SHFL.IDX PT, R93, R57, R21, 0x1f ;  /* 0x00001f15395d7589 */ /* 0x000e2200000e0000 */
[C---:B-----5:R-:W-:Y:S01]  /*5090*/  FFMA R106, R91.reuse, R99, R106 ;  /* 0x000000635b6a7223 */ /* 0x060fe2000000006a */
[C---:B------:R-:W-:Y:S01]  /*50a0*/  FFMA R104, R91.reuse, R111, R104 ;  /* 0x0000006f5b687223 */ /* 0x040fe20000000068 */
[C---:B------:R-:W-:Y:S01]  /*50b0*/  FFMA R107, R91.reuse, R108, R107 ;  /* 0x0000006c5b6b7223 */ /* 0x040fe2000000006b */
[----:B------:R-:W-:Y:S02]  /*50c0*/  FFMA R103, R91, R114, R103 ;  /* 0x000000725b677223 */ /* 0x000fe40000000067 */
[----:B------:R-:W1:Y:S01]  /*50d0*/  SHFL.IDX PT, R91, R57, R22, 0x1f ;  /* 0x00001f16395b7589 */ /* 0x000e6200000e0000 */
[-C--:B------:R-:W-:Y:S01]  /*50e0*/  FFMA R9, R96, R66.reuse, R9 ;  /* 0x0000004260097223 */ /* 0x080fe20000000009 */
[C---:B------:R-:W-:Y:S01]  /*50f0*/  FFMA R59, R105.reuse, R66, R4 ;  /* 0x00000042693b7223 */ /* 0x040fe20000000004 */
[----:B------:R-:W-:Y:S01]  /*5100*/  FFMA R5, R105, R62, R5 ;  /* 0x0000003e69057223 */ /* 0x000fe20000000005 */
[----:B------:R-:W-:Y:S01]  /*5110*/  FFMA R11, R109, R66, R11 ;  /* 0x000000426d0b7223 */ /* 0x000fe2000000000b */
[C---:B--2---:R-:W-:Y:S01]  /*5120*/  FFMA R100, R35.reuse, R99, R100 ;  /* 0x0000006323647223 */ /* 0x044fe20000000064 */
[C---:B------:R-:W-:Y:S01]  /*5130*/  FFMA R98, R35.reuse, R111, R98 ;  /* 0x0000006f23627223 */ /* 0x040fe20000000062 */
[C---:B------:R-:W-:Y:S01]  /*5140*/  FFMA R101, R35.reuse, R108, R101 ;  /* 0x0000006c23657223 */ /* 0x040fe20000000065 */
[----:B------:R-:W-:Y:S01]  /*5150*/  FFMA R97, R35, R114, R97 ;  /* 0x0000007223617223 */ /* 0x000fe20000000061 */
[C---:B---3--:R-:W-:Y:S01]  /*5160*/  FFMA R94, R65.reuse, R99, R94 ;  /* 0x00000063415e7223 */ /* 0x048fe2000000005e */
[C---:B------:R-:W-:Y:S01]  /*5170*/  FFMA R60, R65.reuse, R111, R60 ;  /* 0x0000006f413c7223 */ /* 0x040fe2000000003c */
[C---:B------:R-:W-:Y:S01]  /*5180*/  FFMA R33, R65.reuse, R108, R33 ;  /* 0x0000006c41217223 */ /* 0x040fe20000000021 */
[----:B------:R-:W-:Y:S01]  /*5190*/  FFMA R31, R65, R114, R31 ;  /* 0x00000072411f7223 */ /* 0x000fe2000000001f */
[----:B------:R-:W2:Y:S04]  /*51a0*/  SHFL.IDX PT, R112, R57, R23, 0x1f ;  /* 0x00001f1739707589 */ /* 0x000ea800000e0000 */
[----:B------:R-:W3:Y:S04]  /*51b0*/  SHFL.IDX PT, R95, R57, R27, 0x1f ;  /* 0x00001f1b395f7589 */ /* 0x000ee800000e0000 */
[----:B------:R-:W-:Y:S04]  /*51c0*/  SHFL.IDX PT, R35, R102, R17, 0x1f ;  /* 0x00001f1166237589 */ /* 0x000fe800000e0000 */
[----:B------:R-:W-:Y:S04]  /*51d0*/  SHFL.IDX PT, R105, R102, R26, 0x1f ;  /* 0x00001f1a66697589 */ /* 0x000fe800000e0000 */
[----:B------:R-:W-:Y:S04]  /*51e0*/  SHFL.IDX PT, R4, R102, R25, 0x1f ;  /* 0x00001f1966047589 */ /* 0x000fe800000e0000 */
[----:B------:R-:W-:Y:S04]  /*51f0*/  SHFL.IDX PT, R66, R102, R24, 0x1f ;  /* 0x00001f1866427589 */ /* 0x000fe800000e0000 */
[----:B------:R-:W4:Y:S01]  /*5200*/  SHFL.IDX PT, R65, R110, R18, 0x1f ;  /* 0x00001f126e417589 */ /* 0x000f2200000e0000 */
[C---:B------:R-:W-:Y:S01]  /*5210*/  FFMA R6, R109.reuse, R92, R6 ;  /* 0x0000005c6d067223 */ /* 0x040fe20000000006 */
[----:B------:R-:W-:-:S02]  /*5220*/  FFMA R109, R109, R62, R12 ;  /* 0x0000003e6d6d7223 */ /* 0x000fc4000000000c */
[----:B------:R-:W-:Y:S04]  /*5230*/  LDS R12, [R16+0x134c] ;  /* 0x00134c00100c7984 */ /* 0x000fe80000000800 */
[----:B------:R-:W-:Y:S01]  /*5240*/  LDS R57, [R15+UR5+0x1300] ;  /* 0x001300050f397984 */ /* 0x000fe20008000800 */
[C---:B0-----:R-:W-:Y:S01]  /*5250*/  FFMA R116, R93.reuse, R99, R116 ;  /* 0x000000635d747223 */ /* 0x041fe20000000074 */
[C---:B------:R-:W-:Y:S01]  /*5260*/  FFMA R118, R93.reuse, R111, R118 ;  /* 0x0000006f5d767223 */ /* 0x040fe20000000076 */
[-C--:B------:R-:W-:Y:S01]  /*5270*/  FFMA R9, R93, R108.reuse, R9 ;  /* 0x0000006c5d097223 */ /* 0x080fe20000000009 */
[C---:B-1----:R-:W-:Y:S01]  /*5280*/  FFMA R10, R91.reuse, R99, R10 ;  /* 0x000000635b0a7223 */ /* 0x042fe2000000000a */
[C---:B------:R-:W-:Y:S01]  /*5290*/  FFMA R32, R91.reuse, R111, R32 ;  /* 0x0000006f5b207223 */ /* 0x040fe20000000020 */
[C---:B------:R-:W-:Y:S01]  /*52a0*/  FFMA R59, R91.reuse, R108, R59 ;  /* 0x0000006c5b3b7223 */ /* 0x040fe2000000003b */
[-C--:B------:R-:W-:Y:S01]  /*52b0*/  FFMA R5, R91, R114.reuse, R5 ;  /* 0x000000725b057223 */ /* 0x080fe20000000005 */
[----:B------:R-:W-:Y:S01]  /*52c0*/  FFMA R93, R93, R114, R61 ;  /* 0x000000725d5d7223 */ /* 0x000fe2000000003d */
[----:B------:R-:W0:Y:S01]  /*52d0*/  SHFL.IDX PT, R91, R110, R20, 0x1f ;  /* 0x00001f146e5b7589 */ /* 0x000e2200000e0000 */
[----:B--2---:R-:W-:-:S03]  /*52e0*/  FFMA R13, R112, R99, R13 ;  /* 0x00000063700d7223 */ /* 0x004fc6000000000d */
[----:B------:R-:W1:Y:S01]  /*52f0*/  SHFL.IDX PT, R62, R110, R23, 0x1f ;  /* 0x00001f176e3e7589 */ /* 0x000e6200000e0000 */
[----:B---3--:R-:W-:-:S03]  /*5300*/  FFMA R6, R95, R99, R6 ;  /* 0x000000635f067223 */ /* 0x008fc60000000006 */
[----:B------:R-:W2:Y:S01]  /*5310*/  SHFL.IDX PT, R61, R110, R19, 0x1f ;  /* 0x00001f136e3d7589 */ /* 0x000ea200000e0000 */
[C---:B------:R-:W-:Y:S01]  /*5320*/  FFMA R34, R95.reuse, R111, R34 ;  /* 0x0000006f5f227223 */ /* 0x040fe20000000022 */
[C---:B------:R-:W-:Y:S01]  /*5330*/  FFMA R11, R95.reuse, R108, R11 ;  /* 0x0000006c5f0b7223 */ /* 0x040fe2000000000b */
[----:B------:R-:W-:Y:S01]  /*5340*/  FFMA R109, R95, R114, R109 ;  /* 0x000000725f6d7223 */ /* 0x000fe2000000006d */
[C---:B----4-:R-:W-:Y:S01]  /*5350*/  FFMA R106, R65.reuse, R35, R106 ;  /* 0x00000023416a7223 */ /* 0x050fe2000000006a */
[C---:B------:R-:W-:Y:S01]  /*5360*/  FFMA R104, R65.reuse, R105, R104 ;  /* 0x0000006941687223 */ /* 0x040fe20000000068 */
[C---:B------:R-:W-:Y:S01]  /*5370*/  FFMA R107, R65.reuse, R4, R107 ;  /* 0x00000004416b7223 */ /* 0x040fe2000000006b */
[----:B------:R-:W-:Y:S01]  /*5380*/  FFMA R103, R65, R66, R103 ;  /* 0x0000004241677223 */ /* 0x000fe20000000067 */
[----:B------:R-:W3:Y:S04]  /*5390*/  SHFL.IDX PT, R115, R110, R28, 0x1f ;  /* 0x00001f1c6e737589 */ /* 0x000ee800000e0000 */
[----:B------:R-:W4:Y:S04]  /*53a0*/  SHFL.IDX PT, R95, R110, R21, 0x1f ;  /* 0x00001f156e5f7589 */ /* 0x000f2800000e0000 */
[----:B------:R-:W5:Y:S04]  /*53b0*/  SHFL.IDX PT, R65, R110, R22, 0x1f ;  /* 0x00001f166e417589 */ /* 0x000f6800000e0000 */
[----:B------:R-:W5:Y:S01]  /*53c0*/  SHFL.IDX PT, R99, R110, R27, 0x1f ;  /* 0x00001f1b6e637589 */ /* 0x000f6200000e0000 */
[----:B------:R-:W-:-:S03]  /*53d0*/  FFMA R7, R112, R108, R7 ;  /* 0x0000006c70077223 */ /* 0x000fc60000000007 */
[----:B------:R-:W-:Y:S04]  /*53e0*/  LDS R92, [R16+0x1450] ;  /* 0x00145000105c7984 */ /* 0x000fe80000000800 */
[----:B------:R-:W-:Y:S01]  /*53f0*/  LDS R108, [R15+UR5+0x1400] ;  /* 0x001400050f6c7984 */ /* 0x000fe20008000800 */
[C---:B------:R-:W-:Y:S01]  /*5400*/  FFMA R58, R112.reuse, R111, R58 ;  /* 0x0000006f703a7223 */ /* 0x040fe2000000003a */
[----:B------:R-:W-:Y:S01]  /*5410*/  FFMA R8, R112, R114, R8 ;  /* 0x0000007270087223 */ /* 0x000fe20000000008 */
[C---:B0-----:R-:W-:Y:S01]  /*5420*/  FFMA R94, R91.reuse, R35, R94 ;  /* 0x000000235b5e7223 */ /* 0x041fe2000000005e */
[C---:B------:R-:W-:Y:S01]  /*5430*/  FFMA R60, R91.reuse, R105, R60 ;  /* 0x000000695b3c7223 */ /* 0x040fe2000000003c */
[-C--:B------:R-:W-:Y:S01]  /*5440*/  FFMA R33, R91, R4.reuse, R33 ;  /* 0x000000045b217223 */ /* 0x080fe20000000021 */
[C---:B-1----:R-:W-:Y:S01]  /*5450*/  FFMA R13, R62.reuse, R35, R13 ;  /* 0x000000233e0d7223 */ /* 0x042fe2000000000d */
[C---:B------:R-:W-:Y:S01]  /*5460*/  FFMA R58, R62.reuse, R105, R58 ;  /* 0x000000693e3a7223 */ /* 0x040fe2000000003a */
[C---:B------:R-:W-:Y:S01]  /*5470*/  FFMA R7, R62.reuse, R4, R7 ;  /* 0x000000043e077223 */ /* 0x040fe20000000007 */
[----:B------:R-:W-:Y:S01]  /*5480*/  FFMA R8, R62, R66, R8 ;  /* 0x000000423e087223 */ /* 0x000fe20000000008 */
[C---:B--2---:R-:W-:Y:S01]  /*5490*/  FFMA R100, R61.reuse, R35, R100 ;  /* 0x000000233d647223 */ /* 0x044fe20000000064 */
[C---:B------:R-:W-:Y:S01]  /*54a0*/  FFMA R98, R61.reuse, R105, R98 ;  /* 0x000000693d627223 */ /* 0x040fe20000000062 */
[C---:B------:R-:W-:Y:S01]  /*54b0*/  FFMA R101, R61.reuse, R4, R101 ;  /* 0x000000043d657223 */ /* 0x040fe20000000065 */
[-C--:B------:R-:W-:Y:S01]  /*54c0*/  FFMA R97, R61, R66.reuse, R97 ;  /* 0x000000423d617223 */ /* 0x080fe20000000061 */
[----:B------:R-:W-:Y:S01]  /*54d0*/  FFMA R91, R91, R66, R31 ;  /* 0x000000425b5b7223 */ /* 0x000fe2000000001f */
[----:B------:R-:W-:Y:S01]  /*54e0*/  SHFL.IDX PT, R61, R57, R17, 0x1f ;  /* 0x00001f11393d7589 */ /* 0x000fe200000e0000 */
[----:B---3--:R-:W-:-:S03]  /*54f0*/  FFMA R14, R115, R35, R14 ;  /* 0x00000023730e7223 */ /* 0x008fc6000000000e */
[----:B------:R-:W-:Y:S01]  /*5500*/  SHFL.IDX PT, R111, R57, R26, 0x1f ;  /* 0x00001f1a396f7589 */ /* 0x000fe200000e0000 */
[----:B----4-:R-:W-:-:S03]  /*5510*/  FFMA R116, R95, R35, R116 ;  /* 0x000000235f747223 */ /* 0x010fc60000000074 */
[----:B------:R-:W-:Y:S01]  /*5520*/  SHFL.IDX PT, R62, R57, R25, 0x1f ;  /* 0x00001f19393e7589 */ /* 0x000fe200000e0000 */
[----:B-----5:R-:W-:-:S03]  /*5530*/  FFMA R10, R65, R35, R10 ;  /* 0x00000023410a7223 */ /* 0x020fc6000000000a */
[----:B------:R-:W-:Y:S01]  /*5540*/  SHFL.IDX PT, R102, R57, R24, 0x1f ;  /* 0x00001f1839667589 */ /* 0x000fe200000e0000 */
[----:B------:R-:W-:-:S03]  /*5550*/  FFMA R6, R99, R35, R6 ;  /* 0x0000002363067223 */ /* 0x000fc60000000006 */
[----:B------:R-:W0:Y:S04]  /*5560*/  SHFL.IDX PT, R31, R12, R18, 0x1f ;  /* 0x00001f120c1f7589 */ /* 0x000e2800000e0000 */
[----:B------:R-:W1:Y:S04]  /*5570*/  SHFL.IDX PT, R57, R12, R19, 0x1f ;  /* 0x00001f130c397589 */ /* 0x000e6800000e0000 */
[----:B------:R-:W2:Y:S01]  /*5580*/  SHFL.IDX PT, R35, R12, R20, 0x1f ;  /* 0x00001f140c237589 */ /* 0x000ea200000e0000 */
[CC--:B------:R-:W-:Y:S01]  /*5590*/  FFMA R32, R65.reuse, R105.reuse, R32 ;  /* 0x0000006941207223 */ /* 0x0c0fe20000000020 */
[C---:B------:R-:W-:Y:S01]  /*55a0*/  FFMA R59, R65.reuse, R4, R59 ;  /* 0x00000004413b7223 */ /* 0x040fe2000000003b */
[----:B------:R-:W-:Y:S01]  /*55b0*/  FFMA R5, R65, R66, R5 ;  /* 0x0000004241057223 */ /* 0x000fe20000000005 */
[----:B------:R-:W3:Y:S01]  /*55c0*/  SHFL.IDX PT, R96, R12, R23, 0x1f ;  /* 0x00001f170c607589 */ /* 0x000ee200000e0000 */
[----:B------:R-:W-:-:S03]  /*55d0*/  FFMA R29, R115, R105, R29 ;  /* 0x00000069731d7223 */ /* 0x000fc6000000001d */
[----:B------:R-:W4:Y:S01]  /*55e0*/  SHFL.IDX PT, R65, R12, R21, 0x1f ;  /* 0x00001f150c417589 */ /* 0x000f2200000e0000 */
[C---:B------:R-:W-:Y:S01]  /*55f0*/  FFMA R30, R115.reuse, R4, R30 ;  /* 0x00000004731e7223 */ /* 0x040fe2000000001e */
[----:B------:R-:W-:Y:S01]  /*5600*/  FFMA R113, R115, R66, R113 ;  /* 0x0000004273717223 */ /* 0x000fe20000000071 */
[C---:B------:R-:W-:Y:S01]  /*5610*/  FFMA R118, R95.reuse, R105, R118 ;  /* 0x000000695f767223 */ /* 0x040fe20000000076 */
[----:B------:R-:W-:Y:S01]  /*5620*/  FFMA R9, R95, R4, R9 ;  /* 0x000000045f097223 */ /* 0x000fe20000000009 */
[C---:B0-----:R-:W-:Y:S01]  /*5630*/  FFMA R106, R31.reuse, R61, R106 ;  /* 0x0000003d1f6a7223 */ /* 0x041fe2000000006a */
[C---:B------:R-:W-:Y:S01]  /*5640*/  FFMA R104, R31.reuse, R111, R104 ;  /* 0x0000006f1f687223 */ /* 0x040fe20000000068 */
[C---:B------:R-:W-:Y:S01]  /*5650*/  FFMA R107, R31.reuse, R62, R107 ;  /* 0x0000003e1f6b7223 */ /* 0x040fe2000000006b */
[----:B------:R-:W-:Y:S02]  /*5660*/  FFMA R103, R31, R102, R103 ;  /* 0x000000661f677223 */ /* 0x000fe40000000067 */
[----:B------:R-:W0:Y:S01]  /*5670*/  SHFL.IDX PT, R31, R12, R22, 0x1f ;  /* 0x00001f160c1f7589 */ /* 0x000e2200000e0000 */
[----:B------:R-:W-:Y:S01]  /*5680*/  FFMA R93, R95, R66, R93 ;  /* 0x000000425f5d7223 */ /* 0x000fe2000000005d */
[C---:B------:R-:W-:Y:S01]  /*5690*/  FFMA R34, R99.reuse, R105, R34 ;  /* 0x0000006963227223 */ /* 0x040fe20000000022 */
[C---:B------:R-:W-:Y:S01]  /*56a0*/  FFMA R11, R99.reuse, R4, R11 ;  /* 0x00000004630b7223 */ /* 0x040fe2000000000b */
[----:B------:R-:W-:Y:S01]  /*56b0*/  FFMA R109, R99, R66, R109 ;  /* 0x00000042636d7223 */ /* 0x000fe2000000006d */
[C---:B-1----:R-:W-:Y:S01]  /*56c0*/  FFMA R100, R57.reuse, R61, R100 ;  /* 0x0000003d39647223 */ /* 0x042fe20000000064 */
[C---:B------:R-:W-:Y:S01]  /*56d0*/  FFMA R98, R57.reuse, R111, R98 ;  /* 0x0000006f39627223 */ /* 0x040fe20000000062 */
[C---:B------:R-:W-:Y:S01]  /*56e0*/  FFMA R101, R57.reuse, R62, R101 ;  /* 0x0000003e39657223 */ /* 0x040fe20000000065 */
[----:B------:R-:W-:Y:S01]  /*56f0*/  FFMA R97, R57, R102, R97 ;  /* 0x0000006639617223 */ /* 0x000fe20000000061 */
[C---:B--2---:R-:W-:Y:S01]  /*5700*/  FFMA R94, R35.reuse, R61, R94 ;  /* 0x0000003d235e7223 */ /* 0x044fe2000000005e */
[C---:B------:R-:W-:Y:S01]  /*5710*/  FFMA R60, R35.reuse, R111, R60 ;  /* 0x0000006f233c7223 */ /* 0x040fe2000000003c */
[C---:B------:R-:W-:Y:S01]  /*5720*/  FFMA R33, R35.reuse, R62, R33 ;  /* 0x0000003e23217223 */ /* 0x040fe20000000021 */
[----:B------:R-:W-:Y:S01]  /*5730*/  FFMA R91, R35, R102, R91 ;  /* 0x00000066235b7223 */ /* 0x000fe2000000005b */
[----:B------:R-:W1:Y:S04]  /*5740*/  SHFL.IDX PT, R115, R12, R28, 0x1f ;  /* 0x00001f1c0c737589 */ /* 0x000e6800000e0000 */
[----:B------:R-:W2:Y:S04]  /*5750*/  SHFL.IDX PT, R95, R12, R27, 0x1f ;  /* 0x00001f1b0c5f7589 */ /* 0x000ea800000e0000 */
[----:B------:R-:W-:Y:S04]  /*5760*/  SHFL.IDX PT, R57, R108, R17, 0x1f ;  /* 0x00001f116c397589 */ /* 0x000fe800000e0000 */
[----:B------:R-:W-:Y:S04]  /*5770*/  SHFL.IDX PT, R99, R108, R26, 0x1f ;  /* 0x00001f1a6c637589 */ /* 0x000fe800000e0000 */
[----:B------:R-:W-:Y:S04]  /*5780*/  SHFL.IDX PT, R4, R108, R25, 0x1f ;  /* 0x00001f196c047589 */ /* 0x000fe800000e0000 */
[----:B------:R-:W-:Y:S04]  /*5790*/  SHFL.IDX PT, R110, R108, R24, 0x1f ;  /* 0x00001f186c6e7589 */ /* 0x000fe800000e0000 */
[----:B------:R-:W5:Y:S04]  /*57a0*/  SHFL.IDX PT, R35, R92, R18, 0x1f ;  /* 0x00001f125c237589 */ /* 0x000f6800000e0000 */
[----:B------:R-:W-:Y:S04]  /*57b0*/  LDS R66, [R16+0x1554] ;  /* 0x0015540010427984 */ /* 0x000fe80000000800 */
[----:B------:R-:W-:Y:S01]  /*57c0*/  LDS R12, [R15+UR5+0x1500] ;  /* 0x001500050f0c7984 */ /* 0x000fe20008000800 */
[C---:B---3--:R-:W-:Y:S01]  /*57d0*/  FFMA R13, R96.reuse, R61, R13 ;  /* 0x0000003d600d7223 */ /* 0x048fe2000000000d */
[C---:B------:R-:W-:Y:S01]  /*57e0*/  FFMA R58, R96.reuse, R111, R58 ;  /* 0x0000006f603a7223 */ /* 0x040fe2000000003a */
[C---:B------:R-:W-:Y:S01]  /*57f0*/  FFMA R7, R96.reuse, R62, R7 ;  /* 0x0000003e60077223 */ /* 0x040fe20000000007 */
[----:B------:R-:W-:Y:S01]  /*5800*/  FFMA R8, R96, R102, R8 ;  /* 0x0000006660087223 */ /* 0x000fe20000000008 */
[C---:B----4-:R-:W-:Y:S01]  /*5810*/  FFMA R116, R65.reuse, R61, R116 ;  /* 0x0000003d41747223 */ /* 0x050fe20000000074 */
[C---:B------:R-:W-:Y:S01]  /*5820*/  FFMA R118, R65.reuse, R111, R118 ;  /* 0x0000006f41767223 */ /* 0x040fe20000000076 */
[C---:B------:R-:W-:Y:S01]  /*5830*/  FFMA R9, R65.reuse, R62, R9 ;  /* 0x0000003e41097223 */ /* 0x040fe20000000009 */
[----:B------:R-:W-:Y:S01]  /*5840*/  FFMA R93, R65, R102, R93 ;  /* 0x00000066415d7223 */ /* 0x000fe2000000005d */
[C---:B0-----:R-:W-:Y:S01]  /*5850*/  FFMA R10, R31.reuse, R61, R10 ;  /* 0x0000003d1f0a7223 */ /* 0x041fe2000000000a */
[C---:B------:R-:W-:Y:S01]  /*5860*/  FFMA R32, R31.reuse, R111, R32 ;  /* 0x0000006f1f207223 */ /* 0x040fe20000000020 */
[C---:B------:R-:W-:Y:S01]  /*5870*/  FFMA R59, R31.reuse, R62, R59 ;  /* 0x0000003e1f3b7223 */ /* 0x040fe2000000003b */
[----:B------:R-:W-:Y:S01]  /*5880*/  FFMA R5, R31, R102, R5 ;  /* 0x000000661f057223 */ /* 0x000fe20000000005 */
[----:B------:R-:W0:Y:S01]  /*5890*/  SHFL.IDX PT, R96, R92, R23, 0x1f ;  /* 0x00001f175c607589 */ /* 0x000e2200000e0000 */
[----:B-1----:R-:W-:-:S03]  /*58a0*/  FFMA R14, R115, R61, R14 ;  /* 0x0000003d730e7223 */ /* 0x002fc6000000000e */
[----:B------:R-:W1:Y:S01]  /*58b0*/  SHFL.IDX PT, R105, R92, R28, 0x1f ;  /* 0x00001f1c5c697589 */ /* 0x000e6200000e0000 */
[----:B--2---:R-:W-:-:S03]  /*58c0*/  FFMA R6, R95, R61, R6 ;  /* 0x0000003d5f067223 */ /* 0x004fc60000000006 */
[----:B------:R-:W2:Y:S01]  /*58d0*/  SHFL.IDX PT, R65, R92, R19, 0x1f ;  /* 0x00001f135c417589 */ /* 0x000ea200000e0000 */
[----:B-----5:R-:W-:-:S03]  /*58e0*/  FFMA R106, R35, R57, R106 ;  /* 0x00000039236a7223 */ /* 0x020fc6000000006a */
[----:B------:R-:W3:Y:S01]  /*58f0*/  SHFL.IDX PT, R31, R92, R20, 0x1f ;  /* 0x00001f145c1f7589 */ /* 0x000ee200000e0000 */
[C---:B------:R-:W-:Y:S01]  /*5900*/  FFMA R104, R35.reuse, R99, R104 ;  /* 0x0000006323687223 */ /* 0x040fe20000000068 */
[C---:B------:R-:W-:Y:S01]  /*5910*/  FFMA R107, R35.reuse, R4, R107 ;  /* 0x00000004236b7223 */ /* 0x040fe2000000006b */
[----:B------:R-:W-:Y:S01]  /*5920*/  FFMA R103, R35, R110, R103 ;  /* 0x0000006e23677223 */ /* 0x000fe20000000067 */
[----:B------:R-:W4:Y:S04]  /*5930*/  SHFL.IDX PT, R61, R92, R21, 0x1f ;  /* 0x00001f155c3d7589 */ /* 0x000f2800000e0000 */
[----:B------:R-:W5:Y:S01]  /*5940*/  SHFL.IDX PT, R35, R92, R22, 0x1f ;  /* 0x00001f165c237589 */ /* 0x000f6200000e0000 */
[CC--:B------:R-:W-:Y:S01]  /*5950*/  FFMA R34, R95.reuse, R111.reuse, R34 ;  /* 0x0000006f5f227223 */ /* 0x0c0fe20000000022 */
[C---:B------:R-:W-:Y:S01]  /*5960*/  FFMA R11, R95.reuse, R62, R11 ;  /* 0x0000003e5f0b7223 */ /* 0x040fe2000000000b */
[----:B------:R-:W-:Y:S01]  /*5970*/  FFMA R109, R95, R102, R109 ;  /* 0x000000665f6d7223 */ /* 0x000fe2000000006d */
[C---:B------:R-:W-:Y:S01]  /*5980*/  FFMA R30, R115.reuse, R62, R30 ;  /* 0x0000003e731e7223 */ /* 0x040fe2000000001e */
[----:B------:R-:W5:Y:S04]  /*5990*/  SHFL.IDX PT, R95, R92, R27, 0x1f ;  /* 0x00001f1b5c5f7589 */ /* 0x000f6800000e0000 */
[----:B------:R-:W-:Y:S04]  /*59a0*/  LDS R62, [R16+0x1658] ;  /* 0x00165800103e7984 */ /* 0x000fe80000000800 */
[----:B------:R-:W-:Y:S01]  /*59b0*/  LDS R92, [R15+UR5+0x1600] ;  /* 0x001600050f5c7984 */ /* 0x000fe20008000800 */
[C---:B------:R-:W-:Y:S01]  /*59c0*/  FFMA R29, R115.reuse, R111, R29 ;  /* 0x0000006f731d7223 */ /* 0x040fe2000000001d */
[----:B------:R-:W-:Y:S01]  /*59d0*/  FFMA R113, R115, R102, R113 ;  /* 0x0000006673717223 */ /* 0x000fe20000000071 */
[C---:B0-----:R-:W-:Y:S01]  /*59e0*/  FFMA R13, R96.reuse, R57, R13 ;  /* 0x00000039600d7223 */ /* 0x041fe2000000000d */
        /* <DEDUP_REMOVED lines=15> */
[----:B------:R-:W-:Y:S01]  /*5ae0*/  SHFL.IDX PT, R65, R12, R17, 0x1f ;  /* 0x00001f110c417589 */ /* 0x000fe200000e0000 */
[----:B----4-:R-:W-:-:S03]  /*5af0*/  FFMA R116, R61, R57, R116 ;  /* 0x000000393d747223 */ /* 0x010fc60000000074 */
[----:B------:R-:W-:Y:S01]  /*5b00*/  SHFL.IDX PT, R105, R12, R26, 0x1f ;  /* 0x00001f1a0c697589 */ /* 0x000fe200000e0000 */
[----:B------:R-:W-:-:S03]  /*5b10*/  FFMA R118, R61, R99, R118 ;  /* 0x000000633d767223 */ /* 0x000fc60000000076 */
[----:B------:R-:W-:Y:S01]  /*5b20*/  SHFL.IDX PT, R96, R12, R25, 0x1f ;  /* 0x00001f190c607589 */ /* 0x000fe200000e0000 */
[----:B------:R-:W-:-:S03]  /*5b30*/  FFMA R9, R61, R4, R9 ;  /* 0x000000043d097223 */ /* 0x000fc60000000009 */
[----:B------:R-:W-:Y:S01]  /*5b40*/  SHFL.IDX PT, R108, R12, R24, 0x1f ;  /* 0x00001f180c6c7589 */ /* 0x000fe200000e0000 */
[----:B------:R-:W-:-:S03]  /*5b50*/  FFMA R93, R61, R110, R93 ;  /* 0x0000006e3d5d7223 */ /* 0x000fc6000000005d */
[----:B------:R-:W0:Y:S01]  /*5b60*/  SHFL.IDX PT, R31, R66, R18, 0x1f ;  /* 0x00001f12421f7589 */ /* 0x000e2200000e0000 */
[C---:B-----5:R-:W-:Y:S01]  /*5b70*/  FFMA R10, R35.reuse, R57, R10 ;  /* 0x00000039230a7223 */ /* 0x060fe2000000000a */
[C---:B------:R-:W-:Y:S01]  /*5b80*/  FFMA R32, R35.reuse, R99, R32 ;  /* 0x0000006323207223 */ /* 0x040fe20000000020 */
[C---:B------:R-:W-:Y:S01]  /*5b90*/  FFMA R59, R35.reuse, R4, R59 ;  /* 0x00000004233b7223 */ /* 0x040fe2000000003b */
[----:B------:R-:W-:Y:S01]  /*5ba0*/  FFMA R5, R35, R110, R5 ;  /* 0x0000006e23057223 */ /* 0x000fe20000000005 */
[----:B------:R-:W1:Y:S04]  /*5bb0*/  SHFL.IDX PT, R61, R66, R19, 0x1f ;  /* 0x00001f13423d7589 */ /* 0x000e6800000e0000 */
[----:B------:R-:W2:Y:S01]  /*5bc0*/  SHFL.IDX PT, R35, R66, R20, 0x1f ;  /* 0x00001f1442237589 */ /* 0x000ea200000e0000 */
[----:B------:R-:W-:-:S03]  /*5bd0*/  FFMA R6, R95, R57, R6 ;  /* 0x000000395f067223 */ /* 0x000fc60000000006 */
[----:B------:R-:W3:Y:S01]  /*5be0*/  SHFL.IDX PT, R57, R66, R21, 0x1f ;  /* 0x00001f1542397589 */ /* 0x000ee200000e0000 */
[----:B------:R-:W-:-:S03]  /*5bf0*/  FFMA R34, R95, R99, R34 ;  /* 0x000000635f227223 */ /* 0x000fc60000000022 */
[----:B------:R-:W4:Y:S01]  /*5c00*/  SHFL.IDX PT, R111, R66, R28, 0x1f ;  /* 0x00001f1c426f7589 */ /* 0x000f2200000e0000 */
[C---:B------:R-:W-:Y:S01]  /*5c10*/  FFMA R11, R95.reuse, R4, R11 ;  /* 0x000000045f0b7223 */ /* 0x040fe2000000000b */
[----:B------:R-:W-:Y:S01]  /*5c20*/  FFMA R109, R95, R110, R109 ;  /* 0x0000006e5f6d7223 */ /* 0x000fe2000000006d */
[C---:B0-----:R-:W-:Y:S01]  /*5c30*/  FFMA R106, R31.reuse, R65, R106 ;  /* 0x000000411f6a7223 */ /* 0x041fe2000000006a */
[C---:B------:R-:W-:Y:S01]  /*5c40*/  FFMA R104, R31.reuse, R105, R104 ;  /* 0x000000691f687223 */ /* 0x040fe20000000068 */
[C---:B------:R-:W-:Y:S01]  /*5c50*/  FFMA R107, R31.reuse, R96, R107 ;  /* 0x000000601f6b7223 */ /* 0x040fe2000000006b */
[----:B------:R-:W-:Y:S01]  /*5c60*/  FFMA R103, R31, R108, R103 ;  /* 0x0000006c1f677223 */ /* 0x000fe20000000067 */
[----:B------:R-:W-:Y:S01]  /*5c70*/  SHFL.IDX PT, R102, R66, R23, 0x1f ;  /* 0x00001f1742667589 */ /* 0x000fe200000e0000 */
[----:B-1----:R-:W-:-:S03]  /*5c80*/  FFMA R100, R61, R65, R100 ;  /* 0x000000413d647223 */ /* 0x002fc60000000064 */
[----:B------:R-:W0:Y:S01]  /*5c90*/  SHFL.IDX PT, R31, R66, R22, 0x1f ;  /* 0x00001f16421f7589 */ /* 0x000e2200000e0000 */
        /* <DEDUP_REMOVED lines=8> */
[----:B------:R-:W-:Y:S04]  /*5d20*/  SHFL.IDX PT, R61, R92, R17, 0x1f ;  /* 0x00001f115c3d7589 */ /* 0x000fe800000e0000 */
[----:B------:R-:W-:Y:S04]  /*5d30*/  SHFL.IDX PT, R99, R92, R26, 0x1f ;  /* 0x00001f1a5c637589 */ /* 0x000fe800000e0000 */
[----:B------:R-:W-:Y:S04]  /*5d40*/  SHFL.IDX PT, R12, R92, R25, 0x1f ;  /* 0x00001f195c0c7589 */ /* 0x000fe800000e0000 */
[----:B------:R-:W-:Y:S04]  /*5d50*/  SHFL.IDX PT, R110, R92, R24, 0x1f ;  /* 0x00001f185c6e7589 */ /* 0x000fe800000e0000 */
[----:B------:R-:W2:Y:S01]  /*5d60*/  SHFL.IDX PT, R35, R62, R18, 0x1f ;  /* 0x00001f123e237589 */ /* 0x000ea200000e0000 */
[----:B---3--:R-:W-:-:S03]  /*5d70*/  FFMA R116, R57, R65, R116 ;  /* 0x0000004139747223 */ /* 0x008fc60000000074 */
[----:B------:R-:W-:Y:S01]  /*5d80*/  LDS R4, [R16+0x175c] ;  /* 0x00175c0010047984 */ /* 0x000fe20000000800 */
[----:B------:R-:W-:-:S03]  /*5d90*/  FFMA R118, R57, R105, R118 ;  /* 0x0000006939767223 */ /* 0x000fc60000000076 */
[----:B------:R-:W-:Y:S01]  /*5da0*/  LDS R66, [R15+UR5+0x1700] ;  /* 0x001700050f427984 */ /* 0x000fe20008000800 */
[C---:B------:R-:W-:Y:S01]  /*5db0*/  FFMA R9, R57.reuse, R96, R9 ;  /* 0x0000006039097223 */ /* 0x040fe20000000009 */
[----:B------:R-:W-:Y:S02]  /*5dc0*/  FFMA R93, R57, R108, R93 ;  /* 0x0000006c395d7223 */ /* 0x000fe4000000005d */
[----:B------:R-:W3:Y:S01]  /*5dd0*/  SHFL.IDX PT, R57, R62, R19, 0x1f ;  /* 0x00001f133e397589 */ /* 0x000ee200000e0000 */
        /* <DEDUP_REMOVED lines=9> */
[----:B------:R-:W-:-:S03]  /*5e70*/  FFMA R13, R102, R65, R13 ;  /* 0x00000041660d7223 */ /* 0x000fc6000000000d */
[----:B------:R-:W4:Y:S01]  /*5e80*/  SHFL.IDX PT, R31, R62, R20, 0x1f ;  /* 0x00001f143e1f7589 */ /* 0x000f2200000e0000 */
[----:B-1----:R-:W-:Y:S01]  /*5e90*/  FFMA R6, R95, R65, R6 ;  /* 0x000000415f067223 */ /* 0x002fe20000000006 */
[C---:B--2---:R-:W-:Y:S01]  /*5ea0*/  FFMA R106, R35.reuse, R61, R106 ;  /* 0x0000003d236a7223 */ /* 0x044fe2000000006a */
[C---:B------:R-:W-:Y:S01]  /*5eb0*/  FFMA R104, R35.reuse, R99, R104 ;  /* 0x0000006323687223 */ /* 0x040fe20000000068 */
[C---:B------:R-:W-:Y:S01]  /*5ec0*/  FFMA R107, R35.reuse, R12, R107 ;  /* 0x0000000c236b7223 */ /* 0x040fe2000000006b */
[----:B------:R-:W-:Y:S01]  /*5ed0*/  FFMA R103, R35, R110, R103 ;  /* 0x0000006e23677223 */ /* 0x000fe20000000067 */
[----:B------:R-:W1:Y:S04]  /*5ee0*/  SHFL.IDX PT, R65, R62, R21, 0x1f ;  /* 0x00001f153e417589 */ /* 0x000e6800000e0000 */
[----:B------:R-:W2:Y:S01]  /*5ef0*/  SHFL.IDX PT, R35, R62, R22, 0x1f ;  /* 0x00001f163e237589 */ /* 0x000ea200000e0000 */
[CC--:B------:R-:W-:Y:S01]  /*5f00*/  FFMA R8, R102.reuse, R108.reuse, R8 ;  /* 0x0000006c66087223 */ /* 0x0c0fe20000000008 */
[----:B------:R-:W-:Y:S01]  /*5f10*/  FFMA R109, R95, R108, R109 ;  /* 0x0000006c5f6d7223 */ /* 0x000fe2000000006d */
[C---:B---3--:R-:W-:Y:S01]  /*5f20*/  FFMA R100, R57.reuse, R61, R100 ;  /* 0x0000003d39647223 */ /* 0x048fe20000000064 */
[C---:B------:R-:W-:Y:S01]  /*5f30*/  FFMA R98, R57.reuse, R99, R98 ;  /* 0x0000006339627223 */ /* 0x040fe20000000062 */
[C---:B------:R-:W-:Y:S01]  /*5f40*/  FFMA R101, R57.reuse, R12, R101 ;  /* 0x0000000c39657223 */ /* 0x040fe20000000065 */
[----:B------:R-:W-:Y:S01]  /*5f50*/  FFMA R92, R57, R110, R97 ;  /* 0x0000006e395c7223 */ /* 0x000fe20000000061 */
[----:B------:R-:W-:Y:S01]  /*5f60*/  LDS R108, [R15+UR5+0x1800] ;  /* 0x001800050f6c7984 */ /* 0x000fe20008000800 */
[C---:B------:R-:W-:Y:S01]  /*5f70*/  FFMA R58, R102.reuse, R105, R58 ;  /* 0x00000069663a7223 */ /* 0x040fe2000000003a */
[----:B------:R-:W-:-:S02]  /*5f80*/  FFMA R7, R102, R96, R7 ;  /* 0x0000006066077223 */ /* 0x000fc40000000007 */
[----:B------:R-:W-:Y:S04]  /*5f90*/  LDS R57, [R16+0x1860] ;  /* 0x0018600010397984 */ /* 0x000fe80000000800 */
[----:B------:R-:W3:Y:S01]  /*5fa0*/  SHFL.IDX PT, R102, R62, R23, 0x1f ;  /* 0x00001f173e667589 */ /* 0x000ee200000e0000 */
[C---:B------:R-:W-:Y:S01]  /*5fb0*/  FFMA R34, R95.reuse, R105, R34 ;  /* 0x000000695f227223 */ /* 0x040fe20000000022 */
[----:B------:R-:W-:Y:S01]  /*5fc0*/  FFMA R11, R95, R96, R11 ;  /* 0x000000605f0b7223 */ /* 0x000fe2000000000b */
[C---:B0-----:R-:W-:Y:S01]  /*5fd0*/  FFMA R14, R111.reuse, R61, R14 ;  /* 0x0000003d6f0e7223 */ /* 0x041fe2000000000e */
[C---:B------:R-:W-:Y:S01]  /*5fe0*/  FFMA R29, R111.reuse, R99, R29 ;  /* 0x000000636f1d7223 */ /* 0x040fe2000000001d */
[C---:B------:R-:W-:Y:S01]  /*5ff0*/  FFMA R30, R111.reuse, R12, R30 ;  /* 0x0000000c6f1e7223 */ /* 0x040fe2000000001e */
[----:B------:R-:W-:Y:S01]  /*6000*/  FFMA R113, R111, R110, R113 ;  /* 0x0000006e6f717223 */ /* 0x000fe20000000071 */
[C---:B----4-:R-:W-:Y:S01]  /*6010*/  FFMA R94, R31.reuse, R61, R94 ;  /* 0x0000003d1f5e7223 */ /* 0x050fe2000000005e */
[C---:B------:R-:W-:Y:S01]  /*6020*/  FFMA R60, R31.reuse, R99, R60 ;  /* 0x000000631f3c7223 */ /* 0x040fe2000000003c */
[C---:B------:R-:W-:Y:S01]  /*6030*/  FFMA R33, R31.reuse, R12, R33 ;  /* 0x0000000c1f217223 */ /* 0x040fe20000000021 */
[----:B------:R-:W-:Y:S01]  /*6040*/  FFMA R112, R31, R110, R91 ;  /* 0x0000006e1f707223 */ /* 0x000fe2000000005b */
[----:B------:R-:W0:Y:S01]  /*6050*/  SHFL.IDX PT, R95, R62, R27, 0x1f ;  /* 0x00001f1b3e5f7589 */ /* 0x000e2200000e0000 */
[----:B-1----:R-:W-:-:S03]  /*6060*/  FFMA R116, R65, R61, R116 ;  /* 0x0000003d41747223 */ /* 0x002fc60000000074 */
[----:B------:R-:W-:Y:S01]  /*6070*/  SHFL.IDX PT, R97, R66, R17, 0x1f ;  /* 0x00001f1142617589 */ /* 0x000fe200000e0000 */
[----:B------:R-:W-:-:S03]  /*6080*/  FFMA R118, R65, R99, R118 ;  /* 0x0000006341767223 */ /* 0x000fc60000000076 */
[----:B------:R-:W-:Y:S01]  /*6090*/  SHFL.IDX PT, R105, R66, R26, 0x1f ;  /* 0x00001f1a42697589 */ /* 0x000fe200000e0000 */
[----:B------:R-:W-:-:S03]  /*60a0*/  FFMA R9, R65, R12, R9 ;  /* 0x0000000c41097223 */ /* 0x000fc60000000009 */
[----:B------:R-:W-:Y:S01]  /*60b0*/  SHFL.IDX PT, R96, R66, R25, 0x1f ;  /* 0x00001f1942607589 */ /* 0x000fe200000e0000 */
[----:B--2---:R-:W-:-:S03]  /*60c0*/  FFMA R114, R35, R110, R5 ;  /* 0x0000006e23727223 */ /* 0x004fc60000000005 */
[----:B------:R1:W-:Y:S04]  /*60d0*/  SHFL.IDX PT, R111, R66, R24, 0x1f ;  /* 0x00001f18426f7589 */ /* 0x0003e800000e0000 */
[----:B------:R-:W2:Y:S04]  /*60e0*/  SHFL.IDX PT, R31, R4, R18, 0x1f ;  /* 0x00001f12041f7589 */ /* 0x000ea800000e0000 */
[----:B------:R-:W4:Y:S01]  /*60f0*/  SHFL.IDX PT, R62, R4, R28, 0x1f ;  /* 0x00001f1c043e7589 */ /* 0x000f2200000e0000 */
[----:B-1----:R-:W-:-:S03]  /*6100*/  FFMA R66, R65, R110, R93 ;  /* 0x0000006e41427223 */ /* 0x002fc6000000005d */
[----:B------:R-:W1:Y:S04]  /*6110*/  SHFL.IDX PT, R65, R4, R19, 0x1f ;  /* 0x00001f1304417589 */ /* 0x000e6800000e0000 */
[----:B------:R-:W5:Y:S01]  /*6120*/  SHFL.IDX PT, R5, R4, R20, 0x1f ;  /* 0x00001f1404057589 */ /* 0x000f6200000e0000 */
[C---:B---3--:R-:W-:Y:S01]  /*6130*/  FFMA R13, R102.reuse, R61, R13 ;  /* 0x0000003d660d7223 */ /* 0x048fe2000000000d */
[C---:B------:R-:W-:Y:S01]  /*6140*/  FFMA R58, R102.reuse, R99, R58 ;  /* 0x00000063663a7223 */ /* 0x040fe2000000003a */
[C---:B------:R-:W-:Y:S01]  /*6150*/  FFMA R7, R102.reuse, R12, R7 ;  /* 0x0000000c66077223 */ /* 0x040fe20000000007 */
[----:B------:R-:W-:Y:S01]  /*6160*/  FFMA R8, R102, R110, R8 ;  /* 0x0000006e66087223 */ /* 0x000fe20000000008 */
[C---:B------:R-:W-:Y:S01]  /*6170*/  FFMA R10, R35.reuse, R61, R10 ;  /* 0x0000003d230a7223 */ /* 0x040fe2000000000a */
[C---:B------:R-:W-:Y:S01]  /*6180*/  FFMA R32, R35.reuse, R99, R32 ;  /* 0x0000006323207223 */ /* 0x040fe20000000020 */
[----:B------:R-:W-:Y:S01]  /*6190*/  FFMA R59, R35, R12, R59 ;  /* 0x0000000c233b7223 */ /* 0x000fe2000000003b */
[----:B------:R-:W3:Y:S04]  /*61a0*/  SHFL.IDX PT, R102, R4, R23, 0x1f ;  /* 0x00001f1704667589 */ /* 0x000ee800000e0000 */
[----:B------:R-:W3:Y:S01]  /*61b0*/  SHFL.IDX PT, R35, R4, R21, 0x1f ;  /* 0x00001f1504237589 */ /* 0x000ee200000e0000 */
[----:B0-----:R-:W-:Y:S01]  /*61c0*/  FFMA R6, R95, R61, R6 ;  /* 0x0000003d5f067223 */ /* 0x001fe20000000006 */
[C---:B--2---:R-:W-:Y:S01]  /*61d0*/  FFMA R106, R31.reuse, R97, R106 ;  /* 0x000000611f6a7223 */ /* 0x044fe2000000006a */
[C---:B------:R-:W-:Y:S01]  /*61e0*/  FFMA R104, R31.reuse, R105, R104 ;  /* 0x000000691f687223 */ /* 0x040fe20000000068 */
[C---:B------:R-:W-:Y:S01]  /*61f0*/  FFMA R107, R31.reuse, R96, R107 ;  /* 0x000000601f6b7223 */ /* 0x040fe2000000006b */
[----:B------:R-:W-:Y:S01]  /*6200*/  FFMA R103, R31, R111, R103 ;  /* 0x0000006f1f677223 */ /* 0x000fe20000000067 */
[----:B------:R-:W-:Y:S01]  /*6210*/  FFMA R11, R95, R12, R11 ;  /* 0x0000000c5f0b7223 */ /* 0x000fe2000000000b */
[----:B------:R-:W0:Y:S01]  /*6220*/  SHFL.IDX PT, R31, R4, R22, 0x1f ;  /* 0x00001f16041f7589 */ /* 0x000e2200000e0000 */
[----:B----4-:R-:W-:-:S03]  /*6230*/  FFMA R14, R62, R97, R14 ;  /* 0x000000613e0e7223 */ /* 0x010fc6000000000e */
[----:B------:R-:W2:Y:S01]  /*6240*/  SHFL.IDX PT, R61, R4, R27, 0x1f ;  /* 0x00001f1b043d7589 */ /* 0x000ea200000e0000 */
[C---:B------:R-:W-:Y:S01]  /*6250*/  FFMA R29, R62.reuse, R105, R29 ;  /* 0x000000693e1d7223 */ /* 0x040fe2000000001d */
[CC--:B------:R-:W-:Y:S02]  /*6260*/  FFMA R30, R62.reuse, R96.reuse, R30 ;  /* 0x000000603e1e7223 */ /* 0x0c0fe4000000001e */
[----:B------:R-:W-:Y:S01]  /*6270*/  LDS R12, [R16+0x1964] ;  /* 0x00196400100c7984 */ /* 0x000fe20000000800 */
[----:B------:R-:W-:Y:S01]  /*6280*/  FFMA R113, R62, R111, R113 ;  /* 0x0000006f3e717223 */ /* 0x000fe20000000071 */
[C---:B-1----:R-:W-:Y:S02]  /*6290*/  FFMA R100, R65.reuse, R97, R100 ;  /* 0x0000006141647223 */ /* 0x042fe40000000064 */
[----:B------:R-:W-:Y:S01]  /*62a0*/  LDS R4, [R15+UR5+0x1900] ;  /* 0x001900050f047984 */ /* 0x000fe20008000800 */
[C---:B------:R-:W-:Y:S01]  /*62b0*/  FFMA R98, R65.reuse, R105, R98 ;  /* 0x0000006941627223 */ /* 0x040fe20000000062 */
[CC--:B------:R-:W-:Y:S01]  /*62c0*/  FFMA R101, R65.reuse, R96.reuse, R101 ;  /* 0x0000006041657223 */ /* 0x0c0fe20000000065 */
[----:B------:R-:W-:Y:S01]  /*62d0*/  FFMA R92, R65, R111, R92 ;  /* 0x0000006f415c7223 */ /* 0x000fe2000000005c */
[C---:B-----5:R-:W-:Y:S01]  /*62e0*/  FFMA R94, R5.reuse, R97, R94 ;  /* 0x00000061055e7223 */ /* 0x060fe2000000005e */
[C---:B------:R-:W-:Y:S01]  /*62f0*/  FFMA R60, R5.reuse, R105, R60 ;  /* 0x00000069053c7223 */ /* 0x040fe2000000003c */
[C---:B------:R-:W-:Y:S01]  /*6300*/  FFMA R33, R5.reuse, R96, R33 ;  /* 0x0000006005217223 */ /* 0x040fe20000000021 */
[----:B------:R-:W-:Y:S01]  /*6310*/  FFMA R112, R5, R111, R112 ;  /* 0x0000006f05707223 */ /* 0x000fe20000000070 */
[----:B------:R-:W-:Y:S01]  /*6320*/  SHFL.IDX PT, R91, R108, R17, 0x1f ;  /* 0x00001f116c5b7589 */ /* 0x000fe200000e0000 */
[C---:B------:R-:W-:Y:S01]  /*6330*/  FFMA R34, R95.reuse, R99, R34 ;  /* 0x000000635f227223 */ /* 0x040fe20000000022 */
[----:B------:R-:W-:-:S02]  /*6340*/  FFMA R110, R95, R110, R109 ;  /* 0x0000006e5f6e7223 */ /* 0x000fc4000000006d */
[----:B------:R-:W-:Y:S04]  /*6350*/  SHFL.IDX PT, R65, R108, R26, 0x1f ;  /* 0x00001f1a6c417589 */ /* 0x000fe800000e0000 */
[----:B------:R-:W-:Y:S04]  /*6360*/  SHFL.IDX PT, R62, R108, R25, 0x1f ;  /* 0x00001f196c3e7589 */ /* 0x000fe800000e0000 */
[----:B------:R-:W-:Y:S04]  /*6370*/  SHFL.IDX PT, R93, R108, R24, 0x1f ;  /* 0x00001f186c5d7589 */ /* 0x000fe800000e0000 */
[----:B------:R-:W1:Y:S04]  /*6380*/  SHFL.IDX PT, R5, R57, R18, 0x1f ;  /* 0x00001f1239057589 */ /* 0x000e6800000e0000 */
[----:B------:R-:W4:Y:S01]  /*6390*/  SHFL.IDX PT, R95, R57, R28, 0x1f ;  /* 0x00001f1c395f7589 */ /* 0x000f2200000e0000 */
[C---:B---3--:R-:W-:Y:S01]  /*63a0*/  FFMA R13, R102.reuse, R97, R13 ;  /* 0x00000061660d7223 */ /* 0x048fe2000000000d */
[C---:B------:R-:W-:Y:S01]  /*63b0*/  FFMA R58, R102.reuse, R105, R58 ;  /* 0x00000069663a7223 */ /* 0x040fe2000000003a */
[CC--:B------:R-:W-:Y:S01]  /*63c0*/  FFMA R7, R102.reuse, R96.reuse, R7 ;  /* 0x0000006066077223 */ /* 0x0c0fe20000000007 */
[----:B------:R-:W-:Y:S01]  /*63d0*/  FFMA R8, R102, R111, R8 ;  /* 0x0000006f66087223 */ /* 0x000fe20000000008 */
[C---:B------:R-:W-:Y:S01]  /*63e0*/  FFMA R116, R35.reuse, R97, R116 ;  /* 0x0000006123747223 */ /* 0x040fe20000000074 */
[C---:B------:R-:W-:Y:S01]  /*63f0*/  FFMA R118, R35.reuse, R105, R118 ;  /* 0x0000006923767223 */ /* 0x040fe20000000076 */
[CC--:B------:R-:W-:Y:S01]  /*6400*/  FFMA R9, R35.reuse, R96.reuse, R9 ;  /* 0x0000006023097223 */ /* 0x0c0fe20000000009 */
[----:B------:R-:W-:Y:S01]  /*6410*/  FFMA R66, R35, R111, R66 ;  /* 0x0000006f23427223 */ /* 0x000fe20000000042 */
[----:B------:R-:W3:Y:S04]  /*6420*/  SHFL.IDX PT, R102, R57, R23, 0x1f ;  /* 0x00001f1739667589 */ /* 0x000ee800000e0000 */
[----:B------:R-:W5:Y:S01]  /*6430*/  SHFL.IDX PT, R35, R57, R19, 0x1f ;  /* 0x00001f1339237589 */ /* 0x000f6200000e0000 */
[C---:B0-----:R-:W-:Y:S01]  /*6440*/  FFMA R10, R31.reuse, R97, R10 ;  /* 0x000000611f0a7223 */ /* 0x041fe2000000000a */
[C---:B------:R-:W-:Y:S01]  /*6450*/  FFMA R32, R31.reuse, R105, R32 ;  /* 0x000000691f207223 */ /* 0x040fe20000000020 */
[CC--:B------:R-:W-:Y:S01]  /*6460*/  FFMA R59, R31.reuse, R96.reuse, R59 ;  /* 0x000000601f3b7223 */ /* 0x0c0fe2000000003b */
[----:B------:R-:W-:Y:S01]  /*6470*/  FFMA R114, R31, R111, R114 ;  /* 0x0000006f1f727223 */ /* 0x000fe20000000072 */
[C---:B--2---:R-:W-:Y:S01]  /*6480*/  FFMA R6, R61.reuse, R97, R6 ;  /* 0x000000613d067223 */ /* 0x044fe20000000006 */
[C---:B------:R-:W-:Y:S01]  /*6490*/  FFMA R34, R61.reuse, R105, R34 ;  /* 0x000000693d227223 */ /* 0x040fe20000000022 */
[C---:B------:R-:W-:Y:S01]  /*64a0*/  FFMA R11, R61.reuse, R96, R11 ;  /* 0x000000603d0b7223 */ /* 0x040fe2000000000b */
[----:B------:R-:W-:Y:S01]  /*64b0*/  FFMA R110, R61, R111, R110 ;  /* 0x0000006f3d6e7223 */ /* 0x000fe2000000006e */
[C---:B-1----:R-:W-:Y:S01]  /*64c0*/  FFMA R106, R5.reuse, R91, R106 ;  /* 0x0000005b056a7223 */ /* 0x042fe2000000006a */
[C---:B------:R-:W-:Y:S01]  /*64d0*/  FFMA R104, R5.reuse, R65, R104 ;  /* 0x0000004105687223 */ /* 0x040fe20000000068 */
[CC--:B------:R-:W-:Y:S01]  /*64e0*/  FFMA R107, R5.reuse, R62.reuse, R107 ;  /* 0x0000003e056b7223 */ /* 0x0c0fe2000000006b */
[----:B------:R-:W-:Y:S01]  /*64f0*/  FFMA R103, R5, R93, R103 ;  /* 0x0000005d05677223 */ /* 0x000fe20000000067 */
[----:B------:R-:W0:Y:S01]  /*6500*/  SHFL.IDX PT, R31, R57, R20, 0x1f ;  /* 0x00001f14391f7589 */ /* 0x000e2200000e0000 */
[C---:B----4-:R-:W-:Y:S01]  /*6510*/  FFMA R14, R95.reuse, R91, R14 ;  /* 0x0000005b5f0e7223 */ /* 0x050fe2000000000e */
[C---:B------:R-:W-:Y:S01]  /*6520*/  FFMA R29, R95.reuse, R65, R29 ;  /* 0x000000415f1d7223 */ /* 0x040fe2000000001d */
[C---:B------:R-:W-:Y:S01]  /*6530*/  FFMA R30, R95.reuse, R62, R30 ;  /* 0x0000003e5f1e7223 */ /* 0x040fe2000000001e */
[----:B------:R-:W1:Y:S01]  /*6540*/  SHFL.IDX PT, R61, R57, R21, 0x1f ;  /* 0x00001f15393d7589 */ /* 0x000e6200000e0000 */
[----:B------:R-:W-:-:S03]  /*6550*/  FFMA R113, R95, R93, R113 ;  /* 0x0000005d5f717223 */ /* 0x000fc60000000071 */
[----:B------:R-:W2:Y:S04]  /*6560*/  SHFL.IDX PT, R5, R57, R22, 0x1f ;  /* 0x00001f1639057589 */ /* 0x000ea800000e0000 */
[----:B------:R-:W4:Y:S01]  /*6570*/  SHFL.IDX PT, R95, R57, R27, 0x1f ;  /* 0x00001f1b395f7589 */ /* 0x000f2200000e0000 */
[C---:B---3--:R-:W-:Y:S01]  /*6580*/  FFMA R13, R102.reuse, R91, R13 ;  /* 0x0000005b660d7223 */ /* 0x048fe2000000000d */
[C---:B------:R-:W-:Y:S01]  /*6590*/  FFMA R58, R102.reuse, R65, R58 ;  /* 0x00000041663a7223 */ /* 0x040fe2000000003a */
[CC--:B------:R-:W-:Y:S01]  /*65a0*/  FFMA R7, R102.reuse, R62.reuse, R7 ;  /* 0x0000003e66077223 */ /* 0x0c0fe20000000007 */
[----:B------:R-:W-:Y:S01]  /*65b0*/  FFMA R8, R102, R93, R8 ;  /* 0x0000005d66087223 */ /* 0x000fe20000000008 */
[C---:B-----5:R-:W-:Y:S01]  /*65c0*/  FFMA R100, R35.reuse, R91, R100 ;  /* 0x0000005b23647223 */ /* 0x060fe20000000064 */
[C---:B------:R-:W-:Y:S01]  /*65d0*/  FFMA R98, R35.reuse, R65, R98 ;  /* 0x0000004123627223 */ /* 0x040fe20000000062 */
[CC--:B------:R-:W-:Y:S01]  /*65e0*/  FFMA R101, R35.reuse, R62.reuse, R101 ;  /* 0x0000003e23657223 */ /* 0x0c0fe20000000065 */
[----:B------:R-:W-:Y:S01]  /*65f0*/  FFMA R92, R35, R93, R92 ;  /* 0x0000005d235c7223 */ /* 0x000fe2000000005c */
[----:B------:R-:W-:Y:S04]  /*6600*/  LDS R57, [R15+UR5+0x1a00] ;  /* 0x001a00050f397984 */ /* 0x000fe80008000800 */
[----:B------:R-:W-:Y:S04]  /*6610*/  LDS R35, [R16+0x1a68] ;  /* 0x001a680010237984 */ /* 0x000fe80000000800 */
[----:B------:R-:W-:Y:S04]  /*6620*/  SHFL.IDX PT, R102, R12, R23, 0x1f ;  /* 0x00001f170c667589 */ /* 0x000fe800000e0000 */
[----:B------:R-:W3:Y:S04]  /*6630*/  SHFL.IDX PT, R97, R4, R17, 0x1f ;  /* 0x00001f1104617589 */ /* 0x000ee800000e0000 */
[----:B------:R-:W5:Y:S04]  /*6640*/  SHFL.IDX PT, R99, R4, R26, 0x1f ;  /* 0x00001f1a04637589 */ /* 0x000f6800000e0000 */
[----:B------:R-:W5:Y:S04]  /*6650*/  SHFL.IDX PT, R96, R4, R25, 0x1f ;  /* 0x00001f1904607589 */ /* 0x000f6800000e0000 */
[----:B------:R-:W5:Y:S01]  /*6660*/  SHFL.IDX PT, R108, R4, R24, 0x1f ;  /* 0x00001f18046c7589 */ /* 0x000f6200000e0000 */
[C---:B0-----:R-:W-:Y:S01]  /*6670*/  FFMA R94, R31.reuse, R91, R94 ;  /* 0x0000005b1f5e7223 */ /* 0x041fe2000000005e */
[C---:B------:R-:W-:Y:S01]  /*6680*/  FFMA R60, R31.reuse, R65, R60 ;  /* 0x000000411f3c7223 */ /* 0x040fe2000000003c */
[-C--:B------:R-:W-:Y:S01]  /*6690*/  FFMA R33, R31, R62.reuse, R33 ;  /* 0x0000003e1f217223 */ /* 0x080fe20000000021 */
[C---:B-1----:R-:W-:Y:S01]  /*66a0*/  FFMA R116, R61.reuse, R91, R116 ;  /* 0x0000005b3d747223 */ /* 0x042fe20000000074 */
[C---:B------:R-:W-:Y:S01]  /*66b0*/  FFMA R118, R61.reuse, R65, R118 ;  /* 0x000000413d767223 */ /* 0x040fe20000000076 */
[-C--:B------:R-:W-:Y:S01]  /*66c0*/  FFMA R9, R61, R62.reuse, R9 ;  /* 0x0000003e3d097223 */ /* 0x080fe20000000009 */
[C---:B--2---:R-:W-:Y:S01]  /*66d0*/  FFMA R10, R5.reuse, R91, R10 ;  /* 0x0000005b050a7223 */ /* 0x044fe2000000000a */
[C---:B------:R-:W-:Y:S01]  /*66e0*/  FFMA R32, R5.reuse, R65, R32 ;  /* 0x0000004105207223 */ /* 0x040fe20000000020 */
[-C--:B------:R-:W-:Y:S01]  /*66f0*/  FFMA R59, R5, R62.reuse, R59 ;  /* 0x0000003e053b7223 */ /* 0x080fe2000000003b */
[-C--:B------:R-:W-:Y:S01]  /*6700*/  FFMA R31, R31, R93.reuse, R112 ;  /* 0x0000005d1f1f7223 */ /* 0x080fe20000000070 */
[-C--:B------:R-:W-:Y:S01]  /*6710*/  FFMA R61, R61, R93.reuse, R66 ;  /* 0x0000005d3d3d7223 */ /* 0x080fe20000000042 */
        /* <DEDUP_REMOVED lines=8> */
[----:B------:R-:W4:Y:S04]  /*67a0*/  SHFL.IDX PT, R65, R12, R20, 0x1f ;  /* 0x00001f140c417589 */ /* 0x000f2800000e0000 */
[----:B------:R-:W4:Y:S01]  /*67b0*/  SHFL.IDX PT, R95, R12, R22, 0x1f ;  /* 0x00001f160c5f7589 */ /* 0x000f2200000e0000 */
[C---:B---3--:R-:W-:Y:S01]  /*67c0*/  FFMA R13, R102.reuse, R97, R13 ;  /* 0x00000061660d7223 */ /* 0x048fe2000000000d */
[C---:B-----5:R-:W-:Y:S01]  /*67d0*/  FFMA R58, R102.reuse, R99, R58 ;  /* 0x00000063663a7223 */ /* 0x060fe2000000003a */
[C---:B------:R-:W-:Y:S01]  /*67e0*/  FFMA R7, R102.reuse, R96, R7 ;  /* 0x0000006066077223 */ /* 0x040fe20000000007 */
[----:B------:R-:W-:Y:S01]  /*67f0*/  FFMA R8, R102, R108, R8 ;  /* 0x0000006c66087223 */ /* 0x000fe20000000008 */
[----:B------:R-:W-:Y:S04]  /*6800*/  LDS R62, [R16+0x1b6c] ;  /* 0x001b6c00103e7984 */ /* 0x000fe80000000800 */
[----:B------:R-:W-:Y:S01]  /*6810*/  LDS R102, [R15+UR5+0x1b00] ;  /* 0x001b00050f667984 */ /* 0x000fe20008000800 */
        /* <DEDUP_REMOVED lines=12> */
[----:B------:R-:W0:Y:S01]  /*68e0*/  SHFL.IDX PT, R91, R12, R21, 0x1f ;  /* 0x00001f150c5b7589 */ /* 0x000e2200000e0000 */
[-C--:B----4-:R-:W-:Y:S01]  /*68f0*/  FFMA R110, R65, R108.reuse, R31 ;  /* 0x0000006c416e7223 */ /* 0x090fe2000000001f */
[----:B------:R-:W-:-:S02]  /*6900*/  FFMA R114, R95, R108, R5 ;  /* 0x0000006c5f727223 */ /* 0x000fc40000000005 */
[----:B------:R-:W-:Y:S04]  /*6910*/  SHFL.IDX PT, R109, R57, R17, 0x1f ;  /* 0x00001f11396d7589 */ /* 0x000fe800000e0000 */
[----:B------:R-:W-:Y:S04]  /*6920*/  SHFL.IDX PT, R111, R57, R26, 0x1f ;  /* 0x00001f1a396f7589 */ /* 0x000fe800000e0000 */
[----:B------:R-:W-:Y:S04]  /*6930*/  SHFL.IDX PT, R4, R57, R25, 0x1f ;  /* 0x00001f1939047589 */ /* 0x000fe800000e0000 */
[----:B------:R-:W-:Y:S04]  /*6940*/  SHFL.IDX PT, R115, R57, R24, 0x1f ;  /* 0x00001f1839737589 */ /* 0x000fe800000e0000 */
[----:B------:R-:W1:Y:S04]  /*6950*/  SHFL.IDX PT, R105, R12, R27, 0x1f ;  /* 0x00001f1b0c697589 */ /* 0x000e6800000e0000 */
[----:B------:R-:W2:Y:S04]  /*6960*/  SHFL.IDX PT, R66, R35, R23, 0x1f ;  /* 0x00001f1723427589 */ /* 0x000ea800000e0000 */
[----:B------:R-:W3:Y:S04]  /*6970*/  SHFL.IDX PT, R31, R35, R18, 0x1f ;  /* 0x00001f12231f7589 */ /* 0x000ee800000e0000 */
[----:B------:R-:W4:Y:S04]  /*6980*/  SHFL.IDX PT, R57, R35, R19, 0x1f ;  /* 0x00001f1323397589 */ /* 0x000f2800000e0000 */
[----:B------:R-:W5:Y:S04]  /*6990*/  SHFL.IDX PT, R5, R35, R20, 0x1f ;  /* 0x00001f1423057589 */ /* 0x000f6800000e0000 */
[----:B------:R-:W5:Y:S01]  /*69a0*/  SHFL.IDX PT, R12, R35, R28, 0x1f ;  /* 0x00001f1c230c7589 */ /* 0x000f6200000e0000 */
[C---:B------:R-:W-:Y:S01]  /*69b0*/  FFMA R94, R65.reuse, R97, R94 ;  /* 0x00000061415e7223 */ /* 0x040fe2000000005e */
[C---:B------:R-:W-:Y:S01]  /*69c0*/  FFMA R60, R65.reuse, R99, R60 ;  /* 0x00000063413c7223 */ /* 0x040fe2000000003c */
[----:B------:R-:W-:Y:S01]  /*69d0*/  FFMA R33, R65, R96, R33 ;  /* 0x0000006041217223 */ /* 0x000fe20000000021 */
[C---:B0-----:R-:W-:Y:S01]  /*69e0*/  FFMA R112, R91.reuse, R108, R61 ;  /* 0x0000006c5b707223 */ /* 0x041fe2000000003d */
[C---:B------:R-:W-:Y:S01]  /*69f0*/  FFMA R116, R91.reuse, R97, R116 ;  /* 0x000000615b747223 */ /* 0x040fe20000000074 */
[C---:B------:R-:W-:Y:S01]  /*6a00*/  FFMA R118, R91.reuse, R99, R118 ;  /* 0x000000635b767223 */ /* 0x040fe20000000076 */
[----:B------:R-:W-:Y:S01]  /*6a10*/  FFMA R9, R91, R96, R9 ;  /* 0x000000605b097223 */ /* 0x000fe20000000009 */
[----:B-1----:R-:W-:Y:S01]  /*6a20*/  FFMA R108, R105, R108, R93 ;  /* 0x0000006c696c7223 */ /* 0x002fe2000000005d */
[C---:B--2---:R-:W-:Y:S01]  /*6a30*/  FFMA R13, R66.reuse, R109, R13 ;  /* 0x0000006d420d7223 */ /* 0x044fe2000000000d */
[C---:B------:R-:W-:Y:S01]  /*6a40*/  FFMA R58, R66.reuse, R111, R58 ;  /* 0x0000006f423a7223 */ /* 0x040fe2000000003a */
[CC--:B------:R-:W-:Y:S01]  /*6a50*/  FFMA R7, R66.reuse, R4.reuse, R7 ;  /* 0x0000000442077223 */ /* 0x0c0fe20000000007 */
[----:B------:R-:W-:Y:S01]  /*6a60*/  FFMA R8, R66, R115, R8 ;  /* 0x0000007342087223 */ /* 0x000fe20000000008 */
[C---:B---3--:R-:W-:Y:S01]  /*6a70*/  FFMA R106, R31.reuse, R109, R106 ;  /* 0x0000006d1f6a7223 */ /* 0x048fe2000000006a */
[C---:B------:R-:W-:Y:S01]  /*6a80*/  FFMA R104, R31.reuse, R111, R104 ;  /* 0x0000006f1f687223 */ /* 0x040fe20000000068 */
[CC--:B------:R-:W-:Y:S01]  /*6a90*/  FFMA R107, R31.reuse, R4.reuse, R107 ;  /* 0x000000041f6b7223 */ /* 0x0c0fe2000000006b */
[----:B------:R-:W-:Y:S01]  /*6aa0*/  FFMA R103, R31, R115, R103 ;  /* 0x000000731f677223 */ /* 0x000fe20000000067 */
[C---:B----4-:R-:W-:Y:S01]  /*6ab0*/  FFMA R100, R57.reuse, R109, R100 ;  /* 0x0000006d39647223 */ /* 0x050fe20000000064 */
[C---:B------:R-:W-:Y:S01]  /*6ac0*/  FFMA R98, R57.reuse, R111, R98 ;  /* 0x0000006f39627223 */ /* 0x040fe20000000062 */
[CC--:B------:R-:W-:Y:S01]  /*6ad0*/  FFMA R101, R57.reuse, R4.reuse, R101 ;  /* 0x0000000439657223 */ /* 0x0c0fe20000000065 */
[----:B------:R-:W-:Y:S01]  /*6ae0*/  FFMA R92, R57, R115, R92 ;  /* 0x00000073395c7223 */ /* 0x000fe2000000005c */
[C---:B-----5:R-:W-:Y:S01]  /*6af0*/  FFMA R94, R5.reuse, R109, R94 ;  /* 0x0000006d055e7223 */ /* 0x060fe2000000005e */
[C---:B------:R-:W-:Y:S01]  /*6b00*/  FFMA R60, R5.reuse, R111, R60 ;  /* 0x0000006f053c7223 */ /* 0x040fe2000000003c */
[C---:B------:R-:W-:Y:S01]  /*6b10*/  FFMA R33, R5.reuse, R4, R33 ;  /* 0x0000000405217223 */ /* 0x040fe20000000021 */
[----:B------:R-:W-:Y:S01]  /*6b20*/  FFMA R110, R5, R115, R110 ;  /* 0x00000073056e7223 */ /* 0x000fe2000000006e */
[----:B------:R-:W0:Y:S04]  /*6b30*/  SHFL.IDX PT, R61, R35, R21, 0x1f ;  /* 0x00001f15233d7589 */ /* 0x000e2800000e0000 */
[----:B------:R-:W1:Y:S04]  /*6b40*/  SHFL.IDX PT, R31, R35, R22, 0x1f ;  /* 0x00001f16231f7589 */ /* 0x000e6800000e0000 */
[----:B------:R-:W-:Y:S04]  /*6b50*/  SHFL.IDX PT, R57, R102, R17, 0x1f ;  /* 0x00001f1166397589 */ /* 0x000fe800000e0000 */
[----:B------:R-:W-:Y:S04]  /*6b60*/  SHFL.IDX PT, R91, R102, R26, 0x1f ;  /* 0x00001f1a665b7589 */ /* 0x000fe800000e0000 */
[----:B------:R-:W-:Y:S04]  /*6b70*/  SHFL.IDX PT, R66, R102, R25, 0x1f ;  /* 0x00001f1966427589 */ /* 0x000fe800000e0000 */
[----:B------:R-:W-:Y:S04]  /*6b80*/  SHFL.IDX PT, R93, R102, R24, 0x1f ;  /* 0x00001f18665d7589 */ /* 0x000fe800000e0000 */
[----:B------:R-:W2:Y:S04]  /*6b90*/  SHFL.IDX PT, R5, R62, R18, 0x1f ;  /* 0x00001f123e057589 */ /* 0x000ea800000e0000 */
[----:B------:R-:W-:Y:S01]  /*6ba0*/  SHFL.IDX PT, R65, R35, R27, 0x1f ;  /* 0x00001f1b23417589 */ /* 0x000fe200000e0000 */
[----:B------:R-:W-:-:S03]  /*6bb0*/  FFMA R10, R95, R97, R10 ;  /* 0x000000615f0a7223 */ /* 0x000fc6000000000a */
[----:B------:R-:W3:Y:S01]  /*6bc0*/  SHFL.IDX PT, R35, R62, R28, 0x1f ;  /* 0x00001f1c3e237589 */ /* 0x000ee200000e0000 */
[C---:B------:R-:W-:Y:S01]  /*6bd0*/  FFMA R32, R95.reuse, R99, R32 ;  /* 0x000000635f207223 */ /* 0x040fe20000000020 */
[----:B------:R-:W-:Y:S01]  /*6be0*/  FFMA R59, R95, R96, R59 ;  /* 0x000000605f3b7223 */ /* 0x000fe2000000003b */
[C---:B------:R-:W-:Y:S01]  /*6bf0*/  FFMA R14, R12.reuse, R109, R14 ;  /* 0x0000006d0c0e7223 */ /* 0x040fe2000000000e */
[C---:B------:R-:W-:Y:S01]  /*6c00*/  FFMA R29, R12.reuse, R111, R29 ;  /* 0x0000006f0c1d7223 */ /* 0x040fe2000000001d */
[C---:B------:R-:W-:Y:S01]  /*6c10*/  FFMA R30, R12.reuse, R4, R30 ;  /* 0x000000040c1e7223 */ /* 0x040fe2000000001e */
[----:B------:R-:W-:Y:S01]  /*6c20*/  FFMA R113, R12, R115, R113 ;  /* 0x000000730c717223 */ /* 0x000fe20000000071 */
[----:B------:R-:W-:Y:S04]  /*6c30*/  LDS R95, [R15+UR5+0x1c00] ;  /* 0x001c00050f5f7984 */ /* 0x000fe80008000800 */
[----:B------:R-:W-:Y:S01]  /*6c40*/  LDS R12, [R16+0x1c70] ;  /* 0x001c7000100c7984 */ /* 0x000fe20000000800 */
[----:B------:R-:W-:Y:S01]  /*6c50*/  FFMA R11, R105, R96, R11 ;  /* 0x00000060690b7223 */ /* 0x000fe2000000000b */
[C---:B0-----:R-:W-:Y:S01]  /*6c60*/  FFMA R116, R61.reuse, R109, R116 ;  /* 0x0000006d3d747223 */ /* 0x041fe20000000074 */
[C---:B------:R-:W-:Y:S01]  /*6c70*/  FFMA R118, R61.reuse, R111, R118 ;  /* 0x0000006f3d767223 */ /* 0x040fe20000000076 */
[CC--:B------:R-:W-:Y:S01]  /*6c80*/  FFMA R9, R61.reuse, R4.reuse, R9 ;  /* 0x000000043d097223 */ /* 0x0c0fe20000000009 */
[----:B------:R-:W-:Y:S01]  /*6c90*/  FFMA R112, R61, R115, R112 ;  /* 0x000000733d707223 */ /* 0x000fe20000000070 */
[C---:B-1----:R-:W-:Y:S01]  /*6ca0*/  FFMA R10, R31.reuse, R109, R10 ;  /* 0x0000006d1f0a7223 */ /* 0x042fe2000000000a */
[C---:B------:R-:W-:Y:S01]  /*6cb0*/  FFMA R32, R31.reuse, R111, R32 ;  /* 0x0000006f1f207223 */ /* 0x040fe20000000020 */
[C---:B------:R-:W-:Y:S01]  /*6cc0*/  FFMA R59, R31.reuse, R4, R59 ;  /* 0x000000041f3b7223 */ /* 0x040fe2000000003b */
[----:B------:R-:W-:Y:S01]  /*6cd0*/  FFMA R114, R31, R115, R114 ;  /* 0x000000731f727223 */ /* 0x000fe20000000072 */
[C---:B--2---:R-:W-:Y:S01]  /*6ce0*/  FFMA R106, R5.reuse, R57, R106 ;  /* 0x00000039056a7223 */ /* 0x044fe2000000006a */
[C---:B------:R-:W-:Y:S01]  /*6cf0*/  FFMA R104, R5.reuse, R91, R104 ;  /* 0x0000005b05687223 */ /* 0x040fe20000000068 */
[CC--:B------:R-:W-:Y:S01]  /*6d00*/  FFMA R107, R5.reuse, R66.reuse, R107 ;  /* 0x00000042056b7223 */ /* 0x0c0fe2000000006b */
[----:B------:R-:W-:Y:S01]  /*6d10*/  FFMA R103, R5, R93, R103 ;  /* 0x0000005d05677223 */ /* 0x000fe20000000067 */
[----:B------:R-:W0:Y:S04]  /*6d20*/  SHFL.IDX PT, R96, R62, R23, 0x1f ;  /* 0x00001f173e607589 */ /* 0x000e2800000e0000 */
[----:B------:R-:W1:Y:S04]  /*6d30*/  SHFL.IDX PT, R61, R62, R19, 0x1f ;  /* 0x00001f133e3d7589 */ /* 0x000e6800000e0000 */
[----:B------:R-:W2:Y:S04]  /*6d40*/  SHFL.IDX PT, R31, R62, R20, 0x1f ;  /* 0x00001f143e1f7589 */ /* 0x000ea800000e0000 */
[----:B------:R-:W4:Y:S01]  /*6d50*/  SHFL.IDX PT, R5, R62, R22, 0x1f ;  /* 0x00001f163e057589 */ /* 0x000f2200000e0000 */
[C---:B------:R-:W-:Y:S01]  /*6d60*/  FFMA R6, R105.reuse, R97, R6 ;  /* 0x0000006169067223 */ /* 0x040fe20000000006 */
[----:B------:R-:W-:Y:S01]  /*6d70*/  FFMA R34, R105, R99, R34 ;  /* 0x0000006369227223 */ /* 0x000fe20000000022 */
[C---:B---3--:R-:W-:Y:S01]  /*6d80*/  FFMA R14, R35.reuse, R57, R14 ;  /* 0x00000039230e7223 */ /* 0x048fe2000000000e */
[C---:B------:R-:W-:Y:S01]  /*6d90*/  FFMA R29, R35.reuse, R91, R29 ;  /* 0x0000005b231d7223 */ /* 0x040fe2000000001d */
[C---:B------:R-:W-:Y:S01]  /*6da0*/  FFMA R30, R35.reuse, R66, R30 ;  /* 0x00000042231e7223 */ /* 0x040fe2000000001e */
[----:B------:R-:W-:-:S02]  /*6db0*/  FFMA R113, R35, R93, R113 ;  /* 0x0000005d23717223 */ /* 0x000fc40000000071 */
[----:B------:R-:W3:Y:S01]  /*6dc0*/  SHFL.IDX PT, R35, R62, R21, 0x1f ;  /* 0x00001f153e237589 */ /* 0x000ee200000e0000 */
[C---:B------:R-:W-:Y:S01]  /*6dd0*/  FFMA R6, R65.reuse, R109, R6 ;  /* 0x0000006d41067223 */ /* 0x040fe20000000006 */
[C---:B------:R-:W-:Y:S01]  /*6de0*/  FFMA R34, R65.reuse, R111, R34 ;  /* 0x0000006f41227223 */ /* 0x040fe20000000022 */
[C---:B------:R-:W-:Y:S01]  /*6df0*/  FFMA R11, R65.reuse, R4, R11 ;  /* 0x00000004410b7223 */ /* 0x040fe2000000000b */
[----:B------:R-:W-:Y:S01]  /*6e00*/  FFMA R108, R65, R115, R108 ;  /* 0x00000073416c7223 */ /* 0x000fe2000000006c */
[----:B------:R-:W-:Y:S04]  /*6e10*/  LDS R4, [R16+0x1d74] ;  /* 0x001d740010047984 */ /* 0x000fe80000000800 */
[----:B------:R-:W5:Y:S04]  /*6e20*/  SHFL.IDX PT, R65, R62, R27, 0x1f ;  /* 0x00001f1b3e417589 */ /* 0x000f6800000e0000 */
[----:B------:R-:W-:Y:S01]  /*6e30*/  LDS R62, [R15+UR5+0x1d00] ;  /* 0x001d00050f3e7984 */ /* 0x000fe20008000800 */
[C---:B0-----:R-:W-:Y:S01]  /*6e40*/  FFMA R13, R96.reuse, R57, R13 ;  /* 0x00000039600d7223 */ /* 0x041fe2000000000d */
[C---:B------:R-:W-:Y:S01]  /*6e50*/  FFMA R58, R96.reuse, R91, R58 ;  /* 0x0000005b603a7223 */ /* 0x040fe2000000003a */
[CC--:B------:R-:W-:Y:S01]  /*6e60*/  FFMA R7, R96.reuse, R66.reuse, R7 ;  /* 0x0000004260077223 */ /* 0x0c0fe20000000007 */
[----:B------:R-:W-:Y:S01]  /*6e70*/  FFMA R8, R96, R93, R8 ;  /* 0x0000005d60087223 */ /* 0x000fe20000000008 */
[C---:B-1----:R-:W-:Y:S01]  /*6e80*/  FFMA R100, R61.reuse, R57, R100 ;  /* 0x000000393d647223 */ /* 0x042fe20000000064 */
[C---:B------:R-:W-:Y:S01]  /*6e90*/  FFMA R98, R61.reuse, R91, R98 ;  /* 0x0000005b3d627223 */ /* 0x040fe20000000062 */
[CC--:B------:R-:W-:Y:S01]  /*6ea0*/  FFMA R101, R61.reuse, R66.reuse, R101 ;  /* 0x000000423d657223 */ /* 0x0c0fe20000000065 */
[----:B------:R-:W-:Y:S01]  /*6eb0*/  FFMA R92, R61, R93, R92 ;  /* 0x0000005d3d5c7223 */ /* 0x000fe2000000005c */
[C---:B--2---:R-:W-:Y:S01]  /*6ec0*/  FFMA R94, R31.reuse, R57, R94 ;  /* 0x000000391f5e7223 */ /* 0x044fe2000000005e */
[C---:B------:R-:W-:Y:S01]  /*6ed0*/  FFMA R60, R31.reuse, R91, R60 ;  /* 0x0000005b1f3c7223 */ /* 0x040fe2000000003c */
[CC--:B------:R-:W-:Y:S01]  /*6ee0*/  FFMA R33, R31.reuse, R66.reuse, R33 ;  /* 0x000000421f217223 */ /* 0x0c0fe20000000021 */
[----:B------:R-:W-:Y:S01]  /*6ef0*/  FFMA R110, R31, R93, R110 ;  /* 0x0000005d1f6e7223 */ /* 0x000fe2000000006e */
[C---:B----4-:R-:W-:Y:S01]  /*6f00*/  FFMA R10, R5.reuse, R57, R10 ;  /* 0x00000039050a7223 */ /* 0x050fe2000000000a */
[C---:B------:R-:W-:Y:S01]  /*6f10*/  FFMA R32, R5.reuse, R91, R32 ;  /* 0x0000005b05207223 */ /* 0x040fe20000000020 */
[CC--:B------:R-:W-:Y:S01]  /*6f20*/  FFMA R59, R5.reuse, R66.reuse, R59 ;  /* 0x00000042053b7223 */ /* 0x0c0fe2000000003b */
[----:B------:R-:W-:Y:S01]  /*6f30*/  FFMA R114, R5, R93, R114 ;  /* 0x0000005d05727223 */ /* 0x000fe20000000072 */
[----:B------:R-:W-:Y:S04]  /*6f40*/  SHFL.IDX PT, R97, R95, R17, 0x1f ;  /* 0x00001f115f617589 */ /* 0x000fe800000e0000 */
[----:B------:R-:W-:Y:S04]  /*6f50*/  SHFL.IDX PT, R61, R95, R26, 0x1f ;  /* 0x00001f1a5f3d7589 */ /* 0x000fe800000e0000 */
[----:B------:R-:W-:Y:S04]  /*6f60*/  SHFL.IDX PT, R96, R95, R25, 0x1f ;  /* 0x00001f195f607589 */ /* 0x000fe800000e0000 */
[----:B------:R-:W-:Y:S04]  /*6f70*/  SHFL.IDX PT, R105, R95, R24, 0x1f ;  /* 0x00001f185f697589 */ /* 0x000fe800000e0000 */
[----:B------:R-:W0:Y:S04]  /*6f80*/  SHFL.IDX PT, R99, R12, R28, 0x1f ;  /* 0x00001f1c0c637589 */ /* 0x000e2800000e0000 */
[----:B------:R-:W1:Y:S04]  /*6f90*/  SHFL.IDX PT, R31, R12, R18, 0x1f ;  /* 0x00001f120c1f7589 */ /* 0x000e6800000e0000 */
[----:B------:R-:W2:Y:S01]  /*6fa0*/  SHFL.IDX PT, R5, R12, R20, 0x1f ;  /* 0x00001f140c057589 */ /* 0x000ea200000e0000 */
[C---:B---3--:R-:W-:Y:S01]  /*6fb0*/  FFMA R116, R35.reuse, R57, R116 ;  /* 0x0000003923747223 */ /* 0x048fe20000000074 */
[C---:B------:R-:W-:Y:S01]  /*6fc0*/  FFMA R118, R35.reuse, R91, R118 ;  /* 0x0000005b23767223 */ /* 0x040fe20000000076 */
[C---:B------:R-:W-:Y:S01]  /*6fd0*/  FFMA R9, R35.reuse, R66, R9 ;  /* 0x0000004223097223 */ /* 0x040fe20000000009 */
[----:B------:R-:W-:-:S02]  /*6fe0*/  FFMA R112, R35, R93, R112 ;  /* 0x0000005d23707223 */ /* 0x000fc40000000070 */
[----:B------:R-:W3:Y:S01]  /*6ff0*/  SHFL.IDX PT, R35, R12, R19, 0x1f ;  /* 0x00001f130c237589 */ /* 0x000ee200000e0000 */
[C---:B-----5:R-:W-:Y:S01]  /*7000*/  FFMA R6, R65.reuse, R57, R6 ;  /* 0x0000003941067223 */ /* 0x060fe20000000006 */
[C---:B------:R-:W-:Y:S02]  /*7010*/  FFMA R34, R65.reuse, R91, R34 ;  /* 0x0000005b41227223 */ /* 0x040fe40000000022 */
[----:B------:R-:W4:Y:S01]  /*7020*/  SHFL.IDX PT, R57, R12, R21, 0x1f ;  /* 0x00001f150c397589 */ /* 0x000f2200000e0000 */
[C---:B------:R-:W-:Y:S01]  /*7030*/  FFMA R11, R65.reuse, R66, R11 ;  /* 0x00000042410b7223 */ /* 0x040fe2000000000b */
[----:B------:R-:W-:Y:S02]  /*7040*/  FFMA R108, R65, R93, R108 ;  /* 0x0000005d416c7223 */ /* 0x000fe4000000006c */
[----:B------:R-:W5:Y:S01]  /*7050*/  SHFL.IDX PT, R102, R12, R23, 0x1f ;  /* 0x00001f170c667589 */ /* 0x000f6200000e0000 */
        /* <DEDUP_REMOVED lines=12> */
[----:B------:R-:W0:Y:S04]  /*7120*/  SHFL.IDX PT, R31, R12, R22, 0x1f ;  /* 0x00001f160c1f7589 */ /* 0x000e2800000e0000 */
[----:B------:R-:W1:Y:S04]  /*7130*/  SHFL.IDX PT, R65, R12, R27, 0x1f ;  /* 0x00001f1b0c417589 */ /* 0x000e6800000e0000 */
[----:B------:R-:W-:Y:S04]  /*7140*/  SHFL.IDX PT, R91, R62, R17, 0x1f ;  /* 0x00001f113e5b7589 */ /* 0x000fe800000e0000 */
[----:B------:R-:W-:Y:S04]  /*7150*/  SHFL.IDX PT, R93, R62, R26, 0x1f ;  /* 0x00001f1a3e5d7589 */ /* 0x000fe800000e0000 */
[----:B------:R-:W-:Y:S04]  /*7160*/  SHFL.IDX PT, R66, R62, R25, 0x1f ;  /* 0x00001f193e427589 */ /* 0x000fe800000e0000 */
[----:B------:R-:W-:Y:S04]  /*7170*/  SHFL.IDX PT, R99, R62, R24, 0x1f ;  /* 0x00001f183e637589 */ /* 0x000fe800000e0000 */
[----:B------:R-:W2:Y:S01]  /*7180*/  SHFL.IDX PT, R5, R4, R18, 0x1f ;  /* 0x00001f1204057589 */ /* 0x000ea200000e0000 */
[C---:B---3--:R-:W-:Y:S01]  /*7190*/  FFMA R100, R35.reuse, R97, R100 ;  /* 0x0000006123647223 */ /* 0x048fe20000000064 */
[C---:B------:R-:W-:Y:S01]  /*71a0*/  FFMA R98, R35.reuse, R61, R98 ;  /* 0x0000003d23627223 */ /* 0x040fe20000000062 */
[CC--:B------:R-:W-:Y:S01]  /*71b0*/  FFMA R101, R35.reuse, R96.reuse, R101 ;  /* 0x0000006023657223 */ /* 0x0c0fe20000000065 */
[----:B------:R-:W-:Y:S01]  /*71c0*/  FFMA R92, R35, R105, R92 ;  /* 0x00000069235c7223 */ /* 0x000fe2000000005c */
[----:B------:R-:W-:Y:S04]  /*71d0*/  LDS R12, [R15+UR5+0x1e00] ;  /* 0x001e00050f0c7984 */ /* 0x000fe80008000800 */
[----:B------:R-:W-:Y:S01]  /*71e0*/  LDS R35, [R16+0x1e78] ;  /* 0x001e780010237984 */ /* 0x000fe20000000800 */
[C---:B----4-:R-:W-:Y:S01]  /*71f0*/  FFMA R116, R57.reuse, R97, R116 ;  /* 0x0000006139747223 */ /* 0x050fe20000000074 */
[C---:B------:R-:W-:Y:S01]  /*7200*/  FFMA R118, R57.reuse, R61, R118 ;  /* 0x0000003d39767223 */ /* 0x040fe20000000076 */
[C---:B------:R-:W-:Y:S01]  /*7210*/  FFMA R9, R57.reuse, R96, R9 ;  /* 0x0000006039097223 */ /* 0x040fe20000000009 */
[----:B------:R-:W3:Y:S01]  /*7220*/  SHFL.IDX PT, R95, R4, R28, 0x1f ;  /* 0x00001f1c045f7589 */ /* 0x000ee200000e0000 */
[----:B------:R-:W-:Y:S01]  /*7230*/  FFMA R112, R57, R105, R112 ;  /* 0x0000006939707223 */ /* 0x000fe20000000070 */
[----:B-----5:R-:W-:-:S02]  /*7240*/  FFMA R13, R102, R97, R13 ;  /* 0x00000061660d7223 */ /* 0x020fc4000000000d */
[----:B------:R-:W4:Y:S01]  /*7250*/  SHFL.IDX PT, R57, R4, R19, 0x1f ;  /* 0x00001f1304397589 */ /* 0x000f2200000e0000 */
[C---:B------:R-:W-:Y:S01]  /*7260*/  FFMA R58, R102.reuse, R61, R58 ;  /* 0x0000003d663a7223 */ /* 0x040fe2000000003a */
[CC--:B------:R-:W-:Y:S01]  /*7270*/  FFMA R7, R102.reuse, R96.reuse, R7 ;  /* 0x0000006066077223 */ /* 0x0c0fe20000000007 */
        /* <DEDUP_REMOVED lines=16> */
[----:B------:R-:W5:Y:S04]  /*7380*/  SHFL.IDX PT, R5, R4, R22, 0x1f ;  /* 0x00001f1604057589 */ /* 0x000f6800000e0000 */
[----:B------:R-:W5:Y:S04]  /*7390*/  SHFL.IDX PT, R65, R4, R27, 0x1f ;  /* 0x00001f1b04417589 */ /* 0x000f6800000e0000 */
[----:B------:R-:W-:Y:S04]  /*73a0*/  LDS R16, [R16+0x1f7c] ;  /* 0x001f7c0010107984 */ /* 0x000fe80000000800 */
[----:B------:R-:W-:Y:S01]  /*73b0*/  LDS R15, [R15+UR5+0x1f00] ;  /* 0x001f00050f0f7984 */ /* 0x000fe20008000800 */
[C---:B---3--:R-:W-:Y:S01]  /*73c0*/  FFMA R14, R95.reuse, R91, R14 ;  /* 0x0000005b5f0e7223 */ /* 0x048fe2000000000e */
[C---:B------:R-:W-:Y:S01]  /*73d0*/  FFMA R29, R95.reuse, R93, R29 ;  /* 0x0000005d5f1d7223 */ /* 0x040fe2000000001d */
[CC--:B------:R-:W-:Y:S01]  /*73e0*/  FFMA R30, R95.reuse, R66.reuse, R30 ;  /* 0x000000425f1e7223 */ /* 0x0c0fe2000000001e */
[----:B------:R-:W-:Y:S01]  /*73f0*/  FFMA R113, R95, R99, R113 ;  /* 0x000000635f717223 */ /* 0x000fe20000000071 */
[C---:B----4-:R-:W-:Y:S01]  /*7400*/  FFMA R100, R57.reuse, R91, R100 ;  /* 0x0000005b39647223 */ /* 0x050fe20000000064 */
[C---:B------:R-:W-:Y:S01]  /*7410*/  FFMA R98, R57.reuse, R93, R98 ;  /* 0x0000005d39627223 */ /* 0x040fe20000000062 */
[C---:B------:R-:W-:Y:S01]  /*7420*/  FFMA R101, R57.reuse, R66, R101 ;  /* 0x0000004239657223 */ /* 0x040fe20000000065 */
[----:B------:R-:W-:Y:S01]  /*7430*/  FFMA R92, R57, R99, R92 ;  /* 0x00000063395c7223 */ /* 0x000fe2000000005c */
[----:B------:R-:W-:Y:S01]  /*7440*/  SHFL.IDX PT, R95, R12, R17, 0x1f ;  /* 0x00001f110c5f7589 */ /* 0x000fe200000e0000 */
[----:B0-----:R-:W-:-:S03]  /*7450*/  FFMA R13, R102, R91, R13 ;  /* 0x0000005b660d7223 */ /* 0x001fc6000000000d */
[----:B------:R-:W0:Y:S01]  /*7460*/  SHFL.IDX PT, R97, R35, R28, 0x1f ;  /* 0x00001f1c23617589 */ /* 0x000e2200000e0000 */
[-C--:B-1----:R-:W-:Y:S01]  /*7470*/  FFMA R94, R31, R91.reuse, R94 ;  /* 0x0000005b1f5e7223 */ /* 0x082fe2000000005e */
[-C--:B--2---:R-:W-:Y:S02]  /*7480*/  FFMA R116, R61, R91.reuse, R116 ;  /* 0x0000005b3d747223 */ /* 0x084fe40000000074 */
[----:B------:R-:W1:Y:S01]  /*7490*/  SHFL.IDX PT, R57, R12, R26, 0x1f ;  /* 0x00001f1a0c397589 */ /* 0x000e6200000e0000 */
[-C--:B-----5:R-:W-:Y:S01]  /*74a0*/  FFMA R10, R5, R91.reuse, R10 ;  /* 0x0000005b050a7223 */ /* 0x0a0fe2000000000a */
[----:B------:R-:W-:Y:S02]  /*74b0*/  FFMA R6, R65, R91, R6 ;  /* 0x0000005b41067223 */ /* 0x000fe40000000006 */
        /* <DEDUP_REMOVED lines=8> */
[----:B------:R5:W5:Y:S01]  /*7540*/  SHFL.IDX PT, R123, R35, R27, 0x1f ;  /* 0x00001f1b237b7589 */ /* 0x000b6200000e0000 */
[C---:B------:R-:W-:Y:S01]  /*7550*/  FFMA R58, R102.reuse, R93, R58 ;  /* 0x0000005d663a7223 */ /* 0x040fe2000000003a */
[CC--:B------:R-:W-:Y:S01]  /*7560*/  FFMA R7, R102.reuse, R66.reuse, R7 ;  /* 0x0000004266077223 */ /* 0x0c0fe20000000007 */
[----:B------:R-:W-:Y:S01]  /*7570*/  FFMA R8, R102, R99, R8 ;  /* 0x0000006366087223 */ /* 0x000fe20000000008 */
[C---:B------:R-:W-:Y:S01]  /*7580*/  FFMA R60, R31.reuse, R93, R60 ;  /* 0x0000005d1f3c7223 */ /* 0x040fe2000000003c */
[-C--:B------:R-:W-:Y:S01]  /*7590*/  FFMA R33, R31, R66.reuse, R33 ;  /* 0x000000421f217223 */ /* 0x080fe20000000021 */
[----:B0-----:R-:W-:Y:S01]  /*75a0*/  FFMA R111, R97, R95, R14 ;  /* 0x0000005f616f7223 */ /* 0x001fe2000000000e */
[----:B------:R-:W-:Y:S01]  /*75b0*/  FFMA R31, R31, R99, R110 ;  /* 0x000000631f1f7223 */ /* 0x000fe2000000006e */
[C---:B------:R-:W-:Y:S01]  /*75c0*/  FFMA R118, R61.reuse, R93, R118 ;  /* 0x0000005d3d767223 */ /* 0x040fe20000000076 */
[----:B------:R-:W-:Y:S01]  /*75d0*/  FFMA R9, R61, R66, R9 ;  /* 0x000000423d097223 */ /* 0x000fe20000000009 */
[C---:B-1----:R-:W-:Y:S01]  /*75e0*/  FFMA R29, R97.reuse, R57, R29 ;  /* 0x00000039611d7223 */ /* 0x042fe2000000001d */
[C---:B--2---:R-:W-:Y:S01]  /*75f0*/  FFMA R115, R97.reuse, R96, R30 ;  /* 0x0000006061737223 */ /* 0x044fe2000000001e */
[----:B---3--:R-:W-:Y:S01]  /*7600*/  FFMA R14, R97, R4, R113 ;  /* 0x00000004610e7223 */ /* 0x008fe20000000071 */
[----:B------:R-:W-:Y:S01]  /*7610*/  FFMA R61, R61, R99, R112 ;  /* 0x000000633d3d7223 */ /* 0x000fe20000000070 */
[-C--:B------:R-:W-:Y:S01]  /*7620*/  FFMA R32, R5, R93.reuse, R32 ;  /* 0x0000005d05207223 */ /* 0x080fe20000000020 */
[----:B------:R-:W-:Y:S01]  /*7630*/  FFMA R12, R65, R93, R34 ;  /* 0x0000005d410c7223 */ /* 0x000fe20000000022 */
[C---:B----4-:R-:W-:Y:S01]  /*7640*/  FFMA R97, R105.reuse, R95, R106 ;  /* 0x0000005f69617223 */ /* 0x050fe2000000006a */
[C---:B------:R-:W-:Y:S01]  /*7650*/  FFMA R113, R105.reuse, R57, R104 ;  /* 0x0000003969717223 */ /* 0x040fe20000000068 */
[C---:B------:R-:W-:Y:S01]  /*7660*/  FFMA R107, R105.reuse, R96, R107 ;  /* 0x00000060696b7223 */ /* 0x040fe2000000006b */
[----:B------:R-:W-:Y:S01]  /*7670*/  FFMA R30, R105, R4, R103 ;  /* 0x00000004691e7223 */ /* 0x000fe20000000067 */
[----:B------:R-:W-:Y:S01]  /*7680*/  FFMA R59, R5, R66, R59 ;  /* 0x00000042053b7223 */ /* 0x000fe2000000003b */
[CC--:B-----5:R-:W-:Y:S01]  /*7690*/  FFMA R93, R62.reuse, R95.reuse, R13 ;  /* 0x0000005f3e5d7223 */ /* 0x0e0fe2000000000d */
[C---:B------:R-:W-:Y:S01]  /*76a0*/  FFMA R103, R109.reuse, R95, R100 ;  /* 0x0000005f6d677223 */ /* 0x040fe20000000064 */
[C---:B------:R-:W-:Y:S01]  /*76b0*/  FFMA R105, R109.reuse, R57, R98 ;  /* 0x000000396d697223 */ /* 0x040fe20000000062 */
[C---:B------:R-:W-:Y:S01]  /*76c0*/  FFMA R101, R109.reuse, R96, R101 ;  /* 0x000000606d657223 */ /* 0x040fe20000000065 */
[----:B------:R-:W-:Y:S01]  /*76d0*/  FFMA R92, R109, R4, R92 ;  /* 0x000000046d5c7223 */ /* 0x000fe2000000005c */
[----:B------:R-:W-:Y:S01]  /*76e0*/  FFMA R5, R5, R99, R114 ;  /* 0x0000006305057223 */ /* 0x000fe20000000072 */
[CC--:B------:R-:W-:Y:S01]  /*76f0*/  FFMA R13, R62.reuse, R57.reuse, R58 ;  /* 0x000000393e0d7223 */ /* 0x0c0fe2000000003a */
[C---:B------:R-:W-:Y:S01]  /*7700*/  FFMA R7, R62.reuse, R96, R7 ;  /* 0x000000603e077223 */ /* 0x040fe20000000007 */
[----:B------:R-:W-:Y:S01]  /*7710*/  FFMA R8, R62, R4, R8 ;  /* 0x000000043e087223 */ /* 0x000fe20000000008 */
[----:B------:R-:W-:Y:S01]  /*7720*/  FFMA R109, R91, R57, R60 ;  /* 0x000000395b6d7223 */ /* 0x000fe2000000003c */
[C---:B------:R-:W-:Y:S01]  /*7730*/  FFMA R11, R65.reuse, R66, R11 ;  /* 0x00000042410b7223 */ /* 0x040fe2000000000b */
[----:B------:R-:W-:Y:S01]  /*7740*/  FFMA R99, R65, R99, R108 ;  /* 0x0000006341637223 */ /* 0x000fe2000000006c */
[----:B------:R-:W-:Y:S01]  /*7750*/  SHFL.IDX PT, R62, R15, R25, 0x1f ;  /* 0x00001f190f3e7589 */ /* 0x000fe200000e0000 */
[CC--:B------:R-:W-:Y:S01]  /*7760*/  FFMA R35, R91.reuse, R95.reuse, R94 ;  /* 0x0000005f5b237223 */ /* 0x0c0fe2000000005e */
[C---:B------:R-:W-:Y:S01]  /*7770*/  FFMA R33, R91.reuse, R96, R33 ;  /* 0x000000605b217223 */ /* 0x040fe20000000021 */
[----:B------:R-:W-:Y:S01]  /*7780*/  FFMA R60, R91, R4, R31 ;  /* 0x000000045b3c7223 */ /* 0x000fe2000000001f */
[----:B------:R-:W0:Y:S01]  /*7790*/  SHFL.IDX PT, R98, R16, R23, 0x1f ;  /* 0x00001f1710627589 */ /* 0x000e2200000e0000 */
[C---:B------:R-:W-:Y:S01]  /*77a0*/  FFMA R31, R117.reuse, R95, R116 ;  /* 0x0000005f751f7223 */ /* 0x040fe20000000074 */
[CC--:B------:R-:W-:Y:S01]  /*77b0*/  FFMA R91, R117.reuse, R57.reuse, R118 ;  /* 0x00000039755b7223 */ /* 0x0c0fe20000000076 */
[C---:B------:R-:W-:Y:S01]  /*77c0*/  FFMA R121, R117.reuse, R96, R9 ;  /* 0x0000006075797223 */ /* 0x040fe20000000009 */
[----:B------:R-:W1:Y:S01]  /*77d0*/  SHFL.IDX PT, R34, R15, R17, 0x1f ;  /* 0x00001f110f227589 */ /* 0x000e6200000e0000 */
[----:B------:R-:W-:Y:S01]  /*77e0*/  FFMA R66, R117, R4, R61 ;  /* 0x0000000475427223 */ /* 0x000fe2000000003d */
[----:B------:R-:W-:-:S02]  /*77f0*/  FFMA R117, R119, R57, R32 ;  /* 0x0000003977757223 */ /* 0x000fc40000000020 */
[----:B------:R-:W2:Y:S01]  /*7800*/  SHFL.IDX PT, R58, R15, R26, 0x1f ;  /* 0x00001f1a0f3a7589 */ /* 0x000ea200000e0000 */
[CC--:B------:R-:W-:Y:S01]  /*7810*/  FFMA R61, R119.reuse, R95.reuse, R10 ;  /* 0x0000005f773d7223 */ /* 0x0c0fe2000000000a */
[C---:B------:R-:W-:Y:S02]  /*7820*/  FFMA R59, R119.reuse, R96, R59 ;  /* 0x00000060773b7223 */ /* 0x040fe4000000003b */
[----:B------:R-:W3:Y:S01]  /*7830*/  SHFL.IDX PT, R65, R15, R24, 0x1f ;  /* 0x00001f180f417589 */ /* 0x000ee200000e0000 */
[----:B------:R-:W-:Y:S01]  /*7840*/  FFMA R32, R119, R4, R5 ;  /* 0x0000000477207223 */ /* 0x000fe20000000005 */
[C---:B------:R-:W-:Y:S02]  /*7850*/  FFMA R119, R123.reuse, R96, R11 ;  /* 0x000000607b777223 */ /* 0x040fe4000000000b */
        /* <DEDUP_REMOVED lines=8> */
[C---:B------:R-:W-:Y:S01]  /*78e0*/  FFMA R94, R123.reuse, R4, R99 ;  /* 0x000000047b5e7223 */ /* 0x040fe20000000063 */
[C---:B0-----:R-:W-:Y:S01]  /*78f0*/  FFMA R6, R98.reuse, R62, R7 ;  /* 0x0000003e62067223 */ /* 0x041fe20000000007 */
[C---:B-1----:R-:W-:Y:S01]  /*7900*/  FFMA R4, R98.reuse, R34, R93 ;  /* 0x0000002262047223 */ /* 0x042fe2000000005d */
[C---:B--2---:R-:W-:Y:S01]  /*7910*/  FFMA R5, R98.reuse, R58, R13 ;  /* 0x0000003a62057223 */ /* 0x044fe2000000000d */
[----:B---3--:R-:W-:Y:S01]  /*7920*/  FFMA R7, R98, R65, R8 ;  /* 0x0000004162077223 */ /* 0x008fe20000000008 */
[----:B------:R-:W-:Y:S01]  /*7930*/  FFMA R57, R123, R57, R12 ;  /* 0x000000397b397223 */ /* 0x000fe2000000000c */
[C---:B----4-:R-:W-:Y:S01]  /*7940*/  FFMA R8, R28.reuse, R34, R111 ;  /* 0x000000221c087223 */ /* 0x050fe2000000006f */
[C---:B------:R-:W-:Y:S01]  /*7950*/  FFMA R9, R28.reuse, R58, R29 ;  /* 0x0000003a1c097223 */ /* 0x040fe2000000001d */
[C---:B------:R-:W-:Y:S01]  /*7960*/  FFMA R10, R28.reuse, R62, R115 ;  /* 0x0000003e1c0a7223 */ /* 0x040fe20000000073 */
[-C--:B------:R-:W-:Y:S01]  /*7970*/  FFMA R11, R28, R65.reuse, R14 ;  /* 0x000000411c0b7223 */ /* 0x080fe2000000000e */
[C---:B-----5:R-:W-:Y:S01]  /*7980*/  FFMA R12, R18.reuse, R34, R97 ;  /* 0x00000022120c7223 */ /* 0x060fe20000000061 */
[C---:B------:R-:W-:Y:S01]  /*7990*/  FFMA R13, R18.reuse, R58, R113 ;  /* 0x0000003a120d7223 */ /* 0x040fe20000000071 */
[C---:B------:R-:W-:Y:S01]  /*79a0*/  FFMA R14, R18.reuse, R62, R107 ;  /* 0x0000003e120e7223 */ /* 0x040fe2000000006b */
[-C--:B------:R-:W-:Y:S01]  /*79b0*/  FFMA R15, R18, R65.reuse, R30 ;  /* 0x00000041120f7223 */ /* 0x080fe2000000001e */
[C---:B------:R-:W-:Y:S01]  /*79c0*/  FFMA R16, R24.reuse, R34, R103 ;  /* 0x0000002218107223 */ /* 0x040fe20000000067 */
        /* <DEDUP_REMOVED lines=11> */
[CC--:B------:R-:W-:Y:S01]  /*7a80*/  FFMA R31, R100.reuse, R65.reuse, R32 ;  /* 0x00000041641f7223 */ /* 0x0c0fe20000000020 */
[----:B------:R0:W-:Y:S01]  /*7a90*/  STL.128 [R1], R4 ;  /* 0x0000000401007387 */ /* 0x0001e20000100c00 */
[C---:B------:R-:W-:Y:S01]  /*7aa0*/  FFMA R28, R100.reuse, R34, R61 ;  /* 0x00000022641c7223 */ /* 0x040fe2000000003d */
[C---:B------:R-:W-:Y:S01]  /*7ab0*/  FFMA R29, R100.reuse, R58, R117 ;  /* 0x0000003a641d7223 */ /* 0x040fe20000000075 */
[----:B------:R-:W-:Y:S01]  /*7ac0*/  FFMA R30, R100, R62, R59 ;  /* 0x0000003e641e7223 */ /* 0x000fe2000000003b */
[C---:B------:R-:W-:Y:S01]  /*7ad0*/  FFMA R32, R102.reuse, R34, R95 ;  /* 0x0000002266207223 */ /* 0x040fe2000000005f */
[----:B------:R0:W-:Y:S01]  /*7ae0*/  STL.128 [R1+0x10], R8 ;  /* 0x0000100801007387 */ /* 0x0001e20000100c00 */
[C---:B------:R-:W-:Y:S01]  /*7af0*/  FFMA R33, R102.reuse, R58, R57 ;  /* 0x0000003a66217223 */ /* 0x040fe20000000039 */
[C---:B------:R-:W-:Y:S01]  /*7b00*/  FFMA R34, R102.reuse, R62, R119 ;  /* 0x0000003e66227223 */ /* 0x040fe20000000077 */
[----:B------:R-:W-:Y:S01]  /*7b10*/  FFMA R35, R102, R65, R94 ;  /* 0x0000004166237223 */ /* 0x000fe2000000005e */
[----:B------:R0:W-:Y:S01]  /*7b20*/  STL.128 [R1+0x20], R12 ;  /* 0x0000200c01007387 */ /* 0x0001e20000100c00 */
[----:B------:R-:W-:-:S03]  /*7b30*/  UIADD3 UR5, UPT, UPT, UR7, 0x1f, URZ ;  /* 0x0000001f07057890 */ /* 0x000fc6000fffe0ff */
[----:B------:R0:W-:Y:S04]  /*7b40*/  STL.128 [R1+0x30], R16 ;  /* 0x0000301001007387 */ /* 0x0001e80000100c00 */
[----:B------:R0:W-:Y:S04]  /*7b50*/  STL.128 [R1+0x40], R20 ;  /* 0x0000401401007387 */ /* 0x0001e80000100c00 */
[----:B------:R0:W-:Y:S01]  /*7b60*/  STL.128 [R1+0x50], R24 ;  /* 0x0000501801007387 */ /* 0x0001e20000100c00 */
[----:B------:R-:W-:-:S03]  /*7b70*/  USHF.R.U32.HI UR5, URZ, 0x5, UR5 ;  /* 0x00000005ff057899 */ /* 0x000fc60008011605 */
[----:B------:R0:W-:Y:S04]  /*7b80*/  STL.128 [R1+0x60], R28 ;  /* 0x0000601c01007387 */ /* 0x0001e80000100c00 */
[----:B------:R0:W-:Y:S01]  /*7b90*/  STL.128 [R1+0x70], R32 ;  /* 0x0000702001007387 */ /* 0x0001e20000100c00 */
[----:B------:R-:W-:-:S04]  /*7ba0*/  UIADD3 UR5, UPT, UPT, -UR5, 0x1, URZ ;  /* 0x0000000105057890 */ /* 0x000fc8000fffe1ff */
[----:B------:R-:W-:Y:S01]  /*7bb0*/  UISETP.NE.AND UP0, UPT, UR5, URZ, UPT ;  /* 0x000000ff0500728c */ /* 0x000fe2000bf05270 */
[----:B------:R-:W-:Y:S08]  /*7bc0*/  BAR.SYNC.DEFER_BLOCKING 0x0 ;  /* 0x0000000000007b1d */ /* 0x000ff00000010000 */
[----:B------:R-:W-:Y:S05]  /*7bd0*/  BRA.U !UP0, `(.L_x_0) ;  /* 0x0000007d08307547 */ /* 0x000fea000b800000 */
[-CC-:B------:R-:W-:Y:S01]  /*7be0*/  IMAD R58, R83, R63.reuse, R49.reuse ;  /* 0x0000003f533a7224 */ /* 0x180fe200078e0231 */
[C---:B------:R-:W-:Y:S01]  /*7bf0*/  LEA R64, R63.reuse, R64, 0x5 ;  /* 0x000000403f407211 */ /* 0x040fe200078e28ff */
[-CC-:B------:R-:W-:Y:S01]  /*7c00*/  IMAD R60, R84, R63.reuse, R49.reuse ;  /* 0x0000003f543c7224 */ /* 0x180fe200078e0231 */
[----:B------:R-:W-:Y:S01]  /*7c10*/  LEA R50, R63, R50, 0x5 ;  /* 0x000000323f327211 */ /* 0x000fe200078e28ff */
[-CC-:B------:R-:W-:Y:S01]  /*7c20*/  IMAD R62, R85, R63.reuse, R49.reuse ;  /* 0x0000003f553e7224 */ /* 0x180fe200078e0231 */
[C---:B------:R-:W-:Y:S01]  /*7c30*/  LEA R65, R63.reuse, R58, 0x5 ;  /* 0x0000003a3f417211 */ /* 0x040fe200078e28ff */
[-CC-:B------:R-:W-:Y:S01]  /*7c40*/  IMAD R66, R86, R63.reuse, R49.reuse ;  /* 0x0000003f56427224 */ /* 0x180fe200078e0231 */
[----:B------:R-:W-:Y:S01]  /*7c50*/  LEA R57, R63, R60, 0x5 ;  /* 0x0000003c3f397211 */ /* 0x000fe200078e28ff */
[-CC-:B------:R-:W-:Y:S01]  /*7c60*/  IMAD R92, R87, R63.reuse, R49.reuse ;  /* 0x0000003f575c7224 */ /* 0x180fe200078e0231 */
[C---:B------:R-:W-:Y:S01]  /*7c70*/  LEA R58, R63.reuse, R62, 0x5 ;  /* 0x0000003e3f3a7211 */ /* 0x040fe200078e28ff */
[--C-:B------:R-:W-:Y:S01]  /*7c80*/  IMAD R94, R88, R63, R49.reuse ;  /* 0x0000003f585e7224 */ /* 0x100fe200078e0231 */
[----:B------:R-:W-:Y:S01]  /*7c90*/  LEA R51, R63, R51, 0x5 ;  /* 0x000000333f337211 */ /* 0x000fe200078e28ff */
[-CC-:B------:R-:W-:Y:S01]  /*7ca0*/  IMAD R96, R89, R63.reuse, R49.reuse ;  /* 0x0000003f59607224 */ /* 0x180fe200078e0231 */
[C---:B------:R-:W-:Y:S01]  /*7cb0*/  LEA R52, R63.reuse, R52, 0x5 ;  /* 0x000000343f347211 */ /* 0x040fe200078e28ff */
[----:B------:R-:W-:Y:S01]  /*7cc0*/  IMAD R98, R90, R63, R49 ;  /* 0x0000003f5a627224 */ /* 0x000fe200078e0231 */
[C---:B------:R-:W-:Y:S01]  /*7cd0*/  LEA R53, R63.reuse, R53, 0x5 ;  /* 0x000000353f357211 */ /* 0x040fe200078e28ff */
[----:B------:R-:W1:Y:S01]  /*7ce0*/  LDCU UR8, c[0x0][0x3a0] ;  /* 0x00007400ff0877ac */ /* 0x000e620008000800 */
[----:B------:R-:W-:-:S02]  /*7cf0*/  LEA R54, R63, R54, 0x5 ;  /* 0x000000363f367211 */ /* 0x000fc400078e28ff */
[C---:B------:R-:W-:Y:S01]  /*7d00*/  LEA R55, R63.reuse, R55, 0x5 ;  /* 0x000000373f377211 */ /* 0x040fe200078e28ff */
[----:B------:R-:W2:Y:S01]  /*7d10*/  LDCU UR9, c[0x0][0x398] ;  /* 0x00007300ff0977ac */ /* 0x000ea20008000800 */
[C---:B------:R-:W-:Y:S02]  /*7d20*/  LEA R56, R63.reuse, R56, 0x5 ;  /* 0x000000383f387211 */ /* 0x040fe400078e28ff */
[C---:B------:R-:W-:Y:S01]  /*7d30*/  LEA R59, R63.reuse, R66, 0x5 ;  /* 0x000000423f3b7211 */ /* 0x040fe200078e28ff */
[----:B------:R-:W3:Y:S01]  /*7d40*/  LDCU UR13, c[0x0][0x39c] ;  /* 0x00007380ff0d77ac */ /* 0x000ee20008000800 */
[C---:B------:R-:W-:Y:S02]  /*7d50*/  LEA R60, R63.reuse, R92, 0x5 ;  /* 0x0000005c3f3c7211 */ /* 0x040fe400078e28ff */
[C---:B------:R-:W-:Y:S02]  /*7d60*/  LEA R61, R63.reuse, R94, 0x5 ;  /* 0x0000005e3f3d7211 */ /* 0x040fe400078e28ff */
[----:B------:R-:W-:-:S02]  /*7d70*/  LEA R62, R63, R96, 0x5 ;  /* 0x000000603f3e7211 */ /* 0x000fc400078e28ff */
[----:B------:R-:W-:Y:S02]  /*7d80*/  LEA R63, R63, R98, 0x5 ;  /* 0x000000623f3f7211 */ /* 0x000fe400078e28ff */
[----:B------:R-:W-:Y:S02]  /*7d90*/  IADD3 R74, PT, PT, R74, 0x20, RZ ;  /* 0x000000204a4a7810 */ /* 0x000fe40007ffe0ff */
[----:B------:R-:W-:Y:S02]  /*7da0*/  IADD3 R68, PT, PT, R68, 0x20, RZ ;  /* 0x0000002044447810 */ /* 0x000fe40007ffe0ff */
[----:B------:R-:W-:Y:S02]  /*7db0*/  IADD3 R69, PT, PT, R69, 0x20, RZ ;  /* 0x0000002045457810 */ /* 0x000fe40007ffe0ff */
[----:B------:R-:W-:Y:S02]  /*7dc0*/  IADD3 R70, PT, PT, R70, 0x20, RZ ;  /* 0x0000002046467810 */ /* 0x000fe40007ffe0ff */
[----:B------:R-:W-:-:S02]  /*7dd0*/  IADD3 R71, PT, PT, R71, 0x20, RZ ;  /* 0x0000002047477810 */ /* 0x000fc40007ffe0ff */
[----:B------:R-:W-:Y:S02]  /*7de0*/  IADD3 R72, PT, PT, R72, 0x20, RZ ;  /* 0x0000002048487810 */ /* 0x000fe40007ffe0ff */
        /* <DEDUP_REMOVED lines=26> */
[----:B-123--:R-:W-:-:S07]  /*7f90*/  IADD3 R90, PT, PT, R90, 0x20, RZ ;  /* 0x000000205a5a7810 */ /* 0x00efce0007ffe0ff */
.L_x_1:
[----:B------:R-:W-:Y:S01]  /*7fa0*/  ISETP.GE.AND P0, PT, R67, UR8, PT ;  /* 0x0000000843007c0c */ /* 0x000fe2000bf06270 */
[----:B------:R-:W-:Y:S03]  /*7fb0*/  BAR.SYNC.DEFER_BLOCKING 0x0 ;  /* 0x0000000000007b1d */ /* 0x000fe60000010000 */
[----:B------:R-:W-:-:S13]  /*7fc0*/  ISETP.GE.OR P3, PT, R44, UR9, P0 ;  /* 0x000000092c007c0c */ /* 0x000fda0008766670 */
[----:B------:R-:W1:Y:S02]  /*7fd0*/  @!P3 LDC.64 R92, c[0x0][0x388] ;  /* 0x0000e200ff5cbb82 */ /* 0x000e640000000a00 */
[----:B-1----:R-:W-:-:S05]  /*7fe0*/  @!P3 IMAD.WIDE R96, R36, 0x4, R92 ;  /* 0x000000042460b825 */ /* 0x002fca00078e025c */
[----:B------:R1:W2:Y:S01]  /*7ff0*/  @!P3 LDG.E R91, desc[UR10][R96.64] ;  /* 0x0000000a605bb981 */ /* 0x0002a2000c1e1900 */
[C---:B------:R-:W-:Y:S02]  /*8000*/  IADD3 R105, PT, PT, R0.reuse, 0x80, RZ ;  /* 0x0000008000697810 */ /* 0x040fe40007ffe0ff */
[C---:B------:R-:W-:Y:S02]  /*8010*/  IADD3 R114, PT, PT, R0.reuse, 0x100, RZ ;  /* 0x0000010000727810 */ /* 0x040fe40007ffe0ff */
[----:B------:R-:W-:Y:S02]  /*8020*/  LEA.HI R66, R105, UR4, RZ, 0x1b ;  /* 0x0000000469427c11 */ /* 0x000fe4000f8fd8ff */
[----:B------:R-:W-:Y:S02]  /*8030*/  IADD3 R113, PT, PT, R0, 0x180, RZ ;  /* 0x0000018000717810 */ /* 0x000fe40007ffe0ff */
[----:B------:R-:W-:Y:S02]  /*8040*/  ISETP.GE.OR P4, PT, R66, UR9, P0 ;  /* 0x0000000942007c0c */ /* 0x000fe40008786670 */
[----:B------:R-:W-:-:S02]  /*8050*/  LEA.HI R66, R114, UR4, RZ, 0x1b ;  /* 0x0000000472427c11 */ /* 0x000fc4000f8fd8ff */
[----:B-1----:R-:W-:Y:S02]  /*8060*/  IADD3 R97, PT, PT, R0, 0x200, RZ ;  /* 0x0000020000617810 */ /* 0x002fe40007ffe0ff */
[----:B------:R-:W-:Y:S02]  /*8070*/  ISETP.GE.OR P5, PT, R66, UR9, P0 ;  /* 0x0000000942007c0c */ /* 0x000fe400087a6670 */
[----:B------:R-:W-:-:S04]  /*8080*/  LEA.HI R66, R113, UR4, RZ, 0x1b ;  /* 0x0000000471427c11 */ /* 0x000fc8000f8fd8ff */
[----:B------:R-:W-:Y:S01]  /*8090*/  ISETP.GE.OR P1, PT, R66, UR9, P0 ;  /* 0x0000000942007c0c */ /* 0x000fe20008726670 */
[----:B------:R-:W1:Y:S01]  /*80a0*/  @!P4 LDC.64 R94, c[0x0][0x388] ;  /* 0x0000e200ff5ecb82 */ /* 0x000e620000000a00 */
[----:B------:R-:W-:-:S04]  /*80b0*/  LEA.HI R66, R97, UR4, RZ, 0x1b ;  /* 0x0000000461427c11 */ /* 0x000fc8000f8fd8ff */
[----:B------:R-:W-:-:S03]  /*80c0*/  ISETP.GE.OR P6, PT, R66, UR9, P0 ;  /* 0x0000000942007c0c */ /* 0x000fc600087c6670 */
[----:B------:R-:W3:Y:S01]  /*80d0*/  @!P5 LDC.64 R92, c[0x0][0x388] ;  /* 0x0000e200ff5cdb82 */ /* 0x000ee20000000a00 */
[----:B------:R-:W-:-:S04]  /*80e0*/  IADD3 R107, PT, PT, R0, 0x280, RZ ;  /* 0x00000280006b7810 */ /* 0x000fc80007ffe0ff */
[----:B------:R-:W-:-:S03]  /*80f0*/  LEA.HI R96, R107, UR4, RZ, 0x1b ;  /* 0x000000046b607c11 */ /* 0x000fc6000f8fd8ff */
[----:B------:R-:W4:Y:S01]  /*8100*/  @!P1 LDC.64 R100, c[0x0][0x388] ;  /* 0x0000e200ff649b82 */ /* 0x000f220000000a00 */
[----:B------:R-:W-:Y:S01]  /*8110*/  ISETP.GE.OR P2, PT, R96, UR9, P0 ;  /* 0x0000000960007c0c */ /* 0x000fe20008746670 */
[----:B-1----:R-:W-:-:S05]  /*8120*/  @!P4 IMAD.WIDE R94, R37, 0x4, R94 ;  /* 0x00000004255ec825 */ /* 0x002fca00078e025e */
[----:B------:R1:W5:Y:S01]  /*8130*/  @!P4 LDG.E R66, desc[UR10][R94.64] ;  /* 0x0000000a5e42c981 */ /* 0x000362000c1e1900 */
[----:B------:R-:W-:Y:S01]  /*8140*/  IADD3 R99, PT, PT, R0, 0x300, RZ ;  /* 0x0000030000637810 */ /* 0x000fe20007ffe0ff */
[----:B------:R-:W-:Y:S02]  /*8150*/  HFMA2 R96, -RZ, RZ, 0, 0 ;  /* 0x00000000ff607431 */ /* 0x000fe400000001ff */
[----:B---3--:R-:W-:Y:S01]  /*8160*/  @!P5 IMAD.WIDE R92, R42, 0x4, R92 ;  /* 0x000000042a5cd825 */ /* 0x008fe200078e025c */
[----:B-1----:R-:W1:Y:S01]  /*8170*/  @!P6 LDC.64 R94, c[0x0][0x388] ;  /* 0x0000e200ff5eeb82 */ /* 0x002e620000000a00 */
[----:B------:R-:W-:-:S03]  /*8180*/  LEA.HI R98, R99, UR4, RZ, 0x1b ;  /* 0x0000000463627c11 */ /* 0x000fc6000f8fd8ff */
[----:B------:R3:W5:Y:S01]  /*8190*/  @!P5 LDG.E R103, desc[UR10][R92.64] ;  /* 0x0000000a5c67d981 */ /* 0x000762000c1e1900 */
[----:B----4-:R-:W-:-:S05]  /*81a0*/  @!P1 IMAD.WIDE R100, R41, 0x4, R100 ;  /* 0x0000000429649825 */ /* 0x010fca00078e0264 */
[----:B------:R1:W4:Y:S01]  /*81b0*/  @!P1 LDG.E R106, desc[UR10][R100.64] ;  /* 0x0000000a646a9981 */ /* 0x000322000c1e1900 */
[----:B---3--:R-:W3:Y:S01]  /*81c0*/  @!P2 LDC.64 R92, c[0x0][0x388] ;  /* 0x0000e200ff5cab82 */ /* 0x008ee20000000a00 */
[----:B-1----:R-:W-:-:S04]  /*81d0*/  @!P6 IMAD.WIDE R100, R82, 0x4, R94 ;  /* 0x000000045264e825 */ /* 0x002fc800078e025e */
[----:B---3--:R-:W-:-:S05]  /*81e0*/  @!P2 IMAD.WIDE R92, R81, 0x4, R92 ;  /* 0x00000004515ca825 */ /* 0x008fca00078e025c */
[----:B------:R-:W3:Y:S01]  /*81f0*/  @!P2 LDG.E R104, desc[UR10][R92.64] ;  /* 0x0000000a5c68a981 */ /* 0x000ee2000c1e1900 */
[----:B--2---:R-:W1:Y:S02]  /*8200*/  @!P3 F2I.TRUNC.NTZ R91, R91 ;  /* 0x0000005b005bb305 */ /* 0x004e64000020f100 */
[----:B-1----:R-:W-:Y:S02]  /*8210*/  @!P3 I2FP.F32.S32 R96, R91 ;  /* 0x0000005b0060b245 */ /* 0x002fe40000201400 */
[----:B------:R-:W-:Y:S02]  /*8220*/  ISETP.GE.OR P3, PT, R98, UR9, P0 ;  /* 0x0000000962007c0c */ /* 0x000fe40008766670 */
[----:B------:R1:W2:Y:S11]  /*8230*/  @!P6 LDG.E R98, desc[UR10][R100.64] ;  /* 0x0000000a6462e981 */ /* 0x0002b6000c1e1900 */
[----:B------:R-:W0:Y:S02]  /*8240*/  @!P3 LDC.64 R94, c[0x0][0x388] ;  /* 0x0000e200ff5ebb82 */ /* 0x000e240000000a00 */
[----:B0-----:R-:W-:-:S05]  /*8250*/  @!P3 IMAD.WIDE R94, R80, 0x4, R94 ;  /* 0x00000004505eb825 */ /* 0x001fca00078e025e */
[----:B------:R0:W2:Y:S01]  /*8260*/  @!P3 LDG.E R91, desc[UR10][R94.64] ;  /* 0x0000000a5e5bb981 */ /* 0x0000a2000c1e1900 */
[----:B-----5:R-:W5:Y:S01]  /*8270*/  @!P4 F2I.TRUNC.NTZ R66, R66 ;  /* 0x000000420042c305 */ /* 0x020f62000020f100 */
[----:B------:R-:W-:-:S07]  /*8280*/  MOV R121, RZ ;  /* 0x000000ff00797202 */ /* 0x000fce0000000f00 */
[----:B------:R-:W0:Y:S01]  /*8290*/  @!P5 F2I.TRUNC.NTZ R103, R103 ;  /* 0x000000670067d305 */ /* 0x000e22000020f100 */
[----:B------:R-:W-:Y:S01]  /*82a0*/  LOP3.LUT R102, R0, 0x400, RZ, 0xfc, !PT ;  /* 0x0000040000667812 */ /* 0x000fe200078efcff */
[----:B------:R-:W-:Y:S01]  /*82b0*/  HFMA2 R119, -RZ, RZ, 0, 0 ;  /* 0x00000000ff777431 */ /* 0x000fe200000001ff */
[----:B-----5:R-:W-:Y:S02]  /*82c0*/  @!P4 I2FP.F32.S32 R121, R66 ;  /* 0x000000420079c245 */ /* 0x020fe40000201400 */
[----:B------:R-:W-:Y:S02]  /*82d0*/  ISETP.GE.OR P4, PT, R45, UR9, P0 ;  /* 0x000000092d007c0c */ /* 0x000fe40008786670 */
[----:B-1----:R-:W-:Y:S01]  /*82e0*/  LEA.HI R100, R102, UR4, RZ, 0x1b ;  /* 0x0000000466647c11 */ /* 0x002fe2000f8fd8ff */
[----:B----4-:R-:W1:Y:S01]  /*82f0*/  @!P1 F2I.TRUNC.NTZ R106, R106 ;  /* 0x0000006a006a9305 */ /* 0x010e62000020f100 */
[----:B0-----:R-:W-:Y:S02]  /*8300*/  @!P5 I2FP.F32.S32 R119, R103 ;  /* 0x000000670077d245 */ /* 0x001fe40000201400 */
[----:B------:R-:W-:-:S07]  /*8310*/  ISETP.GE.OR P5, PT, R100, UR9, P0 ;  /* 0x0000000964007c0c */ /* 0x000fce00087a6670 */
[----:B------:R-:W0:Y:S01]  /*8320*/  @!P4 LDC.64 R94, c[0x0][0x388] ;  /* 0x0000e200ff5ecb82 */ /* 0x000e220000000a00 */
[----:B------:R-:W-:Y:S02]  /*8330*/  CS2R R116, SRZ ;  /* 0x0000000000747805 */ /* 0x000fe4000001ff00 */
[----:B------:R-:W-:Y:S02]  /*8340*/  IADD3 R103, PT, PT, R0, 0x500, RZ ;  /* 0x0000050000677810 */ /* 0x000fe40007ffe0ff */
[----:B-1----:R-:W-:Y:S02]  /*8350*/  @!P1 I2FP.F32.S32 R117, R106 ;  /* 0x0000006a00759245 */ /* 0x002fe40000201400 */
[----:B------:R-:W-:Y:S01]  /*8360*/  ISETP.GE.OR P1, PT, R46, UR9, P0 ;  /* 0x000000092e007c0c */ /* 0x000fe20008726670 */
[----:B------:R-:W1:Y:S01]  /*8370*/  @!P5 LDC.64 R92, c[0x0][0x388] ;  /* 0x0000e200ff5cdb82 */ /* 0x000e620000000a00 */
[----:B------:R-:W-:Y:S02]  /*8380*/  LEA.HI R66, R103, UR4, RZ, 0x1b ;  /* 0x0000000467427c11 */ /* 0x000fe4000f8fd8ff */
[----:B------:R-:W-:Y:S01]  /*8390*/  CS2R R108, SRZ ;  /* 0x00000000006c7805 */ /* 0x000fe2000001ff00 */
[----:B---3--:R-:W3:Y:S08]  /*83a0*/  @!P2 F2I.TRUNC.NTZ R104, R104 ;  /* 0x000000680068a305 */ /* 0x008ef0000020f100 */
[----:B------:R-:W4:Y:S01]  /*83b0*/  @!P1 LDC.64 R100, c[0x0][0x388] ;  /* 0x0000e200ff649b82 */ /* 0x000f220000000a00 */
[----:B0-----:R-:W-:Y:S01]  /*83c0*/  @!P4 IMAD.WIDE R94, R43, 0x4, R94 ;  /* 0x000000042b5ec825 */ /* 0x001fe200078e025e */
[----:B---3--:R-:W-:-:S02]  /*83d0*/  @!P2 I2FP.F32.S32 R116, R104 ;  /* 0x000000680074a245 */ /* 0x008fc40000201400 */
[----:B------:R-:W-:Y:S02]  /*83e0*/  ISETP.GE.OR P2, PT, R47, UR9, P0 ;  /* 0x000000092f007c0c */ /* 0x000fe40008746670 */
[----:B------:R-:W-:Y:S01]  /*83f0*/  IADD3 R110, PT, PT, R0, 0x600, RZ ;  /* 0x00000600006e7810 */ /* 0x000fe20007ffe0ff */
[----:B-1----:R-:W-:Y:S01]  /*8400*/  @!P5 IMAD.WIDE R92, R79, 0x4, R92 ;  /* 0x000000044f5cd825 */ /* 0x002fe200078e025c */
[----:B------:R-:W-:Y:S02]  /*8410*/  MOV R111, RZ ;  /* 0x000000ff006f7202 */ /* 0x000fe40000000f00 */
[----:B------:R-:W-:Y:S01]  /*8420*/  LEA.HI R104, R110, UR4, RZ, 0x1b ;  /* 0x000000046e687c11 */ /* 0x000fe2000f8fd8ff */
[----:B----4-:R-:W-:-:S05]  /*8430*/  @!P1 IMAD.WIDE R100, R40, 0x4, R100 ;  /* 0x0000000428649825 */ /* 0x010fca00078e0264 */
[----:B------:R-:W3:Y:S01]  /*8440*/  @!P1 LDG.E R112, desc[UR10][R100.64] ;  /* 0x0000000a64709981 */ /* 0x000ee2000c1e1900 */
[----:B--2---:R-:W0:Y:S02]  /*8450*/  @!P6 F2I.TRUNC.NTZ R98, R98 ;  /* 0x000000620062e305 */ /* 0x004e24000020f100 */
[----:B0-----:R-:W-:Y:S02]  /*8460*/  @!P6 I2FP.F32.S32 R109, R98 ;  /* 0x00000062006de245 */ /* 0x001fe40000201400 */
[----:B------:R-:W-:Y:S01]  /*8470*/  ISETP.GE.OR P6, PT, R66, UR9, P0 ;  /* 0x0000000942007c0c */ /* 0x000fe200087c6670 */
[----:B------:R0:W2:Y:S04]  /*8480*/  @!P5 LDG.E R98, desc[UR10][R92.64] ;  /* 0x0000000a5c62d981 */ /* 0x0000a8000c1e1900 */
[----:B------:R1:W4:Y:S01]  /*8490*/  @!P4 LDG.E R66, desc[UR10][R94.64] ;  /* 0x0000000a5e42c981 */ /* 0x000322000c1e1900 */
[----:B0-----:R-:W0:Y:S08]  /*84a0*/  @!P2 LDC.64 R92, c[0x0][0x388] ;  /* 0x0000e200ff5cab82 */ /* 0x001e300000000a00 */
[----:B-1----:R-:W1:Y:S01]  /*84b0*/  @!P6 LDC.64 R94, c[0x0][0x388] ;  /* 0x0000e200ff5eeb82 */ /* 0x002e620000000a00 */
[----:B------:R-:W5:Y:S02]  /*84c0*/  @!P3 F2I.TRUNC.NTZ R91, R91 ;  /* 0x0000005b005bb305 */ /* 0x000f64000020f100 */
[----:B-----5:R-:W-:-:S02]  /*84d0*/  @!P3 I2FP.F32.S32 R111, R91 ;  /* 0x0000005b006fb245 */ /* 0x020fc40000201400 */
[----:B------:R-:W-:Y:S01]  /*84e0*/  ISETP.GE.OR P3, PT, R104, UR9, P0 ;  /* 0x0000000968007c0c */ /* 0x000fe20008766670 */
[----:B-1----:R-:W-:-:S04]  /*84f0*/  @!P6 IMAD.WIDE R100, R78, 0x4, R94 ;  /* 0x000000044e64e825 */ /* 0x002fc800078e025e */
[----:B0-----:R-:W-:Y:S01]  /*8500*/  @!P2 IMAD.WIDE R92, R39, 0x4, R92 ;  /* 0x00000004275ca825 */ /* 0x001fe200078e025c */
[----:B------:R-:W5:Y:S04]  /*8510*/  @!P6 LDG.E R120, desc[UR10][R100.64] ;  /* 0x0000000a6478e981 */ /* 0x000f68000c1e1900 */
[----:B------:R0:W5:Y:S03]  /*8520*/  @!P2 LDG.E R124, desc[UR10][R92.64] ;  /* 0x0000000a5c7ca981 */ /* 0x000166000c1e1900 */
[----:B------:R-:W1:Y:S02]  /*8530*/  @!P3 LDC.64 R94, c[0x0][0x388] ;  /* 0x0000e200ff5ebb82 */ /* 0x000e640000000a00 */
[----:B-1----:R-:W-:-:S05]  /*8540*/  @!P3 IMAD.WIDE R94, R77, 0x4, R94 ;  /* 0x000000044d5eb825 */ /* 0x002fca00078e025e */
[----:B------:R1:W5:Y:S01]  /*8550*/  @!P3 LDG.E R118, desc[UR10][R94.64] ;  /* 0x0000000a5e76b981 */ /* 0x000362000c1e1900 */
[----:B------:R-:W1:Y:S01]  /*8560*/  S2UR UR7, SR_CgaCtaId ;  /* 0x00000000000779c3 */ /* 0x000e620000008800 */
[----:B------:R-:W-:Y:S01]  /*8570*/  UMOV UR6, 0x400 ;  /* 0x0000040000067882 */ /* 0x000fe20000000000 */
[----:B------:R-:W-:Y:S02]  /*8580*/  LOP3.LUT R91, R0, 0x1f, RZ, 0xc0, !PT ;  /* 0x0000001f005b7812 */ /* 0x000fe400078ec0ff */
[----:B------:R-:W-:-:S04]  /*8590*/  SHF.R.U32.HI R104, RZ, 0x3, R0 ;  /* 0x00000003ff687819 */ /* 0x000fc80000011600 */
[----:B0-----:R-:W-:Y:S01]  /*85a0*/  LOP3.LUT R93, R104, 0x7c, RZ, 0xc0, !PT ;  /* 0x0000007c685d7812 */ /* 0x001fe200078ec0ff */
[----:B-1----:R-:W-:-:S06]  /*85b0*/  ULEA UR12, UR7, UR6, 0x18 ;  /* 0x00000006070c7291 */ /* 0x002fcc000f8ec0ff */
[----:B------:R-:W-:Y:S02]  /*85c0*/  MOV R106, UR12 ;  /* 0x0000000c006a7c02 */ /* 0x000fe40008000f00 */
[----:B------:R-:W-:-:S04]  /*85d0*/  IADD3 R115, PT, PT, R0, 0x680, RZ ;  /* 0x0000068000737810 */ /* 0x000fc80007ffe0ff */
[----:B------:R-:W-:Y:S01]  /*85e0*/  LEA.HI R92, R115, UR4, RZ, 0x1b ;  /* 0x00000004735c7c11 */ /* 0x000fe2000f8fd8ff */
[----:B---3--:R-:W0:Y:S01]  /*85f0*/  @!P1 F2I.TRUNC.NTZ R112, R112 ;  /* 0x0000007000709305 */ /* 0x008e22000020f100 */
[----:B------:R-:W-:Y:S02]  /*8600*/  MOV R104, RZ ;  /* 0x000000ff00687202 */ /* 0x000fe40000000f00 */
[----:B0-----:R-:W-:Y:S01]  /*8610*/  @!P1 I2FP.F32.S32 R104, R112 ;  /* 0x0000007000689245 */ /* 0x001fe20000201400 */
[----:B------:R-:W-:Y:S01]  /*8620*/  HFMA2 R112, -RZ, RZ, 0, 0 ;  /* 0x00000000ff707431 */ /* 0x000fe200000001ff */
[----:B------:R-:W-:-:S03]  /*8630*/  ISETP.GE.AND P1, PT, R49, UR13, PT ;  /* 0x0000000d31007c0c */ /* 0x000fc6000bf26270 */
[----:B----4-:R0:W1:Y:S02]  /*8640*/  @!P4 F2I.TRUNC.NTZ R100, R66 ;  /* 0x000000420064c305 */ /* 0x010064000020f100 */
[----:B0-----:R-:W-:-:S06]  /*8650*/  IMAD R66, R91, 0x104, R106 ;  /* 0x000001045b427824 */ /* 0x001fcc00078e026a */
[----:B--2---:R-:W0:Y:S01]  /*8660*/  @!P5 F2I.TRUNC.NTZ R98, R98 ;  /* 0x000000620062d305 */ /* 0x004e22000020f100 */
[----:B------:R-:W-:Y:S01]  /*8670*/  HFMA2 R106, -RZ, RZ, 0, 0 ;  /* 0x00000000ff6a7431 */ /* 0x000fe200000001ff */
[----:B------:R-:W-:-:S05]  /*8680*/  IADD3 R93, PT, PT, R66, R93, RZ ;  /* 0x0000005d425d7210 */ /* 0x000fca0007ffe0ff */
[----:B------:R2:W-:Y:S01]  /*8690*/  STS [R93], R96 ;  /* 0x000000605d007388 */ /* 0x0005e20000000800 */
[----:B-1----:R-:W-:Y:S02]  /*86a0*/  @!P4 I2FP.F32.S32 R106, R100 ;  /* 0x00000064006ac245 */ /* 0x002fe40000201400 */
[----:B------:R-:W-:Y:S02]  /*86b0*/  ISETP.GE.OR P4, PT, R92, UR9, P0 ;  /* 0x000000095c007c0c */ /* 0x000fe40008786670 */
[----:B------:R-:W-:Y:S02]  /*86c0*/  CS2R R100, SRZ ;  /* 0x0000000000647805 */ /* 0x000fe4000001ff00 */
[----:B--2---:R-:W-:-:S04]  /*86d0*/  IADD3 R96, PT, PT, R0, 0x780, RZ ;  /* 0x0000078000607810 */ /* 0x004fc80007ffe0ff */
[----:B------:R-:W-:Y:S02]  /*86e0*/  LEA.HI R92, R96, UR4, RZ, 0x1b ;  /* 0x00000004605c7c11 */ /* 0x000fe4000f8fd8ff */
[----:B0-----:R-:W-:-:S03]  /*86f0*/  @!P5 I2FP.F32.S32 R100, R98 ;  /* 0x000000620064d245 */ /* 0x001fc60000201400 */
[----:B------:R-:W0:Y:S01]  /*8700*/  @!P4 LDC.64 R122, c[0x0][0x388] ;  /* 0x0000e200ff7acb82 */ /* 0x000e220000000a00 */
[----:B------:R-:W-:Y:S02]  /*8710*/  ISETP.GE.OR P5, PT, R92, UR9, P0 ;  /* 0x000000095c007c0c */ /* 0x000fe400087a6670 */
[----:B------:R-:W-:Y:S01]  /*8720*/  ISETP.GE.OR P0, PT, R48, UR9, P0 ;  /* 0x0000000930007c0c */ /* 0x000fe20008706670 */
[----:B-----5:R-:W1:Y:S10]  /*8730*/  @!P6 F2I.TRUNC.NTZ R120, R120 ;  /* 0x000000780078e305 */ /* 0x020e74000020f100 */
[----:B------:R-:W2:Y:S01]  /*8740*/  @!P5 LDC.64 R92, c[0x0][0x388] ;  /* 0x0000e200ff5cdb82 */ /* 0x000ea20000000a00 */
[----:B------:R-:W3:Y:S07]  /*8750*/  @!P2 F2I.TRUNC.NTZ R124, R124 ;  /* 0x0000007c007ca305 */ /* 0x000eee000020f100 */
[----:B------:R-:W4:Y:S01]  /*8760*/  @!P0 LDC.64 R94, c[0x0][0x388] ;  /* 0x0000e200ff5e8b82 */ /* 0x000f220000000a00 */
[----:B-1----:R-:W-:-:S02]  /*8770*/  @!P6 I2FP.F32.S32 R108, R120 ;  /* 0x00000078006ce245 */ /* 0x002fc40000201400 */
[----:B------:R-:W-:Y:S02]  /*8780*/  ISETP.GE.OR P6, PT, R73, UR8, P1 ;  /* 0x0000000849007c0c */ /* 0x000fe40008fc6670 */
[----:B---3--:R-:W-:Y:S02]  /*8790*/  @!P2 I2FP.F32.S32 R112, R124 ;  /* 0x0000007c0070a245 */ /* 0x008fe40000201400 */
[----:B------:R-:W-:Y:S01]  /*87a0*/  ISETP.GE.OR P2, PT, R3, UR8, P1 ;  /* 0x0000000803007c0c */ /* 0x000fe20008f46670 */
[----:B------:R-:W1:Y:S01]  /*87b0*/  @!P3 F2I.TRUNC.NTZ R118, R118 ;  /* 0x000000760076b305 */ /* 0x000e62000020f100 */
[----:B--2---:R-:W-:-:S04]  /*87c0*/  @!P5 IMAD.WIDE R92, R75, 0x4, R92 ;  /* 0x000000044b5cd825 */ /* 0x004fc800078e025c */
[----:B----4-:R-:W-:-:S04]  /*87d0*/  @!P0 IMAD.WIDE R94, R38, 0x4, R94 ;  /* 0x00000004265e8825 */ /* 0x010fc800078e025e */
[----:B0-----:R-:W-:Y:S01]  /*87e0*/  @!P4 IMAD.WIDE R122, R76, 0x4, R122 ;  /* 0x000000044c7ac825 */ /* 0x001fe200078e027a */
[----:B------:R0:W2:Y:S04]  /*87f0*/  @!P0 LDG.E R98, desc[UR10][R94.64] ;  /* 0x0000000a5e628981 */ /* 0x0000a8000c1e1900 */
[----:B------:R-:W3:Y:S01]  /*8800*/  @!P4 LDG.E R120, desc[UR10][R122.64] ;  /* 0x0000000a7a78c981 */ /* 0x000ee2000c1e1900 */
[----:B-1----:R-:W-:-:S03]  /*8810*/  @!P3 I2FP.F32.S32 R101, R118 ;  /* 0x000000760065b245 */ /* 0x002fc60000201400 */
[----:B------:R1:W4:Y:S01]  /*8820*/  @!P5 LDG.E R118, desc[UR10][R92.64] ;  /* 0x0000000a5c76d981 */ /* 0x000322000c1e1900 */
[----:B0-----:R-:W0:Y:S08]  /*8830*/  @!P2 LDC.64 R94, c[0x0][0x390] ;  /* 0x0000e400ff5eab82 */ /* 0x001e300000000a00 */
[----:B-1----:R-:W1:Y:S01]  /*8840*/  @!P6 LDC.64 R92, c[0x0][0x390] ;  /* 0x0000e400ff5ceb82 */ /* 0x002e620000000a00 */
[----:B------:R-:W-:Y:S01]  /*8850*/  ISETP.GE.OR P3, PT, R72, UR8, P1 ;  /* 0x0000000848007c0c */ /* 0x000fe20008f66670 */
[----:B0-----:R-:W-:-:S06]  /*8860*/  @!P2 IMAD.WIDE R94, R56, 0x4, R94 ;  /* 0x00000004385ea825 */ /* 0x001fcc00078e025e */
[----:B------:R-:W5:Y:S01]  /*8870*/  @!P2 LDG.E R94, desc[UR10][R94.64] ;  /* 0x0000000a5e5ea981 */ /* 0x000f62000c1e1900 */
[----:B-1----:R-:W-:-:S05]  /*8880*/  @!P6 IMAD.WIDE R92, R55, 0x4, R92 ;  /* 0x00000004375ce825 */ /* 0x002fca00078e025c */
[----:B------:R0:W5:Y:S02]  /*8890*/  @!P6 LDG.E R95, desc[UR10][R92.64] ;  /* 0x0000000a5c5fe981 */ /* 0x000164000c1e1900 */
[----:B0-----:R-:W0:Y:S02]  /*88a0*/  @!P3 LDC.64 R92, c[0x0][0x390] ;  /* 0x0000e400ff5cbb82 */ /* 0x001e240000000a00 */
[----:B0-----:R-:W-:-:S05]  /*88b0*/  @!P3 IMAD.WIDE R92, R54, 0x4, R92 ;  /* 0x00000004365cb825 */ /* 0x001fca00078e025c */
[----:B------:R0:W5:Y:S01]  /*88c0*/  @!P3 LDG.E R122, desc[UR10][R92.64] ;  /* 0x0000000a5c7ab981 */ /* 0x000162000c1e1900 */
[----:B------:R-:W-:-:S04]  /*88d0*/  SHF.R.U32.HI R105, RZ, 0x3, R105 ;  /* 0x00000003ff697819 */ /* 0x000fc80000011669 */
[----:B------:R-:W-:-:S04]  /*88e0*/  LOP3.LUT R105, R105, 0xfc, RZ, 0xc0, !PT ;  /* 0x000000fc69697812 */ /* 0x000fc800078ec0ff */
[----:B------:R-:W-:Y:S02]  /*88f0*/  IADD3 R124, PT, PT, R66, R105, RZ ;  /* 0x00000069427c7210 */ /* 0x000fe40007ffe0ff */
[----:B------:R-:W-:-:S04]  /*8900*/  SHF.R.U32.HI R114, RZ, 0x3, R114 ;  /* 0x00000003ff727819 */ /* 0x000fc80000011672 */
[----:B------:R-:W-:Y:S02]  /*8910*/  LOP3.LUT R123, R114, 0xfc, RZ, 0xc0, !PT ;  /* 0x000000fc727b7812 */ /* 0x000fe400078ec0ff */
[----:B------:R-:W-:Y:S02]  /*8920*/  MOV R114, RZ ;  /* 0x000000ff00727202 */ /* 0x000fe40000000f00 */
[----:B------:R-:W-:Y:S01]  /*8930*/  IADD3 R123, PT, PT, R66, R123, RZ ;  /* 0x0000007b427b7210 */ /* 0x000fe20007ffe0ff */
[----:B------:R1:W-:Y:S01]  /*8940*/  STS [R124], R121 ;  /* 0x000000797c007388 */ /* 0x0003e20000000800 */
[----:B------:R-:W-:-:S03]  /*8950*/  SHF.R.U32.HI R113, RZ, 0x3, R113 ;  /* 0x00000003ff717819 */ /* 0x000fc60000011671 */
[----:B------:R-:W-:Y:S01]  /*8960*/  STS [R123], R119 ;  /* 0x000000777b007388 */ /* 0x000fe20000000800 */
[----:B------:R-:W-:-:S04]  /*8970*/  LOP3.LUT R113, R113, 0xfc, RZ, 0xc0, !PT ;  /* 0x000000fc71717812 */ /* 0x000fc800078ec0ff */
[----:B-1----:R-:W-:Y:S01]  /*8980*/  IADD3 R124, PT, PT, R66, R113, RZ ;  /* 0x00000071427c7210 */ /* 0x002fe20007ffe0ff */
[----:B------:R-:W-:-:S04]  /*8990*/  HFMA2 R113, -RZ, RZ, 0, 0 ;  /* 0x00000000ff717431 */ /* 0x000fc800000001ff */
[----:B------:R1:W-:Y:S02]  /*89a0*/  STS [R124], R117 ;  /* 0x000000757c007388 */ /* 0x0003e40000000800 */
[----:B-1----:R-:W-:Y:S01]  /*89b0*/  MOV R117, RZ ;  /* 0x000000ff00757202 */ /* 0x002fe20000000f00 */
[----:B--2---:R1:W2:Y:S08]  /*89c0*/  @!P0 F2I.TRUNC.NTZ R105, R98 ;  /* 0x0000006200698305 */ /* 0x0042b0000020f100 */
[----:B----4-:R-:W4:Y:S01]  /*89d0*/  @!P5 F2I.TRUNC.NTZ R118, R118 ;  /* 0x000000760076d305 */ /* 0x010f22000020f100 */
[----:B-1----:R-:W-:-:S07]  /*89e0*/  HFMA2 R98, -RZ, RZ, 0, 0 ;  /* 0x00000000ff627431 */ /* 0x002fce00000001ff */
[----:B---3--:R-:W1:Y:S01]  /*89f0*/  @!P4 F2I.TRUNC.NTZ R120, R120 ;  /* 0x000000780078c305 */ /* 0x008e62000020f100 */
[----:B--2---:R-:W-:Y:S02]  /*8a00*/  @!P0 I2FP.F32.S32 R98, R105 ;  /* 0x0000006900628245 */ /* 0x004fe40000201400 */
[----:B------:R-:W-:Y:S02]  /*8a10*/  MOV R105, RZ ;  /* 0x000000ff00697202 */ /* 0x000fe40000000f00 */
[----:B------:R-:W-:Y:S02]  /*8a20*/  ISETP.GE.OR P0, PT, R71, UR8, P1 ;  /* 0x0000000847007c0c */ /* 0x000fe40008f06670 */
[----:B----4-:R-:W-:Y:S02]  /*8a30*/  @!P5 I2FP.F32.S32 R105, R118 ;  /* 0x000000760069d245 */ /* 0x010fe40000201400 */
[----:B------:R-:W-:Y:S02]  /*8a40*/  ISETP.GE.OR P5, PT, R70, UR8, P1 ;  /* 0x0000000846007c0c */ /* 0x000fe40008fa6670 */
[----:B-1----:R-:W-:-:S02]  /*8a50*/  @!P4 I2FP.F32.S32 R114, R120 ;  /* 0x000000780072c245 */ /* 0x002fc40000201400 */
[----:B------:R-:W-:-:S05]  /*8a60*/  ISETP.GE.OR P4, PT, R69, UR8, P1 ;  /* 0x0000000845007c0c */ /* 0x000fca0008f86670 */
[----:B------:R-:W1:Y:S01]  /*8a70*/  @!P0 LDC.64 R120, c[0x0][0x390] ;  /* 0x0000e400ff788b82 */ /* 0x000e620000000a00 */
[----:B-----5:R-:W2:Y:S07]  /*8a80*/  @!P2 F2I.TRUNC.NTZ R118, R94 ;  /* 0x0000005e0076a305 */ /* 0x020eae000020f100 */
[----:B0-----:R-:W0:Y:S01]  /*8a90*/  @!P4 LDC.64 R92, c[0x0][0x390] ;  /* 0x0000e400ff5ccb82 */ /* 0x001e220000000a00 */
[----:B------:R3:W4:Y:S07]  /*8aa0*/  @!P6 F2I.TRUNC.NTZ R119, R95 ;  /* 0x0000005f0077e305 */ /* 0x00072e000020f100 */
[----:B---3--:R-:W3:Y:S01]  /*8ab0*/  @!P5 LDC.64 R94, c[0x0][0x390] ;  /* 0x0000e400ff5edb82 */ /* 0x008ee20000000a00 */
[----:B--2---:R-:W-:-:S02]  /*8ac0*/  @!P2 I2FP.F32.S32 R113, R118 ;  /* 0x000000760071a245 */ /* 0x004fc40000201400 */
[----:B------:R-:W-:Y:S02]  /*8ad0*/  ISETP.GE.OR P2, PT, R74, UR8, P1 ;  /* 0x000000084a007c0c */ /* 0x000fe40008f46670 */
[----:B----4-:R-:W-:Y:S02]  /*8ae0*/  @!P6 I2FP.F32.S32 R117, R119 ;  /* 0x000000770075e245 */ /* 0x010fe40000201400 */
[----:B------:R-:W-:Y:S01]  /*8af0*/  ISETP.GE.OR P6, PT, R68, UR8, P1 ;  /* 0x0000000844007c0c */ /* 0x000fe20008fc6670 */
[----:B-1----:R-:W-:-:S04]  /*8b00*/  @!P0 IMAD.WIDE R120, R53, 0x4, R120 ;  /* 0x0000000435788825 */ /* 0x002fc800078e0278 */
[----:B0-----:R-:W-:Y:S02]  /*8b10*/  @!P4 IMAD.WIDE R92, R51, 0x4, R92 ;  /* 0x00000004335cc825 */ /* 0x001fe400078e025c */
[----:B------:R-:W2:Y:S02]  /*8b20*/  @!P0 LDG.E R120, desc[UR10][R120.64] ;  /* 0x0000000a78788981 */ /* 0x000ea4000c1e1900 */
[----:B---3--:R-:W-:Y:S02]  /*8b30*/  @!P5 IMAD.WIDE R94, R52, 0x4, R94 ;  /* 0x00000004345ed825 */ /* 0x008fe400078e025e */
[----:B------:R0:W3:Y:S04]  /*8b40*/  @!P4 LDG.E R121, desc[UR10][R92.64] ;  /* 0x0000000a5c79c981 */ /* 0x0000e8000c1e1900 */
[----:B------:R1:W4:Y:S01]  /*8b50*/  @!P5 LDG.E R119, desc[UR10][R94.64] ;  /* 0x0000000a5e77d981 */ /* 0x000322000c1e1900 */
[----:B------:R-:W5:Y:S01]  /*8b60*/  @!P3 F2I.TRUNC.NTZ R122, R122 ;  /* 0x0000007a007ab305 */ /* 0x000f62000020f100 */
[----:B0-----:R-:W0:Y:S08]  /*8b70*/  @!P2 LDC.64 R92, c[0x0][0x390] ;  /* 0x0000e400ff5cab82 */ /* 0x001e300000000a00 */
[----:B-1----:R-:W1:Y:S01]  /*8b80*/  @!P6 LDC.64 R94, c[0x0][0x390] ;  /* 0x0000e400ff5eeb82 */ /* 0x002e620000000a00 */
[----:B------:R-:W-:Y:S01]  /*8b90*/  HFMA2 R118, -RZ, RZ, 0, 0 ;  /* 0x00000000ff767431 */ /* 0x000fe200000001ff */
[----:B-----5:R-:W-:-:S02]  /*8ba0*/  @!P3 I2FP.F32.S32 R118, R122 ;  /* 0x0000007a0076b245 */ /* 0x020fc40000201400 */
[----:B------:R-:W-:Y:S01]  /*8bb0*/  ISETP.GE.OR P3, PT, R90, UR8, P1 ;  /* 0x000000085a007c0c */ /* 0x000fe20008f66670 */
[----:B0-----:R-:W-:-:S04]  /*8bc0*/  @!P2 IMAD.WIDE R92, R64, 0x4, R92 ;  /* 0x00000004405ca825 */ /* 0x001fc800078e025c */
[----:B-1----:R-:W-:-:S06]  /*8bd0*/  @!P6 IMAD.WIDE R94, R50, 0x4, R94 ;  /* 0x00000004325ee825 */ /* 0x002fcc00078e025e */
[----:B------:R-:W5:Y:S04]  /*8be0*/  @!P6 LDG.E R94, desc[UR10][R94.64] ;  /* 0x0000000a5e5ee981 */ /* 0x000f68000c1e1900 */
[----:B------:R0:W4:Y:S02]  /*8bf0*/  @!P2 LDG.E R95, desc[UR10][R92.64] ;  /* 0x0000000a5c5fa981 */ /* 0x000124000c1e1900 */
[----:B0-----:R-:W0:Y:S02]  /*8c00*/  @!P3 LDC.64 R92, c[0x0][0x390] ;  /* 0x0000e400ff5cbb82 */ /* 0x001e240000000a00 */
[----:B0-----:R-:W-:-:S05]  /*8c10*/  @!P3 IMAD.WIDE R92, R63, 0x4, R92 ;  /* 0x000000043f5cb825 */ /* 0x001fca00078e025c */
[----:B------:R0:W5:Y:S01]  /*8c20*/  @!P3 LDG.E R124, desc[UR10][R92.64] ;  /* 0x0000000a5c7cb981 */ /* 0x000162000c1e1900 */
[----:B------:R-:W-:Y:S02]  /*8c30*/  SHF.R.U32.HI R97, RZ, 0x3, R97 ;  /* 0x00000003ff617819 */ /* 0x000fe40000011661 */
[----:B------:R-:W-:Y:S02]  /*8c40*/  SHF.R.U32.HI R107, RZ, 0x3, R107 ;  /* 0x00000003ff6b7819 */ /* 0x000fe4000001166b */
[----:B------:R-:W-:Y:S02]  /*8c50*/  LOP3.LUT R97, R97, 0xfc, RZ, 0xc0, !PT ;  /* 0x000000fc61617812 */ /* 0x000fe400078ec0ff */
[----:B------:R-:W-:Y:S02]  /*8c60*/  LOP3.LUT R107, R107, 0xfc, RZ, 0xc0, !PT ;  /* 0x000000fc6b6b7812 */ /* 0x000fe400078ec0ff */
[C---:B------:R-:W-:Y:S02]  /*8c70*/  IADD3 R122, PT, PT, R66.reuse, R97, RZ ;  /* 0x00000061427a7210 */ /* 0x040fe40007ffe0ff */
[----:B------:R-:W-:-:S02]  /*8c80*/  IADD3 R107, PT, PT, R66, R107, RZ ;  /* 0x0000006b426b7210 */ /* 0x000fc40007ffe0ff */
[----:B0-----:R-:W-:Y:S01]  /*8c90*/  IADD3 R93, PT, PT, R0, 0x380, RZ ;  /* 0x00000380005d7810 */ /* 0x001fe20007ffe0ff */
[----:B------:R-:W-:Y:S01]  /*8ca0*/  STS [R122], R109 ;  /* 0x0000006d7a007388 */ /* 0x000fe20000000800 */
[----:B------:R-:W-:-:S03]  /*8cb0*/  SHF.R.U32.HI R99, RZ, 0x3, R99 ;  /* 0x00000003ff637819 */ /* 0x000fc60000011663 */
[----:B------:R0:W-:Y:S01]  /*8cc0*/  STS [R107], R116 ;  /* 0x000000746b007388 */ /* 0x0001e20000000800 */
[----:B------:R-:W-:Y:S02]  /*8cd0*/  SHF.R.U32.HI R93, RZ, 0x3, R93 ;  /* 0x00000003ff5d7819 */ /* 0x000fe4000001165d */
[----:B------:R-:W-:Y:S02]  /*8ce0*/  LOP3.LUT R99, R99, 0xfc, RZ, 0xc0, !PT ;  /* 0x000000fc63637812 */ /* 0x000fe400078ec0ff */
[----:B------:R-:W-:Y:S02]  /*8cf0*/  LOP3.LUT R93, R93, 0xfc, RZ, 0xc0, !PT ;  /* 0x000000fc5d5d7812 */ /* 0x000fe400078ec0ff */
[----:B0-----:R-:W-:Y:S02]  /*8d00*/  MOV R116, RZ ;  /* 0x000000ff00747202 */ /* 0x001fe40000000f00 */
[C---:B------:R-:W-:Y:S02]  /*8d10*/  IADD3 R92, PT, PT, R66.reuse, R99, RZ ;  /* 0x00000063425c7210 */ /* 0x040fe40007ffe0ff */
[----:B------:R-:W-:-:S03]  /*8d20*/  IADD3 R93, PT, PT, R66, R93, RZ ;  /* 0x0000005d425d7210 */ /* 0x000fc60007ffe0ff */
[----:B------:R-:W-:Y:S04]  /*8d30*/  STS [R92], R111 ;  /* 0x0000006f5c007388 */ /* 0x000fe80000000800 */
[----:B------:R0:W-:Y:S01]  /*8d40*/  STS [R93], R106 ;  /* 0x0000006a5d007388 */ /* 0x0001e20000000800 */
[----:B------:R-:W-:Y:S01]  /*8d50*/  HFMA2 R109, -RZ, RZ, 0, 0 ;  /* 0x00000000ff6d7431 */ /* 0x000fe200000001ff */
[----:B0-----:R-:W-:Y:S01]  /*8d60*/  CS2R R106, SRZ ;  /* 0x00000000006a7805 */ /* 0x001fe2000001ff00 */
[----:B------:R-:W-:Y:S01]  /*8d70*/  HFMA2 R99, -RZ, RZ, 0, 0 ;  /* 0x00000000ff637431 */ /* 0x000fe200000001ff */
[----:B------:R-:W-:Y:S01]  /*8d80*/  MOV R97, RZ ;  /* 0x000000ff00617202 */ /* 0x000fe20000000f00 */
[----:B---3--:R-:W0:Y:S08]  /*8d90*/  @!P4 F2I.TRUNC.NTZ R121, R121 ;  /* 0x000000790079c305 */ /* 0x008e30000020f100 */
[----:B--2---:R-:W-:Y:S01]  /*8da0*/  @!P0 F2I.TRUNC.NTZ R120, R120 ;  /* 0x0000007800788305 */ /* 0x004fe2000020f100 */
[----:B0-----:R-:W-:-:S07]  /*8db0*/  @!P4 I2FP.F32.S32 R106, R121 ;  /* 0x00000079006ac245 */ /* 0x001fce0000201400 */
[----:B----4-:R-:W0:Y:S02]  /*8dc0*/  @!P2 F2I.TRUNC.NTZ R95, R95 ;  /* 0x0000005f005fa305 */ /* 0x010e24000020f100 */
[----:B0-----:R-:W-:Y:S02]  /*8dd0*/  @!P2 I2FP.F32.S32 R116, R95 ;  /* 0x0000005f0074a245 */ /* 0x001fe40000201400 */
[----:B------:R-:W-:-:S04]  /*8de0*/  ISETP.GE.OR P2, PT, R86, UR8, P1 ;  /* 0x0000000856007c0c */ /* 0x000fc80008f46670 */
[----:B-----5:R-:W-:Y:S09]  /*8df0*/  @!P6 F2I.TRUNC.NTZ R94, R94 ;  /* 0x0000005e005ee305 */ /* 0x020ff2000020f100 */
[----:B------:R-:W0:Y:S01]  /*8e00*/  @!P2 LDC.64 R92, c[0x0][0x390] ;  /* 0x0000e400ff5cab82 */ /* 0x000e220000000a00 */
[----:B------:R-:W1:Y:S01]  /*8e10*/  @!P3 F2I.TRUNC.NTZ R124, R124 ;  /* 0x0000007c007cb305 */ /* 0x000e62000020f100 */
[----:B------:R-:W-:-:S07]  /*8e20*/  ISETP.GE.OR P4, PT, R87, UR8, P1 ;  /* 0x0000000857007c0c */ /* 0x000fce0008f86670 */
[----:B------:R-:W2:Y:S01]  /*8e30*/  @!P5 F2I.TRUNC.NTZ R119, R119 ;  /* 0x000000770077d305 */ /* 0x000ea2000020f100 */
[----:B-1----:R-:W-:Y:S02]  /*8e40*/  @!P3 I2FP.F32.S32 R109, R124 ;  /* 0x0000007c006db245 */ /* 0x002fe40000201400 */
[----:B------:R-:W-:Y:S01]  /*8e50*/  ISETP.GE.OR P3, PT, R84, UR8, P1 ;  /* 0x0000000854007c0c */ /* 0x000fe20008f66670 */
[----:B0-----:R-:W-:Y:S01]  /*8e60*/  @!P2 IMAD.WIDE R92, R59, 0x4, R92 ;  /* 0x000000043b5ca825 */ /* 0x001fe200078e025c */
[----:B------:R-:W-:Y:S02]  /*8e70*/  @!P6 I2FP.F32.S32 R107, R94 ;  /* 0x0000005e006be245 */ /* 0x000fe40000201400 */
[----:B------:R-:W-:Y:S01]  /*8e80*/  @!P0 I2FP.F32.S32 R97, R120 ;  /* 0x0000007800618245 */ /* 0x000fe20000201400 */
[----:B------:R-:W0:Y:S01]  /*8e90*/  @!P4 LDC.64 R94, c[0x0][0x390] ;  /* 0x0000e400ff5ecb82 */ /* 0x000e220000000a00 */
[----:B------:R-:W-:Y:S01]  /*8ea0*/  ISETP.GE.OR P0, PT, R89, UR8, P1 ;  /* 0x0000000859007c0c */ /* 0x000fe20008f06670 */
[----:B------:R1:W3:Y:S01]  /*8eb0*/  @!P2 LDG.E R111, desc[UR10][R92.64] ;  /* 0x0000000a5c6fa981 */ /* 0x0002e2000c1e1900 */
[----:B--2---:R-:W-:-:S02]  /*8ec0*/  @!P5 I2FP.F32.S32 R99, R119 ;  /* 0x000000770063d245 */ /* 0x004fc40000201400 */
[----:B------:R-:W-:-:S03]  /*8ed0*/  ISETP.GE.OR P5, PT, R88, UR8, P1 ;  /* 0x0000000858007c0c */ /* 0x000fc60008fa6670 */
[----:B-1----:R-:W1:Y:S01]  /*8ee0*/  @!P3 LDC.64 R92, c[0x0][0x390] ;  /* 0x0000e400ff5cbb82 */ /* 0x002e620000000a00 */
[----:B------:R-:W-:Y:S02]  /*8ef0*/  ISETP.GE.OR P6, PT, R85, UR8, P1 ;  /* 0x0000000855007c0c */ /* 0x000fe40008fc6670 */
[----:B------:R-:W-:-:S05]  /*8f00*/  ISETP.GE.OR P1, PT, R83, UR8, P1 ;  /* 0x0000000853007c0c */ /* 0x000fca0008f26670 */
[----:B------:R-:W2:Y:S08]  /*8f10*/  @!P0 LDC.64 R120, c[0x0][0x390] ;  /* 0x0000e400ff788b82 */ /* 0x000eb00000000a00 */
[----:B------:R-:W4:Y:S01]  /*8f20*/  @!P5 LDC.64 R122, c[0x0][0x390] ;  /* 0x0000e400ff7adb82 */ /* 0x000f220000000a00 */
[----:B0-----:R-:W-:-:S05]  /*8f30*/  @!P4 IMAD.WIDE R94, R60, 0x4, R94 ;  /* 0x000000043c5ec825 */ /* 0x001fca00078e025e */
[----:B------:R0:W5:Y:S01]  /*8f40*/  @!P4 LDG.E R119, desc[UR10][R94.64] ;  /* 0x0000000a5e77c981 */ /* 0x000162000c1e1900 */
[----:B-1----:R-:W-:-:S05]  /*8f50*/  @!P3 IMAD.WIDE R92, R57, 0x4, R92 ;  /* 0x00000004395cb825 */ /* 0x002fca00078e025c */
[----:B------:R1:W5:Y:S01]  /*8f60*/  @!P3 LDG.E R125, desc[UR10][R92.64] ;  /* 0x0000000a5c7db981 */ /* 0x000362000c1e1900 */
[----:B0-----:R-:W0:Y:S01]  /*8f70*/  @!P6 LDC.64 R94, c[0x0][0x390] ;  /* 0x0000e400ff5eeb82 */ /* 0x001e220000000a00 */
[----:B--2---:R-:W-:-:S06]  /*8f80*/  @!P0 IMAD.WIDE R120, R62, 0x4, R120 ;  /* 0x000000043e788825 */ /* 0x004fcc00078e0278 */
[----:B------:R-:W2:Y:S01]  /*8f90*/  @!P0 LDG.E R121, desc[UR10][R120.64] ;  /* 0x0000000a78798981 */ /* 0x000ea2000c1e1900 */
[----:B-1----:R-:W1:Y:S01]  /*8fa0*/  @!P1 LDC.64 R92, c[0x0][0x390] ;  /* 0x0000e400ff5c9b82 */ /* 0x002e620000000a00 */
[----:B----4-:R-:W-:-:S05]  /*8fb0*/  @!P5 IMAD.WIDE R122, R61, 0x4, R122 ;  /* 0x000000043d7ad825 */ /* 0x010fca00078e027a */
[----:B------:R4:W2:Y:S01]  /*8fc0*/  @!P5 LDG.E R120, desc[UR10][R122.64] ;  /* 0x0000000a7a78d981 */ /* 0x0008a2000c1e1900 */
[----:B0-----:R-:W-:-:S05]  /*8fd0*/  @!P6 IMAD.WIDE R94, R58, 0x4, R94 ;  /* 0x000000043a5ee825 */ /* 0x001fca00078e025e */
[----:B------:R-:W2:Y:S01]  /*8fe0*/  @!P6 LDG.E R124, desc[UR10][R94.64] ;  /* 0x0000000a5e7ce981 */ /* 0x000ea2000c1e1900 */
[----:B-1----:R-:W-:-:S05]  /*8ff0*/  @!P1 IMAD.WIDE R92, R65, 0x4, R92 ;  /* 0x00000004415c9825 */ /* 0x002fca00078e025c */
[----:B------:R0:W2:Y:S01]  /*9000*/  @!P1 LDG.E R122, desc[UR10][R92.64] ;  /* 0x0000000a5c7a9981 */ /* 0x0000a2000c1e1900 */
[----:B------:R-:W-:-:S04]  /*9010*/  SHF.R.U32.HI R102, RZ, 0x3, R102 ;  /* 0x00000003ff667819 */ /* 0x000fc80000011666 */
[----:B----4-:R-:W-:Y:S02]  /*9020*/  LOP3.LUT R123, R102, 0xfc, RZ, 0xc0, !PT ;  /* 0x000000fc667b7812 */ /* 0x010fe400078ec0ff */
[----:B------:R-:W-:-:S04]  /*9030*/  IADD3 R102, PT, PT, R0, 0x480, RZ ;  /* 0x0000048000667810 */ /* 0x000fc80007ffe0ff */
[----:B------:R-:W-:Y:S02]  /*9040*/  SHF.R.U32.HI R102, RZ, 0x3, R102 ;  /* 0x00000003ff667819 */ /* 0x000fe40000011666 */
[----:B0-----:R-:W-:Y:S02]  /*9050*/  IADD3 R92, PT, PT, R0, 0x580, RZ ;  /* 0x00000580005c7810 */ /* 0x001fe40007ffe0ff */
[----:B------:R-:W-:Y:S02]  /*9060*/  LOP3.LUT R95, R102, 0x1fc, RZ, 0xc0, !PT ;  /* 0x000001fc665f7812 */ /* 0x000fe400078ec0ff */
[----:B------:R-:W-:Y:S02]  /*9070*/  SHF.R.U32.HI R103, RZ, 0x3, R103 ;  /* 0x00000003ff677819 */ /* 0x000fe40000011667 */
[----:B------:R-:W-:Y:S02]  /*9080*/  SHF.R.U32.HI R92, RZ, 0x3, R92 ;  /* 0x00000003ff5c7819 */ /* 0x000fe4000001165c */
[----:B------:R-:W-:-:S02]  /*9090*/  IADD3 R123, PT, PT, R66, R123, RZ ;  /* 0x0000007b427b7210 */ /* 0x000fc40007ffe0ff */
[----:B------:R-:W-:Y:S02]  /*90a0*/  IADD3 R95, PT, PT, R66, R95, RZ ;  /* 0x0000005f425f7210 */ /* 0x000fe40007ffe0ff */
[----:B------:R-:W-:Y:S02]  /*90b0*/  LOP3.LUT R103, R103, 0x1fc, RZ, 0xc0, !PT ;  /* 0x000001fc67677812 */ /* 0x000fe400078ec0ff */
[----:B------:R-:W-:Y:S02]  /*90c0*/  LOP3.LUT R93, R92, 0x1fc, RZ, 0xc0, !PT ;  /* 0x000001fc5c5d7812 */ /* 0x000fe400078ec0ff */
[----:B------:R-:W-:Y:S01]  /*90d0*/  SHF.R.U32.HI R110, RZ, 0x3, R110 ;  /* 0x00000003ff6e7819 */ /* 0x000fe2000001166e */
[----:B------:R-:W-:Y:S01]  /*90e0*/  STS [R123], R100 ;  /* 0x000000647b007388 */ /* 0x000fe20000000800 */
[C---:B------:R-:W-:Y:S02]  /*90f0*/  IADD3 R103, PT, PT, R66.reuse, R103, RZ ;  /* 0x0000006742677210 */ /* 0x040fe40007ffe0ff */
[----:B------:R-:W-:Y:S01]  /*9100*/  IADD3 R93, PT, PT, R66, R93, RZ ;  /* 0x0000005d425d7210 */ /* 0x000fe20007ffe0ff */
[----:B------:R0:W-:Y:S01]  /*9110*/  STS [R95], R104 ;  /* 0x000000685f007388 */ /* 0x0001e20000000800 */
[----:B------:R-:W-:Y:S01]  /*9120*/  IADD3 R94, PT, PT, R0, 0x700, RZ ;  /* 0x00000700005e7810 */ /* 0x000fe20007ffe0ff */
[----:B------:R-:W-:Y:S01]  /*9130*/  UIADD3 UR6, UPT, UPT, UR6, 0x2080, URZ ;  /* 0x0000208006067890 */ /* 0x000fe2000fffe0ff */
[----:B------:R-:W-:Y:S01]  /*9140*/  SHF.R.U32.HI R115, RZ, 0x3, R115 ;  /* 0x00000003ff737819 */ /* 0x000fe20000011673 */
[----:B------:R-:W-:Y:S01]  /*9150*/  STS [R103], R108 ;  /* 0x0000006c67007388 */ /* 0x000fe20000000800 */
[----:B0-----:R-:W-:-:S03]  /*9160*/  LOP3.LUT R95, R110, 0x1fc, RZ, 0xc0, !PT ;  /* 0x000001fc6e5f7812 */ /* 0x001fc600078ec0ff */
[----:B------:R0:W-:Y:S01]  /*9170*/  STS [R93], R112 ;  /* 0x000000705d007388 */ /* 0x0001e20000000800 */
[----:B------:R-:W-:Y:S02]  /*9180*/  SHF.R.U32.HI R94, RZ, 0x3, R94 ;  /* 0x00000003ff5e7819 */ /* 0x000fe4000001165e */
[----:B------:R-:W-:Y:S02]  /*9190*/  IADD3 R92, PT, PT, R66, R95, RZ ;  /* 0x0000005f425c7210 */ /* 0x000fe40007ffe0ff */
[----:B------:R-:W-:Y:S01]  /*91a0*/  SHF.R.U32.HI R96, RZ, 0x3, R96 ;  /* 0x00000003ff607819 */ /* 0x000fe20000011660 */
[----:B------:R-:W-:Y:S01]  /*91b0*/  ULEA UR6, UR7, UR6, 0x18 ;  /* 0x0000000607067291 */ /* 0x000fe2000f8ec0ff */
[----:B------:R-:W-:Y:S02]  /*91c0*/  LOP3.LUT R115, R115, 0x1fc, RZ, 0xc0, !PT ;  /* 0x000001fc73737812 */ /* 0x000fe400078ec0ff */
[----:B0-----:R-:W-:Y:S01]  /*91d0*/  SHF.L.U32 R93, R0, 0x2, RZ ;  /* 0x00000002005d7819 */ /* 0x001fe200000006ff */
[----:B------:R0:W-:Y:S01]  /*91e0*/  STS [R92], R101 ;  /* 0x000000655c007388 */ /* 0x0001e20000000800 */
[----:B------:R-:W-:-:S02]  /*91f0*/  LOP3.LUT R95, R94, 0x1fc, RZ, 0xc0, !PT ;  /* 0x000001fc5e5f7812 */ /* 0x000fc400078ec0ff */
[----:B------:R-:W-:Y:S02]  /*9200*/  LOP3.LUT R123, R96, 0x1fc, RZ, 0xc0, !PT ;  /* 0x000001fc607b7812 */ /* 0x000fe400078ec0ff */
[C---:B------:R-:W-:Y:S02]  /*9210*/  LOP3.LUT R103, R93.reuse, 0xfc, RZ, 0xc0, !PT ;  /* 0x000000fc5d677812 */ /* 0x040fe400078ec0ff */
[C---:B------:R-:W-:Y:S02]  /*9220*/  IADD3 R115, PT, PT, R66.reuse, R115, RZ ;  /* 0x0000007342737210 */ /* 0x040fe40007ffe0ff */
[----:B0-----:R-:W-:Y:S02]  /*9230*/  IADD3 R92, PT, PT, R93, 0x1e00, RZ ;  /* 0x00001e005d5c7810 */ /* 0x001fe40007ffe0ff */
[----:B------:R-:W-:Y:S02]  /*9240*/  IADD3 R95, PT, PT, R66, R95, RZ ;  /* 0x0000005f425f7210 */ /* 0x000fe40007ffe0ff */
[----:B------:R-:W-:-:S02]  /*9250*/  LOP3.LUT R101, R92, 0x3f00, RZ, 0xc0, !PT ;  /* 0x00003f005c657812 */ /* 0x000fc400078ec0ff */
[----:B------:R-:W-:Y:S02]  /*9260*/  IADD3 R66, PT, PT, R66, R123, RZ ;  /* 0x0000007b42427210 */ /* 0x000fe40007ffe0ff */
[----:B------:R-:W-:Y:S01]  /*9270*/  IADD3 R92, PT, PT, R103, UR6, RZ ;  /* 0x00000006675c7c10 */ /* 0x000fe2000fffe0ff */
[----:B------:R-:W-:Y:S01]  /*9280*/  STS [R115], R114 ;  /* 0x0000007273007388 */ /* 0x000fe20000000800 */
[C---:B------:R-:W-:Y:S02]  /*9290*/  IADD3 R96, PT, PT, R93.reuse, 0x200, RZ ;  /* 0x000002005d607810 */ /* 0x040fe40007ffe0ff */
[----:B------:R-:W-:Y:S01]  /*92a0*/  IADD3 R92, PT, PT, R92, R101, RZ ;  /* 0x000000655c5c7210 */ /* 0x000fe20007ffe0ff */
[----:B------:R-:W-:Y:S01]  /*92b0*/  STS [R95], R98 ;  /* 0x000000625f007388 */ /* 0x000fe20000000800 */
[C---:B------:R-:W-:Y:S02]  /*92c0*/  IADD3 R100, PT, PT, R93.reuse, 0x400, RZ ;  /* 0x000004005d647810 */ /* 0x040fe40007ffe0ff */
[C---:B------:R-:W-:Y:S01]  /*92d0*/  IADD3 R101, PT, PT, R93.reuse, 0x600, RZ ;  /* 0x000006005d657810 */ /* 0x040fe20007ffe0ff */
[----:B------:R0:W-:Y:S01]  /*92e0*/  STS [R66], R105 ;  /* 0x0000006942007388 */ /* 0x0001e20000000800 */
[----:B------:R-:W-:-:S02]  /*92f0*/  LOP3.LUT R94, R93, 0xf00, RZ, 0xc0, !PT ;  /* 0x00000f005d5e7812 */ /* 0x000fc400078ec0ff */
[----:B------:R-:W-:Y:S02]  /*9300*/  LOP3.LUT R96, R96, 0x1f00, RZ, 0xc0, !PT ;  /* 0x00001f0060607812 */ /* 0x000fe400078ec0ff */
[----:B------:R-:W-:Y:S02]  /*9310*/  LOP3.LUT R100, R100, 0x1f00, RZ, 0xc0, !PT ;  /* 0x00001f0064647812 */ /* 0x000fe400078ec0ff */
[----:B------:R-:W-:Y:S02]  /*9320*/  LOP3.LUT R102, R101, 0x1f00, RZ, 0xc0, !PT ;  /* 0x00001f0065667812 */ /* 0x000fe400078ec0ff */
[C---:B0-----:R-:W-:Y:S02]  /*9330*/  IADD3 R66, PT, PT, R93.reuse, 0x800, RZ ;  /* 0x000008005d427810 */ /* 0x041fe40007ffe0ff */
[----:B------:R-:W-:Y:S02]  /*9340*/  IADD3 R98, PT, PT, R93, 0xa00, RZ ;  /* 0x00000a005d627810 */ /* 0x000fe40007ffe0ff */
[----:B------:R-:W-:-:S02]  /*9350*/  IADD3 R94, PT, PT, R94, UR6, R103 ;  /* 0x000000065e5e7c10 */ /* 0x000fc4000fffe067 */
[----:B------:R-:W-:Y:S02]  /*9360*/  LOP3.LUT R66, R66, 0x1f00, RZ, 0xc0, !PT ;  /* 0x00001f0042427812 */ /* 0x000fe400078ec0ff */
[--C-:B------:R-:W-:Y:S02]  /*9370*/  IADD3 R96, PT, PT, R96, UR6, R103.reuse ;  /* 0x0000000660607c10 */ /* 0x100fe4000fffe067 */
[--C-:B------:R-:W-:Y:S02]  /*9380*/  IADD3 R95, PT, PT, R100, UR6, R103.reuse ;  /* 0x00000006645f7c10 */ /* 0x100fe4000fffe067 */
[--C-:B------:R-:W-:Y:S02]  /*9390*/  IADD3 R102, PT, PT, R102, UR6, R103.reuse ;  /* 0x0000000666667c10 */ /* 0x100fe4000fffe067 */
[----:B------:R-:W-:Y:S01]  /*93a0*/  LOP3.LUT R100, R98, 0x1f00, RZ, 0xc0, !PT ;  /* 0x00001f0062647812 */ /* 0x000fe200078ec0ff */
[----:B------:R0:W-:Y:S01]  /*93b0*/  STS [R94], R113 ;  /* 0x000000715e007388 */ /* 0x0001e20000000800 */
[----:B------:R-:W-:-:S02]  /*93c0*/  IADD3 R98, PT, PT, R66, UR6, R103 ;  /* 0x0000000642627c10 */ /* 0x000fc4000fffe067 */
[----:B------:R-:W-:Y:S01]  /*93d0*/  IADD3 R104, PT, PT, R93, 0xc00, RZ ;  /* 0x00000c005d687810 */ /* 0x000fe20007ffe0ff */
[----:B------:R1:W-:Y:S01]  /*93e0*/  STS [R96], R117 ;  /* 0x0000007560007388 */ /* 0x0003e20000000800 */
[----:B------:R-:W-:-:S03]  /*93f0*/  IADD3 R101, PT, PT, R100, UR6, R103 ;  /* 0x0000000664657c10 */ /* 0x000fc6000fffe067 */
[----:B------:R-:W-:Y:S01]  /*9400*/  STS [R95], R118 ;  /* 0x000000765f007388 */ /* 0x000fe20000000800 */
[----:B0-----:R-:W-:-:S03]  /*9410*/  IADD3 R94, PT, PT, R93, 0xe00, RZ ;  /* 0x00000e005d5e7810 */ /* 0x001fc60007ffe0ff */
[----:B------:R-:W-:Y:S01]  /*9420*/  STS [R102], R97 ;  /* 0x0000006166007388 */ /* 0x000fe20000000800 */
[----:B-1----:R-:W-:-:S03]  /*9430*/  LOP3.LUT R96, R93, 0x1000, RZ, 0xfc, !PT ;  /* 0x000010005d607812 */ /* 0x002fc600078efcff */
[----:B------:R0:W-:Y:S01]  /*9440*/  STS [R98], R99 ;  /* 0x0000006362007388 */ /* 0x0001e20000000800 */
[----:B------:R-:W-:Y:S02]  /*9450*/  LOP3.LUT R104, R104, 0x1f00, RZ, 0xc0, !PT ;  /* 0x00001f0068687812 */ /* 0x000fe400078ec0ff */
[----:B------:R-:W-:Y:S01]  /*9460*/  LOP3.LUT R94, R94, 0x1f00, RZ, 0xc0, !PT ;  /* 0x00001f005e5e7812 */ /* 0x000fe200078ec0ff */
[----:B------:R1:W-:Y:S01]  /*9470*/  STS [R101], R106 ;  /* 0x0000006a65007388 */ /* 0x0003e20000000800 */
[----:B------:R-:W-:Y:S02]  /*9480*/  LOP3.LUT R96, R96, 0x1f00, RZ, 0xc0, !PT ;  /* 0x00001f0060607812 */ /* 0x000fe400078ec0ff */
[C---:B0-----:R-:W-:Y:S02]  /*9490*/  IADD3 R98, PT, PT, R93.reuse, 0x1200, RZ ;  /* 0x000012005d627810 */ /* 0x041fe40007ffe0ff */
[C---:B------:R-:W-:Y:S02]  /*94a0*/  IADD3 R99, PT, PT, R93.reuse, 0x1400, RZ ;  /* 0x000014005d637810 */ /* 0x040fe40007ffe0ff */
[----:B-1----:R-:W-:-:S02]  /*94b0*/  IADD3 R101, PT, PT, R93, 0x1600, RZ ;  /* 0x000016005d657810 */ /* 0x002fc40007ffe0ff */
[----:B------:R-:W-:Y:S02]  /*94c0*/  LOP3.LUT R98, R98, 0x3f00, RZ, 0xc0, !PT ;  /* 0x00003f0062627812 */ /* 0x000fe400078ec0ff */
[--C-:B------:R-:W-:Y:S02]  /*94d0*/  IADD3 R104, PT, PT, R104, UR6, R103.reuse ;  /* 0x0000000668687c10 */ /* 0x100fe4000fffe067 */
[----:B------:R-:W-:Y:S02]  /*94e0*/  LOP3.LUT R102, R99, 0x3f00, RZ, 0xc0, !PT ;  /* 0x00003f0063667812 */ /* 0x000fe400078ec0ff */
[----:B------:R-:W-:Y:S02]  /*94f0*/  IADD3 R97, PT, PT, R94, UR6, R103 ;  /* 0x000000065e617c10 */ /* 0x000fe4000fffe067 */
[----:B------:R-:W-:Y:S02]  /*9500*/  CS2R R94, SRZ ;  /* 0x00000000005e7805 */ /* 0x000fe4000001ff00 */
[----:B------:R-:W-:-:S02]  /*9510*/  MOV R66, RZ ;  /* 0x000000ff00427202 */ /* 0x000fc40000000f00 */
[--C-:B------:R-:W-:Y:S02]  /*9520*/  IADD3 R100, PT, PT, R96, UR6, R103.reuse ;  /* 0x0000000660647c10 */ /* 0x100fe4000fffe067 */
[----:B------:R-:W-:Y:S02]  /*9530*/  LOP3.LUT R96, R101, 0x3f00, RZ, 0xc0, !PT ;  /* 0x00003f0065607812 */ /* 0x000fe400078ec0ff */
[--C-:B------:R-:W-:Y:S01]  /*9540*/  IADD3 R99, PT, PT, R98, UR6, R103.reuse ;  /* 0x0000000662637c10 */ /* 0x100fe2000fffe067 */
[----:B------:R-:W-:Y:S01]  /*9550*/  STS [R104], R107 ;  /* 0x0000006b68007388 */ /* 0x000fe20000000800 */
[----:B------:R-:W-:-:S03]  /*9560*/  IADD3 R101, PT, PT, R102, UR6, R103 ;  /* 0x0000000666657c10 */ /* 0x000fc6000fffe067 */
[----:B------:R0:W-:Y:S04]  /*9570*/  STS [R97], R116 ;  /* 0x0000007461007388 */ /* 0x0001e80000000800 */
[----:B------:R-:W-:Y:S01]  /*9580*/  STS [R100], R109 ;  /* 0x0000006d64007388 */ /* 0x000fe20000000800 */
[----:B------:R-:W-:Y:S01]  /*9590*/  IADD3 R102, PT, PT, R96, UR6, R103 ;  /* 0x0000000660667c10 */ /* 0x000fe2000fffe067 */
[----:B------:R-:W-:Y:S01]  /*95a0*/  HFMA2 R98, -RZ, RZ, 0, 0 ;  /* 0x00000000ff627431 */ /* 0x000fe200000001ff */
[----:B0-----:R-:W-:Y:S02]  /*95b0*/  CS2R R96, SRZ ;  /* 0x0000000000607805 */ /* 0x001fe4000001ff00 */
[----:B------:R-:W-:Y:S01]  /*95c0*/  MOV R105, RZ ;  /* 0x000000ff00697202 */ /* 0x000fe20000000f00 */
[----:B---3--:R-:W-:Y:S08]  /*95d0*/  @!P2 F2I.TRUNC.NTZ R111, R111 ;  /* 0x0000006f006fa305 */ /* 0x008ff0000020f100 */
[----:B-----5:R-:W-:Y:S08]  /*95e0*/  @!P4 F2I.TRUNC.NTZ R119, R119 ;  /* 0x000000770077c305 */ /* 0x020ff0000020f100 */
[----:B--2---:R-:W0:Y:S08]  /*95f0*/  @!P0 F2I.TRUNC.NTZ R121, R121 ;  /* 0x0000007900798305 */ /* 0x004e30000020f100 */
[----:B------:R-:W1:Y:S01]  /*9600*/  @!P5 F2I.TRUNC.NTZ R120, R120 ;  /* 0x000000780078d305 */ /* 0x000e62000020f100 */
[----:B0-----:R-:W-:-:S07]  /*9610*/  @!P0 I2FP.F32.S32 R66, R121 ;  /* 0x0000007900428245 */ /* 0x001fce0000201400 */
[----:B------:R-:W-:Y:S01]  /*9620*/  @!P3 F2I.TRUNC.NTZ R125, R125 ;  /* 0x0000007d007db305 */ /* 0x000fe2000020f100 */
[----:B------:R0:W-:Y:S01]  /*9630*/  STS [R99], R66 ;  /* 0x0000004263007388 */ /* 0x0001e20000000800 */
[----:B-1----:R-:W-:-:S06]  /*9640*/  @!P5 I2FP.F32.S32 R94, R120 ;  /* 0x00000078005ed245 */ /* 0x002fcc0000201400 */
[----:B------:R-:W1:Y:S01]  /*9650*/  @!P6 F2I.TRUNC.NTZ R124, R124 ;  /* 0x0000007c007ce305 */ /* 0x000e62000020f100 */
[----:B------:R2:W-:Y:S07]  /*9660*/  STS [R101], R94 ;  /* 0x0000005e65007388 */ /* 0x0005ee0000000800 */
[----:B------:R-:W3:Y:S01]  /*9670*/  @!P1 F2I.TRUNC.NTZ R122, R122 ;  /* 0x0000007a007a9305 */ /* 0x000ee2000020f100 */
[----:B0-----:R-:W-:Y:S02]  /*9680*/  IADD3 R66, PT, PT, R93, 0x1800, RZ ;  /* 0x000018005d427810 */ /* 0x001fe40007ffe0ff */
[----:B------:R-:W-:-:S02]  /*9690*/  @!P4 I2FP.F32.S32 R95, R119 ;  /* 0x00000077005fc245 */ /* 0x000fc40000201400 */
[C---:B--2---:R-:W-:Y:S02]  /*96a0*/  IADD3 R94, PT, PT, R93.reuse, 0x1a00, RZ ;  /* 0x00001a005d5e7810 */ /* 0x044fe40007ffe0ff */
[----:B------:R-:W-:Y:S02]  /*96b0*/  IADD3 R93, PT, PT, R93, 0x1c00, RZ ;  /* 0x00001c005d5d7810 */ /* 0x000fe40007ffe0ff */
[----:B------:R-:W-:Y:S02]  /*96c0*/  LOP3.LUT R66, R66, 0x3f00, RZ, 0xc0, !PT ;  /* 0x00003f0042427812 */ /* 0x000fe400078ec0ff */
[----:B------:R-:W-:Y:S02]  /*96d0*/  LOP3.LUT R94, R94, 0x3f00, RZ, 0xc0, !PT ;  /* 0x00003f005e5e7812 */ /* 0x000fe400078ec0ff */
[----:B------:R-:W-:Y:S01]  /*96e0*/  LOP3.LUT R100, R93, 0x3f00, RZ, 0xc0, !PT ;  /* 0x00003f005d647812 */ /* 0x000fe200078ec0ff */
[----:B------:R0:W-:Y:S01]  /*96f0*/  STS [R102], R95 ;  /* 0x0000005f66007388 */ /* 0x0001e20000000800 */
[----:B------:R-:W-:-:S02]  /*9700*/  @!P2 I2FP.F32.S32 R96, R111 ;  /* 0x0000006f0060a245 */ /* 0x000fc40000201400 */
[--C-:B------:R-:W-:Y:S02]  /*9710*/  IADD3 R93, PT, PT, R66, UR6, R103.reuse ;  /* 0x00000006425d7c10 */ /* 0x100fe4000fffe067 */
[----:B-1----:R-:W-:Y:S02]  /*9720*/  @!P6 I2FP.F32.S32 R97, R124 ;  /* 0x0000007c0061e245 */ /* 0x002fe40000201400 */
[--C-:B------:R-:W-:Y:S02]  /*9730*/  IADD3 R104, PT, PT, R94, UR6, R103.reuse ;  /* 0x000000065e687c10 */ /* 0x100fe4000fffe067 */
[----:B------:R-:W-:Y:S02]  /*9740*/  @!P3 I2FP.F32.S32 R98, R125 ;  /* 0x0000007d0062b245 */ /* 0x000fe40000201400 */
[----:B0-----:R-:W-:Y:S02]  /*9750*/  IADD3 R95, PT, PT, R100, UR6, R103 ;  /* 0x00000006645f7c10 */ /* 0x001fe4000fffe067 */
[----:B---3--:R-:W-:Y:S01]  /*9760*/  @!P1 I2FP.F32.S32 R105, R122 ;  /* 0x0000007a00699245 */ /* 0x008fe20000201400 */
[----:B------:R-:W-:Y:S04]  /*9770*/  STS [R93], R96 ;  /* 0x000000605d007388 */ /* 0x000fe80000000800 */
[----:B------:R-:W-:Y:S04]  /*9780*/  STS [R104], R97 ;  /* 0x0000006168007388 */ /* 0x000fe80000000800 */
[----:B------:R0:W-:Y:S04]  /*9790*/  STS [R95], R98 ;  /* 0x000000625f007388 */ /* 0x0001e80000000800 */
[----:B------:R1:W-:Y:S01]  /*97a0*/  STS [R92], R105 ;  /* 0x000000695c007388 */ /* 0x0003e20000000800 */
[----:B------:R-:W-:Y:S01]  /*97b0*/  BAR.SYNC.DEFER_BLOCKING 0x0 ;  /* 0x0000000000007b1d */ /* 0x000fe20000010000 */
[----:B------:R-:W-:-:S04]  /*97c0*/  SHF.R.U32.HI R99, RZ, 0x1, R0 ;  /* 0x00000001ff637819 */ /* 0x000fc80000011600 */
[----:B------:R-:W-:-:S04]  /*97d0*/  LOP3.LUT R99, R99, 0x1e0, RZ, 0xc0, !PT ;  /* 0x000001e063637812 */ /* 0x000fc800078ec0ff */
[----:B------:R-:W-:-:S04]  /*97e0*/  LOP3.LUT R99, R99, 0x1f, R0, 0xf8, !PT ;  /* 0x0000001f63637812 */ /* 0x000fc800078ef800 */
[----:B------:R-:W-:-:S05]  /*97f0*/  LEA R102, R99, UR12, 0x2 ;  /* 0x0000000c63667c11 */ /* 0x000fca000f8e10ff */
[----:B------:R-:W2:Y:S04]  /*9800*/  LDS R120, [R102] ;  /* 0x0000000066787984 */ /* 0x000ea80000000800 */
[----:B------:R-:W3:Y:S04]  /*9810*/  LDS R121, [R103+UR6] ;  /* 0x0000000667797984 */ /* 0x000ee80008000800 */
[----:B------:R-:W-:Y:S04]  /*9820*/  LDS R104, [R102+0x104] ;  /* 0x0001040066687984 */ /* 0x000fe80000000800 */
[----:B------:R-:W-:Y:S01]  /*9830*/  LDS R111, [R103+UR6+0x100] ;  /* 0x00010006676f7984 */ /* 0x000fe20008000800 */
[----:B------:R-:W-:-:S02]  /*9840*/  SHF.R.U32.HI R91, RZ, 0x3, R91 ;  /* 0x00000003ff5b7819 */ /* 0x000fc4000001165b */
[----:B------:R-:W-:Y:S02]  /*9850*/  LOP3.LUT R66, R0, 0x7, RZ, 0xc0, !PT ;  /* 0x0000000700427812 */ /* 0x000fe400078ec0ff */
[C---:B------:R-:W-:Y:S02]  /*9860*/  IADD3 R101, PT, PT, R91.reuse, 0x4, RZ ;  /* 0x000000045b657810 */ /* 0x040fe40007ffe0ff */
[C---:B------:R-:W-:Y:S02]  /*9870*/  IADD3 R100, PT, PT, R91.reuse, 0x8, RZ ;  /* 0x000000085b647810 */ /* 0x040fe40007ffe0ff */
[C---:B------:R-:W-:Y:S02]  /*9880*/  IADD3 R99, PT, PT, R91.reuse, 0xc, RZ ;  /* 0x0000000c5b637810 */ /* 0x040fe40007ffe0ff */
[C---:B0-----:R-:W-:Y:S02]  /*9890*/  IADD3 R98, PT, PT, R91.reuse, 0x10, RZ ;  /* 0x000000105b627810 */ /* 0x041fe40007ffe0ff */
[----:B------:R-:W-:-:S02]  /*98a0*/  IADD3 R97, PT, PT, R91, 0x14, RZ ;  /* 0x000000145b617810 */ /* 0x000fc40007ffe0ff */
[C---:B------:R-:W-:Y:S02]  /*98b0*/  IADD3 R96, PT, PT, R91.reuse, 0x18, RZ ;  /* 0x000000185b607810 */ /* 0x040fe40007ffe0ff */
[----:B------:R-:W-:Y:S02]  /*98c0*/  IADD3 R95, PT, PT, R91, 0x1c, RZ ;  /* 0x0000001c5b5f7810 */ /* 0x000fe40007ffe0ff */
[C---:B------:R-:W-:Y:S02]  /*98d0*/  LOP3.LUT R94, R66.reuse, 0x8, RZ, 0xfc, !PT ;  /* 0x00000008425e7812 */ /* 0x040fe400078efcff */
[C---:B------:R-:W-:Y:S02]  /*98e0*/  LOP3.LUT R93, R66.reuse, 0x10, RZ, 0xfc, !PT ;  /* 0x00000010425d7812 */ /* 0x040fe400078efcff */
[----:B-1----:R-:W-:Y:S01]  /*98f0*/  LOP3.LUT R92, R66, 0x18, RZ, 0xfc, !PT ;  /* 0x00000018425c7812 */ /* 0x002fe200078efcff */
[----:B--2---:R-:W-:Y:S04]  /*9900*/  SHFL.IDX PT, R119, R120, R91, 0x1f ;  /* 0x00001f5b78777589 */ /* 0x004fe800000e0000 */
[----:B---3--:R-:W0:Y:S04]  /*9910*/  SHFL.IDX PT, R113, R121, R66, 0x1f ;  /* 0x00001f4279717589 */ /* 0x008e2800000e0000 */
        /* <DEDUP_REMOVED lines=10> */
[-C--:B0-----:R-:W-:Y:S01]  /*99c0*/  FFMA R106, R119, R113.reuse, R4 ;  /* 0x00000071776a7223 */ /* 0x081fe20000000004 */
[-C--:B-1----:R-:W-:Y:S01]  /*99d0*/  FFMA R8, R118, R113.reuse, R8 ;  /* 0x0000007176087223 */ /* 0x082fe20000000008 */
[-C--:B--2---:R-:W-:Y:S01]  /*99e0*/  FFMA R12, R117, R113.reuse, R12 ;  /* 0x00000071750c7223 */ /* 0x084fe2000000000c */
[-C--:B---3--:R-:W-:Y:S01]  /*99f0*/  FFMA R110, R116, R113.reuse, R16 ;  /* 0x00000071746e7223 */ /* 0x088fe20000000010 */
[-C--:B----4-:R-:W-:Y:S01]  /*9a00*/  FFMA R20, R115, R113.reuse, R20 ;  /* 0x0000007173147223 */ /* 0x090fe20000000014 */
[-C--:B-----5:R-:W-:Y:S01]  /*9a10*/  FFMA R24, R114, R113.reuse, R24 ;  /* 0x0000007172187223 */ /* 0x0a0fe20000000018 */
[-C--:B------:R-:W-:Y:S01]  /*9a20*/  FFMA R28, R112, R113.reuse, R28 ;  /* 0x00000071701c7223 */ /* 0x080fe2000000001c */
[----:B------:R-:W-:Y:S01]  /*9a30*/  FFMA R113, R108, R113, R32 ;  /* 0x000000716c717223 */ /* 0x000fe20000000020 */
[----:B------:R-:W-:Y:S01]  /*9a40*/  FFMA R13, R117, R105, R13 ;  /* 0x00000069750d7223 */ /* 0x000fe2000000000d */
[-C--:B------:R-:W-:Y:S01]  /*9a50*/  FFMA R32, R119, R109.reuse, R6 ;  /* 0x0000006d77207223 */ /* 0x080fe20000000006 */
[C---:B------:R-:W-:Y:S01]  /*9a60*/  FFMA R14, R117.reuse, R109, R14 ;  /* 0x0000006d750e7223 */ /* 0x040fe2000000000e */
[----:B------:R-:W-:Y:S01]  /*9a70*/  SHFL.IDX PT, R6, R111, R94, 0x1f ;  /* 0x00001f5e6f067589 */ /* 0x000fe200000e0000 */
[----:B------:R-:W-:-:S03]  /*9a80*/  FFMA R15, R117, R107, R15 ;  /* 0x0000006b750f7223 */ /* 0x000fc6000000000f */
[----:B------:R-:W0:Y:S01]  /*9a90*/  SHFL.IDX PT, R117, R104, R91, 0x1f ;  /* 0x00001f5b68757589 */ /* 0x000e2200000e0000 */
[----:B------:R-:W-:Y:S01]  /*9aa0*/  FFMA R16, R119, R107, R7 ;  /* 0x0000006b77107223 */ /* 0x000fe20000000007 */
[-C--:B------:R-:W-:Y:S01]  /*9ab0*/  FFMA R17, R116, R105.reuse, R17 ;  /* 0x0000006974117223 */ /* 0x080fe20000000011 */
[CC--:B------:R-:W-:Y:S01]  /*9ac0*/  FFMA R21, R115.reuse, R105.reuse, R21 ;  /* 0x0000006973157223 */ /* 0x0c0fe20000000015 */
[-C--:B------:R-:W-:Y:S01]  /*9ad0*/  FFMA R25, R114, R105.reuse, R25 ;  /* 0x0000006972197223 */ /* 0x080fe20000000019 */
[----:B------:R-:W-:Y:S01]  /*9ae0*/  FFMA R29, R112, R105, R29 ;  /* 0x00000069701d7223 */ /* 0x000fe2000000001d */
[----:B------:R-:W-:Y:S01]  /*9af0*/  SHFL.IDX PT, R7, R111, R66, 0x1f ;  /* 0x00001f426f077589 */ /* 0x000fe200000e0000 */
[C---:B------:R-:W-:Y:S01]  /*9b00*/  FFMA R18, R116.reuse, R109, R18 ;  /* 0x0000006d74127223 */ /* 0x040fe20000000012 */
[----:B------:R-:W-:Y:S01]  /*9b10*/  FFMA R19, R116, R107, R19 ;  /* 0x0000006b74137223 */ /* 0x000fe20000000013 */
[C---:B------:R-:W-:Y:S01]  /*9b20*/  FFMA R22, R115.reuse, R109, R22 ;  /* 0x0000006d73167223 */ /* 0x040fe20000000016 */
[----:B------:R-:W-:Y:S01]  /*9b30*/  SHFL.IDX PT, R4, R111, R93, 0x1f ;  /* 0x00001f5d6f047589 */ /* 0x000fe200000e0000 */
[----:B------:R-:W-:Y:S01]  /*9b40*/  FFMA R23, R115, R107, R23 ;  /* 0x0000006b73177223 */ /* 0x000fe20000000017 */
[C---:B------:R-:W-:Y:S01]  /*9b50*/  FFMA R26, R114.reuse, R109, R26 ;  /* 0x0000006d721a7223 */ /* 0x040fe2000000001a */
[----:B------:R-:W-:Y:S01]  /*9b60*/  FFMA R27, R114, R107, R27 ;  /* 0x0000006b721b7223 */ /* 0x000fe2000000001b */
[C---:B------:R-:W-:Y:S01]  /*9b70*/  FFMA R30, R112.reuse, R109, R30 ;  /* 0x0000006d701e7223 */ /* 0x040fe2000000001e */
[----:B------:R-:W-:Y:S01]  /*9b80*/  FFMA R31, R112, R107, R31 ;  /* 0x0000006b701f7223 */ /* 0x000fe2000000001f */
[----:B------:R-:W-:Y:S04]  /*9b90*/  SHFL.IDX PT, R111, R111, R92, 0x1f ;  /* 0x00001f5c6f6f7589 */ /* 0x000fe800000e0000 */
[----:B------:R-:W1:Y:S04]  /*9ba0*/  SHFL.IDX PT, R115, R104, R101, 0x1f ;  /* 0x00001f6568737589 */ /* 0x000e6800000e0000 */
[----:B------:R-:W2:Y:S04]  /*9bb0*/  SHFL.IDX PT, R116, R104, R100, 0x1f ;  /* 0x00001f6468747589 */ /* 0x000ea800000e0000 */
[----:B------:R-:W-:Y:S04]  /*9bc0*/  LDS R112, [R102+0x208] ;  /* 0x0002080066707984 */ /* 0x000fe80000000800 */
[----:B------:R-:W-:Y:S01]  /*9bd0*/  LDS R114, [R103+UR6+0x200] ;  /* 0x0002000667727984 */ /* 0x000fe20008000800 */
[-C--:B------:R-:W-:Y:S01]  /*9be0*/  FFMA R5, R119, R105.reuse, R5 ;  /* 0x0000006977057223 */ /* 0x080fe20000000005 */
[-C--:B------:R-:W-:Y:S01]  /*9bf0*/  FFMA R9, R118, R105.reuse, R9 ;  /* 0x0000006976097223 */ /* 0x080fe20000000009 */
[----:B------:R-:W-:Y:S01]  /*9c00*/  FFMA R105, R108, R105, R33 ;  /* 0x000000696c697223 */ /* 0x000fe20000000021 */
[-C--:B------:R-:W-:Y:S01]  /*9c10*/  FFMA R10, R118, R109.reuse, R10 ;  /* 0x0000006d760a7223 */ /* 0x080fe2000000000a */
[C---:B------:R-:W-:Y:S01]  /*9c20*/  FFMA R34, R108.reuse, R109, R34 ;  /* 0x0000006d6c227223 */ /* 0x040fe20000000022 */
[-C--:B------:R-:W-:Y:S01]  /*9c30*/  FFMA R33, R108, R107.reuse, R35 ;  /* 0x0000006b6c217223 */ /* 0x080fe20000000023 */
[----:B------:R-:W-:Y:S01]  /*9c40*/  FFMA R11, R118, R107, R11 ;  /* 0x0000006b760b7223 */ /* 0x000fe2000000000b */
[----:B------:R-:W3:Y:S01]  /*9c50*/  SHFL.IDX PT, R35, R104, R99, 0x1f ;  /* 0x00001f6368237589 */ /* 0x000ee200000e0000 */
[----:B0-----:R-:W-:-:S03]  /*9c60*/  FFMA R109, R117, R6, R5 ;  /* 0x00000006756d7223 */ /* 0x001fc60000000005 */
[----:B------:R-:W0:Y:S04]  /*9c70*/  SHFL.IDX PT, R107, R104, R98, 0x1f ;  /* 0x00001f62686b7589 */ /* 0x000e2800000e0000 */
[----:B------:R-:W4:Y:S01]  /*9c80*/  SHFL.IDX PT, R5, R104, R97, 0x1f ;  /* 0x00001f6168057589 */ /* 0x000f2200000e0000 */
        /* <DEDUP_REMOVED lines=15> */
[-C--:B------:R-:W-:Y:S01]  /*9d80*/  FFMA R19, R35, R111.reuse, R19 ;  /* 0x0000006f23137223 */ /* 0x080fe20000000013 */
[----:B------:R-:W-:Y:S01]  /*9d90*/  FFMA R16, R117, R111, R16 ;  /* 0x0000006f75107223 */ /* 0x000fe20000000010 */
[C---:B0-----:R-:W-:Y:S01]  /*9da0*/  FFMA R35, R107.reuse, R7, R20 ;  /* 0x000000076b237223 */ /* 0x041fe20000000014 */
[C---:B------:R-:W-:Y:S01]  /*9db0*/  FFMA R21, R107.reuse, R6, R21 ;  /* 0x000000066b157223 */ /* 0x040fe20000000015 */
[C---:B------:R-:W-:Y:S01]  /*9dc0*/  FFMA R22, R107.reuse, R4, R22 ;  /* 0x000000046b167223 */ /* 0x040fe20000000016 */
[----:B------:R-:W-:Y:S01]  /*9dd0*/  FFMA R23, R107, R111, R23 ;  /* 0x0000006f6b177223 */ /* 0x000fe20000000017 */
[C---:B----4-:R-:W-:Y:S01]  /*9de0*/  FFMA R24, R5.reuse, R7, R24 ;  /* 0x0000000705187223 */ /* 0x050fe20000000018 */
[C---:B------:R-:W-:Y:S01]  /*9df0*/  FFMA R25, R5.reuse, R6, R25 ;  /* 0x0000000605197223 */ /* 0x040fe20000000019 */
[CC--:B------:R-:W-:Y:S01]  /*9e00*/  FFMA R26, R5.reuse, R4.reuse, R26 ;  /* 0x00000004051a7223 */ /* 0x0c0fe2000000001a */
[-C--:B------:R-:W-:Y:S01]  /*9e10*/  FFMA R27, R5, R111.reuse, R27 ;  /* 0x0000006f051b7223 */ /* 0x080fe2000000001b */
[----:B------:R-:W-:Y:S04]  /*9e20*/  SHFL.IDX PT, R117, R112, R91, 0x1f ;  /* 0x00001f5b70757589 */ /* 0x000fe800000e0000 */
[----:B------:R-:W-:Y:S04]  /*9e30*/  SHFL.IDX PT, R108, R114, R66, 0x1f ;  /* 0x00001f42726c7589 */ /* 0x000fe800000e0000 */
[----:B------:R-:W-:Y:S04]  /*9e40*/  SHFL.IDX PT, R107, R114, R94, 0x1f ;  /* 0x00001f5e726b7589 */ /* 0x000fe800000e0000 */
[----:B------:R-:W0:Y:S04]  /*9e50*/  SHFL.IDX PT, R104, R114, R93, 0x1f ;  /* 0x00001f5d72687589 */ /* 0x000e2800000e0000 */
[----:B------:R-:W3:Y:S04]  /*9e60*/  SHFL.IDX PT, R5, R114, R92, 0x1f ;  /* 0x00001f5c72057589 */ /* 0x000ee800000e0000 */
[----:B------:R-:W4:Y:S01]  /*9e70*/  SHFL.IDX PT, R114, R112, R101, 0x1f ;  /* 0x00001f6570727589 */ /* 0x000f2200000e0000 */
[CC--:B-1----:R-:W-:Y:S01]  /*9e80*/  FFMA R30, R115.reuse, R4.reuse, R30 ;  /* 0x00000004731e7223 */ /* 0x0c2fe2000000001e */
[CC--:B------:R-:W-:Y:S01]  /*9e90*/  FFMA R31, R115.reuse, R111.reuse, R31 ;  /* 0x0000006f731f7223 */ /* 0x0c0fe2000000001f */
[C---:B--2---:R-:W-:Y:S01]  /*9ea0*/  FFMA R34, R116.reuse, R4, R34 ;  /* 0x0000000474227223 */ /* 0x044fe20000000022 */
[C---:B------:R-:W-:Y:S01]  /*9eb0*/  FFMA R111, R116.reuse, R111, R33 ;  /* 0x0000006f746f7223 */ /* 0x040fe20000000021 */
[----:B------:R-:W-:Y:S04]  /*9ec0*/  LDS R4, [R103+UR6+0x300] ;  /* 0x0003000667047984 */ /* 0x000fe80008000800 */
[----:B------:R-:W-:Y:S01]  /*9ed0*/  LDS R33, [R102+0x30c] ;  /* 0x00030c0066217984 */ /* 0x000fe20000000800 */
[CC--:B------:R-:W-:Y:S01]  /*9ee0*/  FFMA R28, R115.reuse, R7.reuse, R28 ;  /* 0x00000007731c7223 */ /* 0x0c0fe2000000001c */
[-C--:B------:R-:W-:Y:S01]  /*9ef0*/  FFMA R29, R115, R6.reuse, R29 ;  /* 0x00000006731d7223 */ /* 0x080fe2000000001d */
[C---:B------:R-:W-:Y:S01]  /*9f00*/  FFMA R113, R116.reuse, R7, R113 ;  /* 0x0000000774717223 */ /* 0x040fe20000000071 */
[----:B------:R-:W-:Y:S01]  /*9f10*/  FFMA R105, R116, R6, R105 ;  /* 0x0000000674697223 */ /* 0x000fe20000000069 */
[----:B------:R-:W1:Y:S01]  /*9f20*/  SHFL.IDX PT, R20, R112, R100, 0x1f ;  /* 0x00001f6470147589 */ /* 0x000e6200000e0000 */
[----:B0-----:R-:W-:-:S03]  /*9f30*/  FFMA R6, R117, R104, R32 ;  /* 0x0000006875067223 */ /* 0x001fc60000000020 */
[----:B------:R-:W0:Y:S01]  /*9f40*/  SHFL.IDX PT, R32, R112, R98, 0x1f ;  /* 0x00001f6270207589 */ /* 0x000e2200000e0000 */
[----:B---3--:R-:W-:-:S03]  /*9f50*/  FFMA R7, R117, R5, R16 ;  /* 0x0000000575077223 */ /* 0x008fc60000000010 */
[----:B------:R-:W2:Y:S01]  /*9f60*/  SHFL.IDX PT, R16, R112, R97, 0x1f ;  /* 0x00001f6170107589 */ /* 0x000ea200000e0000 */
[C---:B----4-:R-:W-:Y:S01]  /*9f70*/  FFMA R8, R114.reuse, R108, R8 ;  /* 0x0000006c72087223 */ /* 0x050fe20000000008 */
[C---:B------:R-:W-:Y:S01]  /*9f80*/  FFMA R9, R114.reuse, R107, R9 ;  /* 0x0000006b72097223 */ /* 0x040fe20000000009 */
[C---:B------:R-:W-:Y:S01]  /*9f90*/  FFMA R10, R114.reuse, R104, R10 ;  /* 0x00000068720a7223 */ /* 0x040fe2000000000a */
[----:B------:R-:W-:Y:S01]  /*9fa0*/  FFMA R11, R114, R5, R11 ;  /* 0x00000005720b7223 */ /* 0x000fe2000000000b */
[----:B------:R-:W3:Y:S04]  /*9fb0*/  SHFL.IDX PT, R115, R112, R99, 0x1f ;  /* 0x00001f6370737589 */ /* 0x000ee800000e0000 */
[----:B------:R-:W4:Y:S04]  /*9fc0*/  SHFL.IDX PT, R114, R112, R96, 0x1f ;  /* 0x00001f6070727589 */ /* 0x000f2800000e0000 */
[----:B------:R-:W5:Y:S01]  /*9fd0*/  SHFL.IDX PT, R112, R112, R95, 0x1f ;  /* 0x00001f5f70707589 */ /* 0x000f6200000e0000 */
[-C--:B------:R-:W-:Y:S01]  /*9fe0*/  FFMA R109, R117, R107.reuse, R109 ;  /* 0x0000006b756d7223 */ /* 0x080fe2000000006d */
[C---:B-1----:R-:W-:Y:S01]  /*9ff0*/  FFMA R12, R20.reuse, R108, R12 ;  /* 0x0000006c140c7223 */ /* 0x042fe2000000000c */
[C---:B------:R-:W-:Y:S01]  /*a000*/  FFMA R13, R20.reuse, R107, R13 ;  /* 0x0000006b140d7223 */ /* 0x040fe2000000000d */
[C---:B------:R-:W-:Y:S01]  /*a010*/  FFMA R14, R20.reuse, R104, R14 ;  /* 0x00000068140e7223 */ /* 0x040fe2000000000e */
[----:B------:R-:W-:Y:S01]  /*a020*/  FFMA R15, R20, R5, R15 ;  /* 0x00000005140f7223 */ /* 0x000fe2000000000f */
[C---:B0-----:R-:W-:Y:S01]  /*a030*/  FFMA R35, R32.reuse, R108, R35 ;  /* 0x0000006c20237223 */ /* 0x041fe20000000023 */
[C---:B------:R-:W-:Y:S01]  /*a040*/  FFMA R21, R32.reuse, R107, R21 ;  /* 0x0000006b20157223 */ /* 0x040fe20000000015 */
[C---:B------:R-:W-:Y:S01]  /*a050*/  FFMA R22, R32.reuse, R104, R22 ;  /* 0x0000006820167223 */ /* 0x040fe20000000016 */
[----:B------:R-:W-:Y:S01]  /*a060*/  FFMA R23, R32, R5, R23 ;  /* 0x0000000520177223 */ /* 0x000fe20000000017 */
[C---:B--2---:R-:W-:Y:S01]  /*a070*/  FFMA R24, R16.reuse, R108, R24 ;  /* 0x0000006c10187223 */ /* 0x044fe20000000018 */
[C---:B------:R-:W-:Y:S01]  /*a080*/  FFMA R25, R16.reuse, R107, R25 ;  /* 0x0000006b10197223 */ /* 0x040fe20000000019 */
[C---:B------:R-:W-:Y:S01]  /*a090*/  FFMA R26, R16.reuse, R104, R26 ;  /* 0x00000068101a7223 */ /* 0x040fe2000000001a */
[----:B------:R-:W-:Y:S01]  /*a0a0*/  FFMA R27, R16, R5, R27 ;  /* 0x00000005101b7223 */ /* 0x000fe2000000001b */
[----:B------:R-:W-:Y:S01]  /*a0b0*/  SHFL.IDX PT, R32, R4, R66, 0x1f ;  /* 0x00001f4204207589 */ /* 0x000fe200000e0000 */
[C---:B---3--:R-:W-:Y:S01]  /*a0c0*/  FFMA R110, R115.reuse, R108, R110 ;  /* 0x0000006c736e7223 */ /* 0x048fe2000000006e */
[C---:B------:R-:W-:Y:S01]  /*a0d0*/  FFMA R17, R115.reuse, R107, R17 ;  /* 0x0000006b73117223 */ /* 0x040fe20000000011 */
[CC--:B------:R-:W-:Y:S01]  /*a0e0*/  FFMA R18, R115.reuse, R104.reuse, R18 ;  /* 0x0000006873127223 */ /* 0x0c0fe20000000012 */
[----:B------:R-:W-:Y:S01]  /*a0f0*/  FFMA R19, R115, R5, R19 ;  /* 0x0000000573137223 */ /* 0x000fe20000000013 */
[----:B------:R-:W-:Y:S01]  /*a100*/  SHFL.IDX PT, R20, R4, R94, 0x1f ;  /* 0x00001f5e04147589 */ /* 0x000fe200000e0000 */
[C---:B----4-:R-:W-:Y:S01]  /*a110*/  FFMA R29, R114.reuse, R107, R29 ;  /* 0x0000006b721d7223 */ /* 0x050fe2000000001d */
[----:B------:R-:W-:-:S02]  /*a120*/  FFMA R30, R114, R104, R30 ;  /* 0x00000068721e7223 */ /* 0x000fc4000000001e */
[----:B------:R-:W-:Y:S01]  /*a130*/  SHFL.IDX PT, R16, R4, R93, 0x1f ;  /* 0x00001f5d04107589 */ /* 0x000fe200000e0000 */
[C---:B-----5:R-:W-:Y:S01]  /*a140*/  FFMA R107, R112.reuse, R107, R105 ;  /* 0x0000006b706b7223 */ /* 0x060fe20000000069 */
[----:B------:R-:W-:Y:S02]  /*a150*/  FFMA R104, R112, R104, R34 ;  /* 0x0000006870687223 */ /* 0x000fe40000000022 */
[----:B------:R-:W0:Y:S04]  /*a160*/  SHFL.IDX PT, R115, R33, R91, 0x1f ;  /* 0x00001f5b21737589 */ /* 0x000e2800000e0000 */
[----:B------:R-:W1:Y:S04]  /*a170*/  SHFL.IDX PT, R4, R4, R92, 0x1f ;  /* 0x00001f5c04047589 */ /* 0x000e6800000e0000 */
[----:B------:R-:W2:Y:S04]  /*a180*/  SHFL.IDX PT, R116, R33, R101, 0x1f ;  /* 0x00001f6521747589 */ /* 0x000ea800000e0000 */
[----:B------:R-:W-:Y:S04]  /*a190*/  LDS R105, [R103+UR6+0x400] ;  /* 0x0004000667697984 */ /* 0x000fe80008000800 */
[----:B------:R-:W-:Y:S01]  /*a1a0*/  LDS R34, [R102+0x410] ;  /* 0x0004100066227984 */ /* 0x000fe20000000800 */
[-C--:B------:R-:W-:Y:S01]  /*a1b0*/  FFMA R106, R117, R108.reuse, R106 ;  /* 0x0000006c756a7223 */ /* 0x080fe2000000006a */
[CC--:B------:R-:W-:Y:S01]  /*a1c0*/  FFMA R28, R114.reuse, R108.reuse, R28 ;  /* 0x0000006c721c7223 */ /* 0x0c0fe2000000001c */
[-C--:B------:R-:W-:Y:S01]  /*a1d0*/  FFMA R31, R114, R5.reuse, R31 ;  /* 0x00000005721f7223 */ /* 0x080fe2000000001f */
[C---:B------:R-:W-:Y:S01]  /*a1e0*/  FFMA R108, R112.reuse, R108, R113 ;  /* 0x0000006c706c7223 */ /* 0x040fe20000000071 */
[----:B------:R-:W-:Y:S01]  /*a1f0*/  FFMA R5, R112, R5, R111 ;  /* 0x0000000570057223 */ /* 0x000fe2000000006f */
[----:B------:R-:W3:Y:S04]  /*a200*/  SHFL.IDX PT, R113, R33, R99, 0x1f ;  /* 0x00001f6321717589 */ /* 0x000ee800000e0000 */
[----:B------:R-:W4:Y:S04]  /*a210*/  SHFL.IDX PT, R111, R33, R98, 0x1f ;  /* 0x00001f62216f7589 */ /* 0x000f2800000e0000 */
[----:B------:R-:W5:Y:S01]  /*a220*/  SHFL.IDX PT, R114, R33, R100, 0x1f ;  /* 0x00001f6421727589 */ /* 0x000f6200000e0000 */
[C---:B0-----:R-:W-:Y:S01]  /*a230*/  FFMA R106, R115.reuse, R32, R106 ;  /* 0x00000020736a7223 */ /* 0x041fe2000000006a */
[C---:B------:R-:W-:Y:S01]  /*a240*/  FFMA R109, R115.reuse, R20, R109 ;  /* 0x00000014736d7223 */ /* 0x040fe2000000006d */
[C---:B------:R-:W-:Y:S01]  /*a250*/  FFMA R6, R115.reuse, R16, R6 ;  /* 0x0000001073067223 */ /* 0x040fe20000000006 */
[----:B-1----:R-:W-:Y:S01]  /*a260*/  FFMA R7, R115, R4, R7 ;  /* 0x0000000473077223 */ /* 0x002fe20000000007 */
[C---:B--2---:R-:W-:Y:S01]  /*a270*/  FFMA R8, R116.reuse, R32, R8 ;  /* 0x0000002074087223 */ /* 0x044fe20000000008 */
[C---:B------:R-:W-:Y:S01]  /*a280*/  FFMA R9, R116.reuse, R20, R9 ;  /* 0x0000001474097223 */ /* 0x040fe20000000009 */
[C---:B------:R-:W-:Y:S01]  /*a290*/  FFMA R10, R116.reuse, R16, R10 ;  /* 0x00000010740a7223 */ /* 0x040fe2000000000a */
[----:B------:R-:W-:Y:S01]  /*a2a0*/  FFMA R11, R116, R4, R11 ;  /* 0x00000004740b7223 */ /* 0x000fe2000000000b */
[----:B------:R-:W-:Y:S04]  /*a2b0*/  SHFL.IDX PT, R115, R33, R96, 0x1f ;  /* 0x00001f6021737589 */ /* 0x000fe800000e0000 */
[----:B------:R-:W0:Y:S04]  /*a2c0*/  SHFL.IDX PT, R116, R33, R97, 0x1f ;  /* 0x00001f6121747589 */ /* 0x000e2800000e0000 */
[----:B------:R-:W1:Y:S01]  /*a2d0*/  SHFL.IDX PT, R112, R33, R95, 0x1f ;  /* 0x00001f5f21707589 */ /* 0x000e6200000e0000 */
        /* <DEDUP_REMOVED lines=8> */
[C---:B-----5:R-:W-:Y:S01]  /*a360*/  FFMA R12, R114.reuse, R32, R12 ;  /* 0x00000020720c7223 */ /* 0x060fe2000000000c */
[C---:B------:R-:W-:Y:S01]  /*a370*/  FFMA R13, R114.reuse, R20, R13 ;  /* 0x00000014720d7223 */ /* 0x040fe2000000000d */
[C---:B------:R-:W-:Y:S01]  /*a380*/  FFMA R14, R114.reuse, R16, R14 ;  /* 0x00000010720e7223 */ /* 0x040fe2000000000e */
[-C--:B------:R-:W-:Y:S01]  /*a390*/  FFMA R15, R114, R4.reuse, R15 ;  /* 0x00000004720f7223 */ /* 0x080fe2000000000f */
[----:B------:R-:W-:Y:S04]  /*a3a0*/  SHFL.IDX PT, R113, R105, R66, 0x1f ;  /* 0x00001f4269717589 */ /* 0x000fe800000e0000 */
[----:B------:R-:W-:Y:S04]  /*a3b0*/  SHFL.IDX PT, R111, R105, R94, 0x1f ;  /* 0x00001f5e696f7589 */ /* 0x000fe800000e0000 */
[----:B------:R-:W-:Y:S04]  /*a3c0*/  SHFL.IDX PT, R33, R105, R93, 0x1f ;  /* 0x00001f5d69217589 */ /* 0x000fe800000e0000 */
[----:B------:R-:W2:Y:S04]  /*a3d0*/  SHFL.IDX PT, R114, R34, R91, 0x1f ;  /* 0x00001f5b22727589 */ /* 0x000ea800000e0000 */
[----:B------:R-:W3:Y:S01]  /*a3e0*/  SHFL.IDX PT, R105, R105, R92, 0x1f ;  /* 0x00001f5c69697589 */ /* 0x000ee200000e0000 */
[CC--:B0-----:R-:W-:Y:S01]  /*a3f0*/  FFMA R27, R116.reuse, R4.reuse, R27 ;  /* 0x00000004741b7223 */ /* 0x0c1fe2000000001b */
[C---:B------:R-:W-:Y:S01]  /*a400*/  FFMA R31, R115.reuse, R4, R31 ;  /* 0x00000004731f7223 */ /* 0x040fe2000000001f */
[C---:B------:R-:W-:Y:S01]  /*a410*/  FFMA R24, R116.reuse, R32, R24 ;  /* 0x0000002074187223 */ /* 0x040fe20000000018 */
        /* <DEDUP_REMOVED lines=9> */
[----:B------:R-:W-:Y:S04]  /*a4b0*/  LDS R5, [R103+UR6+0x500] ;  /* 0x0005000667057984 */ /* 0x000fe80008000800 */
[----:B------:R-:W-:Y:S01]  /*a4c0*/  LDS R112, [R102+0x514] ;  /* 0x0005140066707984 */ /* 0x000fe20000000800 */
[----:B--2---:R-:W-:-:S03]  /*a4d0*/  FFMA R106, R114, R113, R106 ;  /* 0x00000071726a7223 */ /* 0x004fc6000000006a */
[----:B------:R-:W0:Y:S01]  /*a4e0*/  SHFL.IDX PT, R107, R34, R100, 0x1f ;  /* 0x00001f64226b7589 */ /* 0x000e2200000e0000 */
[C---:B------:R-:W-:Y:S01]  /*a4f0*/  FFMA R109, R114.reuse, R111, R109 ;  /* 0x0000006f726d7223 */ /* 0x040fe2000000006d */
[C---:B------:R-:W-:Y:S01]  /*a500*/  FFMA R6, R114.reuse, R33, R6 ;  /* 0x0000002172067223 */ /* 0x040fe20000000006 */
[----:B---3--:R-:W-:Y:S01]  /*a510*/  FFMA R7, R114, R105, R7 ;  /* 0x0000006972077223 */ /* 0x008fe20000000007 */
[----:B------:R-:W1:Y:S04]  /*a520*/  SHFL.IDX PT, R108, R34, R98, 0x1f ;  /* 0x00001f62226c7589 */ /* 0x000e6800000e0000 */
[----:B------:R-:W2:Y:S04]  /*a530*/  SHFL.IDX PT, R104, R34, R97, 0x1f ;  /* 0x00001f6122687589 */ /* 0x000ea800000e0000 */
[----:B------:R-:W3:Y:S04]  /*a540*/  SHFL.IDX PT, R114, R34, R96, 0x1f ;  /* 0x00001f6022727589 */ /* 0x000ee800000e0000 */
[----:B------:R-:W4:Y:S04]  /*a550*/  SHFL.IDX PT, R116, R34, R101, 0x1f ;  /* 0x00001f6522747589 */ /* 0x000f2800000e0000 */
        /* <DEDUP_REMOVED lines=17> */
[C---:B------:R-:W-:Y:S01]  /*a670*/  FFMA R30, R114.reuse, R33, R30 ;  /* 0x00000021721e7223 */ /* 0x040fe2000000001e */
[----:B------:R-:W-:Y:S01]  /*a680*/  SHFL.IDX PT, R107, R5, R94, 0x1f ;  /* 0x00001f5e056b7589 */ /* 0x000fe200000e0000 */
[----:B------:R-:W-:-:S03]  /*a690*/  FFMA R31, R114, R105, R31 ;  /* 0x00000069721f7223 */ /* 0x000fc6000000001f */
[----:B------:R-:W-:Y:S04]  /*a6a0*/  SHFL.IDX PT, R104, R5, R93, 0x1f ;  /* 0x00001f5d05687589 */ /* 0x000fe800000e0000 */
[----:B------:R-:W-:Y:S04]  /*a6b0*/  SHFL.IDX PT, R5, R5, R92, 0x1f ;  /* 0x00001f5c05057589 */ /* 0x000fe800000e0000 */
[----:B------:R-:W0:Y:S01]  /*a6c0*/  SHFL.IDX PT, R114, R112, R101, 0x1f ;  /* 0x00001f6570727589 */ /* 0x000e2200000e0000 */
[CC--:B----4-:R-:W-:Y:S01]  /*a6d0*/  FFMA R11, R116.reuse, R105.reuse, R11 ;  /* 0x00000069740b7223 */ /* 0x0d0fe2000000000b */
[C---:B-----5:R-:W-:Y:S01]  /*a6e0*/  FFMA R19, R115.reuse, R105, R19 ;  /* 0x0000006973137223 */ /* 0x060fe20000000013 */
        /* <DEDUP_REMOVED lines=10> */
[----:B------:R-:W-:Y:S04]  /*a790*/  LDS R4, [R103+UR6+0x600] ;  /* 0x0006000667047984 */ /* 0x000fe80008000800 */
[----:B------:R-:W-:Y:S04]  /*a7a0*/  LDS R34, [R102+0x618] ;  /* 0x0006180066227984 */ /* 0x000fe80000000800 */
[----:B------:R-:W1:Y:S01]  /*a7b0*/  SHFL.IDX PT, R32, R112, R100, 0x1f ;  /* 0x00001f6470207589 */ /* 0x000e6200000e0000 */
[----:B0-----:R-:W-:-:S03]  /*a7c0*/  FFMA R8, R114, R108, R8 ;  /* 0x0000006c72087223 */ /* 0x001fc60000000008 */
[----:B------:R-:W0:Y:S01]  /*a7d0*/  SHFL.IDX PT, R20, R112, R98, 0x1f ;  /* 0x00001f6270147589 */ /* 0x000e2200000e0000 */
[C---:B------:R-:W-:Y:S01]  /*a7e0*/  FFMA R9, R114.reuse, R107, R9 ;  /* 0x0000006b72097223 */ /* 0x040fe20000000009 */
[C---:B------:R-:W-:Y:S01]  /*a7f0*/  FFMA R10, R114.reuse, R104, R10 ;  /* 0x00000068720a7223 */ /* 0x040fe2000000000a */
[----:B------:R-:W-:Y:S01]  /*a800*/  FFMA R11, R114, R5, R11 ;  /* 0x00000005720b7223 */ /* 0x000fe2000000000b */
[----:B------:R-:W2:Y:S04]  /*a810*/  SHFL.IDX PT, R16, R112, R97, 0x1f ;  /* 0x00001f6170107589 */ /* 0x000ea800000e0000 */
[----:B------:R-:W3:Y:S04]  /*a820*/  SHFL.IDX PT, R116, R112, R91, 0x1f ;  /* 0x00001f5b70747589 */ /* 0x000ee800000e0000 */
[----:B------:R-:W4:Y:S04]  /*a830*/  SHFL.IDX PT, R115, R112, R99, 0x1f ;  /* 0x00001f6370737589 */ /* 0x000f2800000e0000 */
[----:B------:R-:W5:Y:S04]  /*a840*/  SHFL.IDX PT, R114, R112, R96, 0x1f ;  /* 0x00001f6070727589 */ /* 0x000f6800000e0000 */
[----:B------:R-:W5:Y:S01]  /*a850*/  SHFL.IDX PT, R112, R112, R95, 0x1f ;  /* 0x00001f5f70707589 */ /* 0x000f6200000e0000 */
        /* <DEDUP_REMOVED lines=16> */
[C---:B----4-:R-:W-:Y:S01]  /*a960*/  FFMA R110, R115.reuse, R108, R110 ;  /* 0x0000006c736e7223 */ /* 0x050fe2000000006e */
[C---:B------:R-:W-:Y:S01]  /*a970*/  FFMA R17, R115.reuse, R107, R17 ;  /* 0x0000006b73117223 */ /* 0x040fe20000000011 */
[CC--:B------:R-:W-:Y:S01]  /*a980*/  FFMA R18, R115.reuse, R104.reuse, R18 ;  /* 0x0000006873127223 */ /* 0x0c0fe20000000012 */
[----:B------:R-:W-:Y:S01]  /*a990*/  FFMA R19, R115, R5, R19 ;  /* 0x0000000573137223 */ /* 0x000fe20000000013 */
[----:B------:R-:W-:Y:S01]  /*a9a0*/  SHFL.IDX PT, R32, R4, R66, 0x1f ;  /* 0x00001f4204207589 */ /* 0x000fe200000e0000 */
[CC--:B-----5:R-:W-:Y:S01]  /*a9b0*/  FFMA R29, R114.reuse, R107.reuse, R29 ;  /* 0x0000006b721d7223 */ /* 0x0e0fe2000000001d */
[-C--:B------:R-:W-:Y:S01]  /*a9c0*/  FFMA R30, R114, R104.reuse, R30 ;  /* 0x00000068721e7223 */ /* 0x080fe2000000001e */
[C---:B------:R-:W-:Y:S01]  /*a9d0*/  FFMA R107, R112.reuse, R107, R111 ;  /* 0x0000006b706b7223 */ /* 0x040fe2000000006f */
[----:B------:R-:W-:Y:S01]  /*a9e0*/  SHFL.IDX PT, R20, R4, R94, 0x1f ;  /* 0x00001f5e04147589 */ /* 0x000fe200000e0000 */
[----:B------:R-:W-:-:S03]  /*a9f0*/  FFMA R104, R112, R104, R33 ;  /* 0x0000006870687223 */ /* 0x000fc60000000021 */
[----:B------:R-:W-:Y:S04]  /*aa00*/  SHFL.IDX PT, R16, R4, R93, 0x1f ;  /* 0x00001f5d04107589 */ /* 0x000fe800000e0000 */
[----:B------:R-:W0:Y:S04]  /*aa10*/  SHFL.IDX PT, R115, R34, R91, 0x1f ;  /* 0x00001f5b22737589 */ /* 0x000e2800000e0000 */
[----:B------:R-:W1:Y:S04]  /*aa20*/  SHFL.IDX PT, R4, R4, R92, 0x1f ;  /* 0x00001f5c04047589 */ /* 0x000e6800000e0000 */
[----:B------:R-:W2:Y:S04]  /*aa30*/  SHFL.IDX PT, R116, R34, R101, 0x1f ;  /* 0x00001f6522747589 */ /* 0x000ea800000e0000 */
[----:B------:R-:W-:Y:S04]  /*aa40*/  LDS R111, [R103+UR6+0x700] ;  /* 0x00070006676f7984 */ /* 0x000fe80008000800 */
[----:B------:R-:W-:Y:S01]  /*aa50*/  LDS R33, [R102+0x71c] ;  /* 0x00071c0066217984 */ /* 0x000fe20000000800 */
        /* <DEDUP_REMOVED lines=52> */
[CC--:B------:R-:W-:Y:S01]  /*ada0*/  FFMA R6, R114.reuse, R34.reuse, R6 ;  /* 0x0000002272067223 */ /* 0x0c0fe20000000006 */
        /* <DEDUP_REMOVED lines=32> */
[-C--:B------:R-:W-:Y:S01]  /*afb0*/  FFMA R10, R116, R34.reuse, R10 ;  /* 0x00000022740a7223 */ /* 0x080fe2000000000a */
[C---:B------:R-:W-:Y:S01]  /*afc0*/  FFMA R110, R115.reuse, R113, R110 ;  /* 0x00000071736e7223 */ /* 0x040fe2000000006e */
[C---:B------:R-:W-:Y:S01]  /*afd0*/  FFMA R17, R115.reuse, R105, R17 ;  /* 0x0000006973117223 */ /* 0x040fe20000000011 */
[-C--:B------:R-:W-:Y:S01]  /*afe0*/  FFMA R18, R115, R34.reuse, R18 ;  /* 0x0000002273127223 */ /* 0x080fe20000000012 */
        /* <DEDUP_REMOVED lines=545> */
[CC--:B-----5:R-:W-:Y:S01]  /*d200*/  FFMA R19, R115.reuse, R111.reuse, R19 ;  /* 0x0000006f73137223 */ /* 0x0e0fe20000000013 */
[CC--:B------:R-:W-:Y:S01]  /*d210*/  FFMA R10, R116.reuse, R34.reuse, R10 ;  /* 0x00000022740a7223 */ /* 0x0c0fe2000000000a */
[-C--:B------:R-:W-:Y:S01]  /*d220*/  FFMA R18, R115, R34.reuse, R18 ;  /* 0x0000002273127223 */ /* 0x080fe20000000012 */
[C---:B------:R-:W-:Y:S01]  /*d230*/  FFMA R111, R33.reuse, R111, R4 ;  /* 0x0000006f216f7223 */ /* 0x040fe20000000004 */
[----:B------:R-:W-:Y:S01]  /*d240*/  FFMA R34, R33, R34, R16 ;  /* 0x0000002221227223 */ /* 0x000fe20000000010 */
[----:B------:R-:W-:Y:S04]  /*d250*/  LDS R4, [R103+UR6+0x1500] ;  /* 0x0015000667047984 */ /* 0x000fe80008000800 */
[----:B------:R-:W-:Y:S01]  /*d260*/  LDS R16, [R102+0x1554] ;  /* 0x0015540066107984 */ /* 0x000fe20000000800 */
[C---:B------:R-:W-:Y:S01]  /*d270*/  FFMA R8, R116.reuse, R113, R8 ;  /* 0x0000007174087223 */ /* 0x040fe20000000008 */
[----:B------:R-:W-:Y:S01]  /*d280*/  FFMA R9, R116, R105, R9 ;  /* 0x0000006974097223 */ /* 0x000fe20000000009 */
[C---:B------:R-:W-:Y:S01]  /*d290*/  FFMA R110, R115.reuse, R113, R110 ;  /* 0x00000071736e7223 */ /* 0x040fe2000000006e */
[----:B------:R-:W-:Y:S01]  /*d2a0*/  FFMA R17, R115, R105, R17 ;  /* 0x0000006973117223 */ /* 0x000fe20000000011 */
[C---:B------:R-:W-:Y:S01]  /*d2b0*/  FFMA R113, R33.reuse, R113, R32 ;  /* 0x0000007121717223 */ /* 0x040fe20000000020 */
[----:B------:R-:W-:Y:S01]  /*d2c0*/  FFMA R105, R33, R105, R20 ;  /* 0x0000006921697223 */ /* 0x000fe20000000014 */
[----:B------:R-:W1:Y:S04]  /*d2d0*/  SHFL.IDX PT, R32, R112, R100, 0x1f ;  /* 0x00001f6470207589 */ /* 0x000e6800000e0000 */
[----:B------:R-:W2:Y:S01]  /*d2e0*/  SHFL.IDX PT, R33, R112, R98, 0x1f ;  /* 0x00001f6270217589 */ /* 0x000ea200000e0000 */
[C---:B0-----:R-:W-:Y:S01]  /*d2f0*/  FFMA R8, R114.reuse, R108, R8 ;  /* 0x0000006c72087223 */ /* 0x041fe20000000008 */
[----:B------:R-:W-:-:S02]  /*d300*/  FFMA R9, R114, R107, R9 ;  /* 0x0000006b72097223 */ /* 0x000fc40000000009 */
[----:B------:R-:W0:Y:S01]  /*d310*/  SHFL.IDX PT, R20, R112, R97, 0x1f ;  /* 0x00001f6170147589 */ /* 0x000e2200000e0000 */
[C---:B------:R-:W-:Y:S01]  /*d320*/  FFMA R10, R114.reuse, R104, R10 ;  /* 0x00000068720a7223 */ /* 0x040fe2000000000a */
[----:B------:R-:W-:Y:S02]  /*d330*/  FFMA R11, R114, R5, R11 ;  /* 0x00000005720b7223 */ /* 0x000fe4000000000b */
        /* <DEDUP_REMOVED lines=12> */
[C---:B0-----:R-:W-:Y:S01]  /*d400*/  FFMA R24, R20.reuse, R108, R24 ;  /* 0x0000006c14187223 */ /* 0x041fe20000000018 */
        /* <DEDUP_REMOVED lines=30> */
[CC--:B0-----:R-:W-:Y:S01]  /*d5f0*/  FFMA R106, R115.reuse, R33.reuse, R106 ;  /* 0x00000021736a7223 */ /* 0x0c1fe2000000006a */
[C---:B------:R-:W-:Y:S01]  /*d600*/  FFMA R109, R115.reuse, R32, R109 ;  /* 0x00000020736d7223 */ /* 0x040fe2000000006d */
[C---:B------:R-:W-:Y:S01]  /*d610*/  FFMA R6, R115.reuse, R20, R6 ;  /* 0x0000001473067223 */ /* 0x040fe20000000006 */
[----:B-1----:R-:W-:Y:S01]  /*d620*/  FFMA R7, R115, R4, R7 ;  /* 0x0000000473077223 */ /* 0x002fe20000000007 */
[CC--:B--2---:R-:W-:Y:S01]  /*d630*/  FFMA R8, R116.reuse, R33.reuse, R8 ;  /* 0x0000002174087223 */ /* 0x0c4fe20000000008 */
[C---:B------:R-:W-:Y:S01]  /*d640*/  FFMA R9, R116.reuse, R32, R9 ;  /* 0x0000002074097223 */ /* 0x040fe20000000009 */
[C---:B------:R-:W-:Y:S01]  /*d650*/  FFMA R10, R116.reuse, R20, R10 ;  /* 0x00000014740a7223 */ /* 0x040fe2000000000a */
[----:B------:R-:W-:Y:S01]  /*d660*/  FFMA R11, R116, R4, R11 ;  /* 0x00000004740b7223 */ /* 0x000fe2000000000b */
[----:B------:R-:W-:Y:S04]  /*d670*/  SHFL.IDX PT, R115, R16, R96, 0x1f ;  /* 0x00001f6010737589 */ /* 0x000fe800000e0000 */
[----:B------:R-:W0:Y:S04]  /*d680*/  SHFL.IDX PT, R116, R16, R97, 0x1f ;  /* 0x00001f6110747589 */ /* 0x000e2800000e0000 */
[----:B------:R-:W1:Y:S01]  /*d690*/  SHFL.IDX PT, R112, R16, R95, 0x1f ;  /* 0x00001f5f10707589 */ /* 0x000e6200000e0000 */
[CC--:B---3--:R-:W-:Y:S01]  /*d6a0*/  FFMA R110, R113.reuse, R33.reuse, R110 ;  /* 0x00000021716e7223 */ /* 0x0c8fe2000000006e */
[C---:B------:R-:W-:Y:S01]  /*d6b0*/  FFMA R17, R113.reuse, R32, R17 ;  /* 0x0000002071117223 */ /* 0x040fe20000000011 */
[C---:B------:R-:W-:Y:S01]  /*d6c0*/  FFMA R18, R113.reuse, R20, R18 ;  /* 0x0000001471127223 */ /* 0x040fe20000000012 */
[----:B------:R-:W-:Y:S01]  /*d6d0*/  FFMA R19, R113, R4, R19 ;  /* 0x0000000471137223 */ /* 0x000fe20000000013 */
[CC--:B----4-:R-:W-:Y:S01]  /*d6e0*/  FFMA R35, R111.reuse, R33.reuse, R35 ;  /* 0x000000216f237223 */ /* 0x0d0fe20000000023 */
[C---:B------:R-:W-:Y:S01]  /*d6f0*/  FFMA R21, R111.reuse, R32, R21 ;  /* 0x000000206f157223 */ /* 0x040fe20000000015 */
[C---:B------:R-:W-:Y:S01]  /*d700*/  FFMA R22, R111.reuse, R20, R22 ;  /* 0x000000146f167223 */ /* 0x040fe20000000016 */
[----:B------:R-:W-:Y:S01]  /*d710*/  FFMA R23, R111, R4, R23 ;  /* 0x000000046f177223 */ /* 0x000fe20000000017 */
[CC--:B-----5:R-:W-:Y:S01]  /*d720*/  FFMA R12, R114.reuse, R33.reuse, R12 ;  /* 0x00000021720c7223 */ /* 0x0e0fe2000000000c */
        /* <DEDUP_REMOVED lines=10> */
[CC--:B------:R-:W-:Y:S01]  /*d7d0*/  FFMA R24, R116.reuse, R33.reuse, R24 ;  /* 0x0000002174187223 */ /* 0x0c0fe20000000018 */
[C---:B------:R-:W-:Y:S01]  /*d7e0*/  FFMA R25, R116.reuse, R32, R25 ;  /* 0x0000002074197223 */ /* 0x040fe20000000019 */
[----:B------:R-:W-:Y:S01]  /*d7f0*/  FFMA R26, R116, R20, R26 ;  /* 0x00000014741a7223 */ /* 0x000fe2000000001a */
[CC--:B------:R-:W-:Y:S01]  /*d800*/  FFMA R28, R115.reuse, R33.reuse, R28 ;  /* 0x00000021731c7223 */ /* 0x0c0fe2000000001c */
        /* <DEDUP_REMOVED lines=30> */
[----:B------:R-:W0:Y:S01]  /*d9f0*/  SHFL.IDX PT, R34, R34, R95, 0x1f ;  /* 0x00001f5f22227589 */ /* 0x000e2200000e0000 */
[C---:B---3--:R-:W-:Y:S01]  /*da00*/  FFMA R28, R114.reuse, R113, R28 ;  /* 0x00000071721c7223 */ /* 0x048fe2000000001c */
[C---:B------:R-:W-:Y:S01]  /*da10*/  FFMA R29, R114.reuse, R111, R29 ;  /* 0x0000006f721d7223 */ /* 0x040fe2000000001d */
[C---:B------:R-:W-:Y:S01]  /*da20*/  FFMA R30, R114.reuse, R16, R30 ;  /* 0x00000010721e7223 */ /* 0x040fe2000000001e */
[----:B------:R-:W-:Y:S01]  /*da30*/  SHFL.IDX PT, R108, R5, R66, 0x1f ;  /* 0x00001f42056c7589 */ /* 0x000fe200000e0000 */
[----:B------:R-:W-:-:S03]  /*da40*/  FFMA R31, R114, R105, R31 ;  /* 0x00000069721f7223 */ /* 0x000fc6000000001f */
[----:B------:R-:W-:Y:S04]  /*da50*/  SHFL.IDX PT, R107, R5, R94, 0x1f ;  /* 0x00001f5e056b7589 */ /* 0x000fe800000e0000 */
[----:B------:R-:W-:Y:S04]  /*da60*/  SHFL.IDX PT, R104, R5, R93, 0x1f ;  /* 0x00001f5d05687589 */ /* 0x000fe800000e0000 */
[----:B------:R-:W-:Y:S04]  /*da70*/  SHFL.IDX PT, R5, R5, R92, 0x1f ;  /* 0x00001f5c05057589 */ /* 0x000fe800000e0000 */
[----:B------:R-:W1:Y:S01]  /*da80*/  SHFL.IDX PT, R114, R112, R101, 0x1f ;  /* 0x00001f6570727589 */ /* 0x000e6200000e0000 */
[C---:B----4-:R-:W-:Y:S01]  /*da90*/  FFMA R8, R116.reuse, R113, R8 ;  /* 0x0000007174087223 */ /* 0x050fe20000000008 */
[C---:B------:R-:W-:Y:S01]  /*daa0*/  FFMA R9, R116.reuse, R111, R9 ;  /* 0x0000006f74097223 */ /* 0x040fe20000000009 */
[CC--:B------:R-:W-:Y:S01]  /*dab0*/  FFMA R10, R116.reuse, R16.reuse, R10 ;  /* 0x00000010740a7223 */ /* 0x0c0fe2000000000a */
[-C--:B------:R-:W-:Y:S01]  /*dac0*/  FFMA R11, R116, R105.reuse, R11 ;  /* 0x00000069740b7223 */ /* 0x080fe2000000000b */
[C---:B-----5:R-:W-:Y:S01]  /*dad0*/  FFMA R19, R115.reuse, R105, R19 ;  /* 0x0000006973137223 */ /* 0x060fe20000000013 */
[C---:B------:R-:W-:Y:S01]  /*dae0*/  FFMA R110, R115.reuse, R113, R110 ;  /* 0x00000071736e7223 */ /* 0x040fe2000000006e */
[C---:B------:R-:W-:Y:S01]  /*daf0*/  FFMA R17, R115.reuse, R111, R17 ;  /* 0x0000006f73117223 */ /* 0x040fe20000000011 */
[-C--:B------:R-:W-:Y:S01]  /*db00*/  FFMA R18, R115, R16.reuse, R18 ;  /* 0x0000001073127223 */ /* 0x080fe20000000012 */
[C---:B0-----:R-:W-:Y:S01]  /*db10*/  FFMA R105, R34.reuse, R105, R4 ;  /* 0x0000006922697223 */ /* 0x041fe20000000004 */
[C---:B------:R-:W-:Y:S01]  /*db20*/  FFMA R113, R34.reuse, R113, R33 ;  /* 0x0000007122717223 */ /* 0x040fe20000000021 */
[C---:B------:R-:W-:Y:S01]  /*db30*/  FFMA R111, R34.reuse, R111, R32 ;  /* 0x0000006f226f7223 */ /* 0x040fe20000000020 */
[----:B------:R-:W-:Y:S01]  /*db40*/  FFMA R16, R34, R16, R20 ;  /* 0x0000001022107223 */ /* 0x000fe20000000014 */
[----:B------:R-:W-:Y:S04]  /*db50*/  LDS R4, [R103+UR6+0x1800] ;  /* 0x0018000667047984 */ /* 0x000fe80008000800 */
[----:B------:R-:W0:Y:S04]  /*db60*/  SHFL.IDX PT, R116, R112, R91, 0x1f ;  /* 0x00001f5b70747589 */ /* 0x000e2800000e0000 */
[----:B------:R-:W2:Y:S01]  /*db70*/  SHFL.IDX PT, R33, R112, R100, 0x1f ;  /* 0x00001f6470217589 */ /* 0x000ea200000e0000 */
[C---:B-1----:R-:W-:Y:S01]  /*db80*/  FFMA R8, R114.reuse, R108, R8 ;  /* 0x0000006c72087223 */ /* 0x042fe20000000008 */
[C---:B------:R-:W-:Y:S01]  /*db90*/  FFMA R9, R114.reuse, R107, R9 ;  /* 0x0000006b72097223 */ /* 0x040fe20000000009 */
[CC--:B------:R-:W-:Y:S01]  /*dba0*/  FFMA R10, R114.reuse, R104.reuse, R10 ;  /* 0x00000068720a7223 */ /* 0x0c0fe2000000000a */
[----:B------:R-:W-:Y:S01]  /*dbb0*/  FFMA R11, R114, R5, R11 ;  /* 0x00000005720b7223 */ /* 0x000fe2000000000b */
[----:B------:R-:W-:Y:S04]  /*dbc0*/  LDS R20, [R102+0x1860] ;  /* 0x0018600066147984 */ /* 0x000fe80000000800 */
[----:B------:R-:W1:Y:S04]  /*dbd0*/  SHFL.IDX PT, R115, R112, R99, 0x1f ;  /* 0x00001f6370737589 */ /* 0x000e6800000e0000 */
[----:B------:R-:W3:Y:S04]  /*dbe0*/  SHFL.IDX PT, R34, R112, R98, 0x1f ;  /* 0x00001f6270227589 */ /* 0x000ee800000e0000 */
[----:B------:R-:W4:Y:S04]  /*dbf0*/  SHFL.IDX PT, R32, R112, R97, 0x1f ;  /* 0x00001f6170207589 */ /* 0x000f2800000e0000 */
[----:B------:R-:W5:Y:S04]  /*dc00*/  SHFL.IDX PT, R114, R112, R96, 0x1f ;  /* 0x00001f6070727589 */ /* 0x000f6800000e0000 */
[----:B------:R-:W5:Y:S01]  /*dc10*/  SHFL.IDX PT, R112, R112, R95, 0x1f ;  /* 0x00001f5f70707589 */ /* 0x000f6200000e0000 */
[CC--:B0-----:R-:W-:Y:S01]  /*dc20*/  FFMA R109, R116.reuse, R107.reuse, R109 ;  /* 0x0000006b746d7223 */ /* 0x0c1fe2000000006d */
[CC--:B--2---:R-:W-:Y:S01]  /*dc30*/  FFMA R13, R33.reuse, R107.reuse, R13 ;  /* 0x0000006b210d7223 */ /* 0x0c4fe2000000000d */
[-C--:B------:R-:W-:Y:S01]  /*dc40*/  FFMA R6, R116, R104.reuse, R6 ;  /* 0x0000006874067223 */ /* 0x080fe20000000006 */
[-C--:B------:R-:W-:Y:S01]  /*dc50*/  FFMA R14, R33, R104.reuse, R14 ;  /* 0x00000068210e7223 */ /* 0x080fe2000000000e */
[CC--:B-1----:R-:W-:Y:S01]  /*dc60*/  FFMA R17, R115.reuse, R107.reuse, R17 ;  /* 0x0000006b73117223 */ /* 0x0c2fe20000000011 */
[-C--:B------:R-:W-:Y:S01]  /*dc70*/  FFMA R18, R115, R104.reuse, R18 ;  /* 0x0000006873127223 */ /* 0x080fe20000000012 */
[CC--:B---3--:R-:W-:Y:S01]  /*dc80*/  FFMA R21, R34.reuse, R107.reuse, R21 ;  /* 0x0000006b22157223 */ /* 0x0c8fe20000000015 */
[-C--:B------:R-:W-:Y:S01]  /*dc90*/  FFMA R22, R34, R104.reuse, R22 ;  /* 0x0000006822167223 */ /* 0x080fe20000000016 */
[CC--:B----4-:R-:W-:Y:S01]  /*dca0*/  FFMA R25, R32.reuse, R107.reuse, R25 ;  /* 0x0000006b20197223 */ /* 0x0d0fe20000000019 */
[-C--:B------:R-:W-:Y:S01]  /*dcb0*/  FFMA R26, R32, R104.reuse, R26 ;  /* 0x00000068201a7223 */ /* 0x080fe2000000001a */
[CC--:B-----5:R-:W-:Y:S01]  /*dcc0*/  FFMA R29, R114.reuse, R107.reuse, R29 ;  /* 0x0000006b721d7223 */ /* 0x0e0fe2000000001d */
[-C--:B------:R-:W-:Y:S01]  /*dcd0*/  FFMA R30, R114, R104.reuse, R30 ;  /* 0x00000068721e7223 */ /* 0x080fe2000000001e */
[C---:B------:R-:W-:Y:S01]  /*dce0*/  FFMA R107, R112.reuse, R107, R111 ;  /* 0x0000006b706b7223 */ /* 0x040fe2000000006f */
[----:B------:R-:W-:Y:S01]  /*dcf0*/  FFMA R104, R112, R104, R16 ;  /* 0x0000006870687223 */ /* 0x000fe20000000010 */
[----:B------:R-:W-:Y:S04]  /*dd00*/  LDS R111, [R103+UR6+0x1900] ;  /* 0x00190006676f7984 */ /* 0x000fe80008000800 */
[----:B------:R-:W-:Y:S01]  /*dd10*/  LDS R16, [R102+0x1964] ;  /* 0x0019640066107984 */ /* 0x000fe20000000800 */
[CC--:B------:R-:W-:Y:S01]  /*dd20*/  FFMA R12, R33.reuse, R108.reuse, R12 ;  /* 0x0000006c210c7223 */ /* 0x0c0fe2000000000c */
[-C--:B------:R-:W-:Y:S01]  /*dd30*/  FFMA R15, R33, R5.reuse, R15 ;  /* 0x00000005210f7223 */ /* 0x080fe2000000000f */
        /* <DEDUP_REMOVED lines=8> */
[----:B------:R-:W-:Y:S01]  /*ddc0*/  SHFL.IDX PT, R34, R4, R66, 0x1f ;  /* 0x00001f4204227589 */ /* 0x000fe200000e0000 */
[CC--:B------:R-:W-:Y:S01]  /*ddd0*/  FFMA R28, R114.reuse, R108.reuse, R28 ;  /* 0x0000006c721c7223 */ /* 0x0c0fe2000000001c */
        /* <DEDUP_REMOVED lines=8> */
[----:B------:R-:W3:Y:S04]  /*de60*/  SHFL.IDX PT, R113, R20, R99, 0x1f ;  /* 0x00001f6314717589 */ /* 0x000ee800000e0000 */
[----:B------:R-:W4:Y:S04]  /*de70*/  SHFL.IDX PT, R105, R20, R98, 0x1f ;  /* 0x00001f6214697589 */ /* 0x000f2800000e0000 */
[----:B------:R-:W5:Y:S01]  /*de80*/  SHFL.IDX PT, R114, R20, R100, 0x1f ;  /* 0x00001f6414727589 */ /* 0x000f6200000e0000 */
[C---:B0-----:R-:W-:Y:S01]  /*de90*/  FFMA R106, R115.reuse, R34, R106 ;  /* 0x00000022736a7223 */ /* 0x041fe2000000006a */
[C---:B------:R-:W-:Y:S01]  /*dea0*/  FFMA R109, R115.reuse, R33, R109 ;  /* 0x00000021736d7223 */ /* 0x040fe2000000006d */
[C---:B------:R-:W-:Y:S01]  /*deb0*/  FFMA R6, R115.reuse, R32, R6 ;  /* 0x0000002073067223 */ /* 0x040fe20000000006 */
[----:B------:R-:W-:Y:S01]  /*dec0*/  SHFL.IDX PT, R112, R20, R95, 0x1f ;  /* 0x00001f5f14707589 */ /* 0x000fe200000e0000 */
[----:B-1----:R-:W-:-:S03]  /*ded0*/  FFMA R7, R115, R4, R7 ;  /* 0x0000000473077223 */ /* 0x002fc60000000007 */
[----:B------:R-:W-:Y:S01]  /*dee0*/  SHFL.IDX PT, R115, R20, R96, 0x1f ;  /* 0x00001f6014737589 */ /* 0x000fe200000e0000 */
[C---:B--2---:R-:W-:Y:S01]  /*def0*/  FFMA R8, R116.reuse, R34, R8 ;  /* 0x0000002274087223 */ /* 0x044fe20000000008 */
[CC--:B------:R-:W-:Y:S01]  /*df00*/  FFMA R9, R116.reuse, R33.reuse, R9 ;  /* 0x0000002174097223 */ /* 0x0c0fe20000000009 */
[C---:B------:R-:W-:Y:S01]  /*df10*/  FFMA R10, R116.reuse, R32, R10 ;  /* 0x00000020740a7223 */ /* 0x040fe2000000000a */
[----:B------:R-:W-:Y:S01]  /*df20*/  FFMA R11, R116, R4, R11 ;  /* 0x00000004740b7223 */ /* 0x000fe2000000000b */
[C---:B---3--:R-:W-:Y:S01]  /*df30*/  FFMA R110, R113.reuse, R34, R110 ;  /* 0x00000022716e7223 */ /* 0x048fe2000000006e */
[----:B------:R-:W0:Y:S01]  /*df40*/  SHFL.IDX PT, R116, R20, R97, 0x1f ;  /* 0x00001f6114747589 */ /* 0x000e2200000e0000 */
[CC--:B------:R-:W-:Y:S01]  /*df50*/  FFMA R17, R113.reuse, R33.reuse, R17 ;  /* 0x0000002171117223 */ /* 0x0c0fe20000000011 */
[C---:B------:R-:W-:Y:S01]  /*df60*/  FFMA R18, R113.reuse, R32, R18 ;  /* 0x0000002071127223 */ /* 0x040fe20000000012 */
[----:B------:R-:W-:Y:S01]  /*df70*/  FFMA R19, R113, R4, R19 ;  /* 0x0000000471137223 */ /* 0x000fe20000000013 */
[C---:B----4-:R-:W-:Y:S01]  /*df80*/  FFMA R35, R105.reuse, R34, R35 ;  /* 0x0000002269237223 */ /* 0x050fe20000000023 */
[CC--:B------:R-:W-:Y:S01]  /*df90*/  FFMA R21, R105.reuse, R33.reuse, R21 ;  /* 0x0000002169157223 */ /* 0x0c0fe20000000015 */
[C---:B------:R-:W-:Y:S01]  /*dfa0*/  FFMA R22, R105.reuse, R32, R22 ;  /* 0x0000002069167223 */ /* 0x040fe20000000016 */
[----:B------:R-:W-:Y:S01]  /*dfb0*/  FFMA R23, R105, R4, R23 ;  /* 0x0000000469177223 */ /* 0x000fe20000000017 */
[C---:B-----5:R-:W-:Y:S01]  /*dfc0*/  FFMA R12, R114.reuse, R34, R12 ;  /* 0x00000022720c7223 */ /* 0x060fe2000000000c */
[CC--:B------:R-:W-:Y:S01]  /*dfd0*/  FFMA R13, R114.reuse, R33.reuse, R13 ;  /* 0x00000021720d7223 */ /* 0x0c0fe2000000000d */
[C---:B------:R-:W-:Y:S01]  /*dfe0*/  FFMA R14, R114.reuse, R32, R14 ;  /* 0x00000020720e7223 */ /* 0x040fe2000000000e */
[----:B------:R-:W-:Y:S01]  /*dff0*/  FFMA R15, R114, R4, R15 ;  /* 0x00000004720f7223 */ /* 0x000fe2000000000f */
[----:B------:R-:W-:Y:S04]  /*e000*/  SHFL.IDX PT, R113, R111, R66, 0x1f ;  /* 0x00001f426f717589 */ /* 0x000fe800000e0000 */
[----:B------:R-:W-:Y:S04]  /*e010*/  SHFL.IDX PT, R105, R111, R94, 0x1f ;  /* 0x00001f5e6f697589 */ /* 0x000fe800000e0000 */
[----:B------:R-:W-:Y:S04]  /*e020*/  SHFL.IDX PT, R20, R111, R93, 0x1f ;  /* 0x00001f5d6f147589 */ /* 0x000fe800000e0000 */
[----:B------:R-:W1:Y:S04]  /*e030*/  SHFL.IDX PT, R114, R16, R91, 0x1f ;  /* 0x00001f5b10727589 */ /* 0x000e6800000e0000 */
[----:B------:R-:W2:Y:S01]  /*e040*/  SHFL.IDX PT, R111, R111, R92, 0x1f ;  /* 0x00001f5c6f6f7589 */ /* 0x000ea200000e0000 */
[C---:B0-----:R-:W-:Y:S01]  /*e050*/  FFMA R24, R116.reuse, R34, R24 ;  /* 0x0000002274187223 */ /* 0x041fe20000000018 */
[CC--:B------:R-:W-:Y:S01]  /*e060*/  FFMA R25, R116.reuse, R33.reuse, R25 ;  /* 0x0000002174197223 */ /* 0x0c0fe20000000019 */
[C---:B------:R-:W-:Y:S01]  /*e070*/  FFMA R26, R116.reuse, R32, R26 ;  /* 0x00000020741a7223 */ /* 0x040fe2000000001a */
[----:B------:R-:W-:Y:S01]  /*e080*/  FFMA R27, R116, R4, R27 ;  /* 0x00000004741b7223 */ /* 0x000fe2000000001b */
[C---:B------:R-:W-:Y:S01]  /*e090*/  FFMA R28, R115.reuse, R34, R28 ;  /* 0x00000022731c7223 */ /* 0x040fe2000000001c */
[CC--:B------:R-:W-:Y:S01]  /*e0a0*/  FFMA R29, R115.reuse, R33.reuse, R29 ;  /* 0x00000021731d7223 */ /* 0x0c0fe2000000001d */
[C---:B------:R-:W-:Y:S01]  /*e0b0*/  FFMA R30, R115.reuse, R32, R30 ;  /* 0x00000020731e7223 */ /* 0x040fe2000000001e */
[----:B------:R-:W-:Y:S01]  /*e0c0*/  FFMA R31, R115, R4, R31 ;  /* 0x00000004731f7223 */ /* 0x000fe2000000001f */
[C---:B------:R-:W-:Y:S01]  /*e0d0*/  FFMA R34, R112.reuse, R34, R108 ;  /* 0x0000002270227223 */ /* 0x040fe2000000006c */
[C---:B------:R-:W-:Y:S01]  /*e0e0*/  FFMA R33, R112.reuse, R33, R107 ;  /* 0x0000002170217223 */ /* 0x040fe2000000006b */
[C---:B------:R-:W-:Y:S01]  /*e0f0*/  FFMA R32, R112.reuse, R32, R104 ;  /* 0x0000002070207223 */ /* 0x040fe20000000068 */
[----:B------:R-:W-:Y:S01]  /*e100*/  FFMA R4, R112, R4, R5 ;  /* 0x0000000470047223 */ /* 0x000fe20000000005 */
[----:B------:R-:W0:Y:S04]  /*e110*/  SHFL.IDX PT, R117, R16, R101, 0x1f ;  /* 0x00001f6510757589 */ /* 0x000e2800000e0000 */
[----:B------:R-:W3:Y:S01]  /*e120*/  SHFL.IDX PT, R108, R16, R100, 0x1f ;  /* 0x00001f64106c7589 */ /* 0x000ee200000e0000 */
[----:B-1----:R-:W-:-:S03]  /*e130*/  FFMA R106, R114, R113, R106 ;  /* 0x00000071726a7223 */ /* 0x002fc6000000006a */
[----:B------:R-:W-:Y:S01]  /*e140*/  LDS R5, [R103+UR6+0x1a00] ;  /* 0x001a000667057984 */ /* 0x000fe20008000800 */
[C---:B------:R-:W-:Y:S01]  /*e150*/  FFMA R109, R114.reuse, R105, R109 ;  /* 0x00000069726d7223 */ /* 0x040fe2000000006d */
[CC--:B------:R-:W-:Y:S01]  /*e160*/  FFMA R6, R114.reuse, R20.reuse, R6 ;  /* 0x0000001472067223 */ /* 0x0c0fe20000000006 */
[-C--:B--2---:R-:W-:Y:S01]  /*e170*/  FFMA R7, R114, R111.reuse, R7 ;  /* 0x0000006f72077223 */ /* 0x084fe20000000007 */
[----:B------:R-:W1:Y:S04]  /*e180*/  SHFL.IDX PT, R116, R16, R99, 0x1f ;  /* 0x00001f6310747589 */ /* 0x000e6800000e0000 */
[----:B------:R-:W2:Y:S04]  /*e190*/  SHFL.IDX PT, R115, R16, R98, 0x1f ;  /* 0x00001f6210737589 */ /* 0x000ea800000e0000 */
[----:B------:R-:W4:Y:S04]  /*e1a0*/  SHFL.IDX PT, R104, R16, R97, 0x1f ;  /* 0x00001f6110687589 */ /* 0x000f2800000e0000 */
[----:B------:R-:W5:Y:S04]  /*e1b0*/  SHFL.IDX PT, R107, R16, R96, 0x1f ;  /* 0x00001f60106b7589 */ /* 0x000f6800000e0000 */
[----:B------:R-:W-:Y:S04]  /*e1c0*/  LDS R112, [R102+0x1a68] ;  /* 0x001a680066707984 */ /* 0x000fe80000000800 */
[----:B------:R-:W5:Y:S01]  /*e1d0*/  SHFL.IDX PT, R114, R16, R95, 0x1f ;  /* 0x00001f5f10727589 */ /* 0x000f6200000e0000 */
[CC--:B0-----:R-:W-:Y:S01]  /*e1e0*/  FFMA R11, R117.reuse, R111.reuse, R11 ;  /* 0x0000006f750b7223 */ /* 0x0c1fe2000000000b */
[-C--:B---3--:R-:W-:Y:S01]  /*e1f0*/  FFMA R15, R108, R111.reuse, R15 ;  /* 0x0000006f6c0f7223 */ /* 0x088fe2000000000f */
[-C--:B------:R-:W-:Y:S01]  /*e200*/  FFMA R10, R117, R20.reuse, R10 ;  /* 0x00000014750a7223 */ /* 0x080fe2000000000a */
[-C--:B-1----:R-:W-:Y:S01]  /*e210*/  FFMA R19, R116, R111.reuse, R19 ;  /* 0x0000006f74137223 */ /* 0x082fe20000000013 */
[-C--:B------:R-:W-:Y:S01]  /*e220*/  FFMA R14, R108, R20.reuse, R14 ;  /* 0x000000146c0e7223 */ /* 0x080fe2000000000e */
[-C--:B------:R-:W-:Y:S01]  /*e230*/  FFMA R18, R116, R20.reuse, R18 ;  /* 0x0000001474127223 */ /* 0x080fe20000000012 */
[CC--:B--2---:R-:W-:Y:S01]  /*e240*/  FFMA R23, R115.reuse, R111.reuse, R23 ;  /* 0x0000006f73177223 */ /* 0x0c4fe20000000017 */
        /* <DEDUP_REMOVED lines=34> */
[----:B------:R-:W5:Y:S01]  /*e470*/  SHFL.IDX PT, R112, R112, R95, 0x1f ;  /* 0x00001f5f70707589 */ /* 0x000f6200000e0000 */
[C---:B0-----:R-:W-:Y:S01]  /*e480*/  FFMA R12, R34.reuse, R108, R12 ;  /* 0x0000006c220c7223 */ /* 0x041fe2000000000c */
[C---:B------:R-:W-:Y:S01]  /*e490*/  FFMA R13, R34.reuse, R104, R13 ;  /* 0x00000068220d7223 */ /* 0x040fe2000000000d */
[C---:B------:R-:W-:Y:S01]  /*e4a0*/  FFMA R14, R34.reuse, R16, R14 ;  /* 0x00000010220e7223 */ /* 0x040fe2000000000e */
[-C--:B------:R-:W-:Y:S01]  /*e4b0*/  FFMA R15, R34, R5.reuse, R15 ;  /* 0x00000005220f7223 */ /* 0x080fe2000000000f */
[C---:B-1----:R-:W-:Y:S01]  /*e4c0*/  FFMA R35, R107.reuse, R108, R35 ;  /* 0x0000006c6b237223 */ /* 0x042fe20000000023 */
[C---:B------:R-:W-:Y:S01]  /*e4d0*/  FFMA R21, R107.reuse, R104, R21 ;  /* 0x000000686b157223 */ /* 0x040fe20000000015 */
[C---:B------:R-:W-:Y:S01]  /*e4e0*/  FFMA R22, R107.reuse, R16, R22 ;  /* 0x000000106b167223 */ /* 0x040fe20000000016 */
[-C--:B------:R-:W-:Y:S01]  /*e4f0*/  FFMA R23, R107, R5.reuse, R23 ;  /* 0x000000056b177223 */ /* 0x080fe20000000017 */
[C---:B--2---:R-:W-:Y:S01]  /*e500*/  FFMA R24, R33.reuse, R108, R24 ;  /* 0x0000006c21187223 */ /* 0x044fe20000000018 */
[C---:B------:R-:W-:Y:S01]  /*e510*/  FFMA R25, R33.reuse, R104, R25 ;  /* 0x0000006821197223 */ /* 0x040fe20000000019 */
[C---:B------:R-:W-:Y:S01]  /*e520*/  FFMA R26, R33.reuse, R16, R26 ;  /* 0x00000010211a7223 */ /* 0x040fe2000000001a */
[-C--:B------:R-:W-:Y:S01]  /*e530*/  FFMA R27, R33, R5.reuse, R27 ;  /* 0x00000005211b7223 */ /* 0x080fe2000000001b */
[-C--:B---3--:R-:W-:Y:S01]  /*e540*/  FFMA R106, R117, R108.reuse, R106 ;  /* 0x0000006c756a7223 */ /* 0x088fe2000000006a */
[-C--:B----4-:R-:W-:Y:S01]  /*e550*/  FFMA R8, R116, R108.reuse, R8 ;  /* 0x0000006c74087223 */ /* 0x090fe20000000008 */
[----:B------:R-:W-:Y:S01]  /*e560*/  SHFL.IDX PT, R107, R4, R66, 0x1f ;  /* 0x00001f42046b7589 */ /* 0x000fe200000e0000 */
[C---:B-----5:R-:W-:Y:S01]  /*e570*/  FFMA R110, R115.reuse, R108, R110 ;  /* 0x0000006c736e7223 */ /* 0x060fe2000000006e */
[C---:B------:R-:W-:Y:S01]  /*e580*/  FFMA R17, R115.reuse, R104, R17 ;  /* 0x0000006873117223 */ /* 0x040fe20000000011 */
[C---:B------:R-:W-:Y:S01]  /*e590*/  FFMA R18, R115.reuse, R16, R18 ;  /* 0x0000001073127223 */ /* 0x040fe20000000012 */
[----:B------:R-:W-:Y:S01]  /*e5a0*/  FFMA R19, R115, R5, R19 ;  /* 0x0000000573137223 */ /* 0x000fe20000000013 */
[----:B------:R-:W-:Y:S01]  /*e5b0*/  SHFL.IDX PT, R34, R4, R94, 0x1f ;  /* 0x00001f5e04227589 */ /* 0x000fe200000e0000 */
[----:B------:R-:W-:Y:S01]  /*e5c0*/  FFMA R28, R114, R108, R28 ;  /* 0x0000006c721c7223 */ /* 0x000fe2000000001c */
[----:B------:R-:W-:-:S02]  /*e5d0*/  FFMA R109, R117, R104, R109 ;  /* 0x00000068756d7223 */ /* 0x000fc4000000006d */
[----:B------:R-:W-:Y:S01]  /*e5e0*/  SHFL.IDX PT, R33, R4, R93, 0x1f ;  /* 0x00001f5d04217589 */ /* 0x000fe200000e0000 */
[----:B------:R-:W-:Y:S01]  /*e5f0*/  FFMA R108, R112, R108, R113 ;  /* 0x0000006c706c7223 */ /* 0x000fe20000000071 */
[-C--:B------:R-:W-:Y:S01]  /*e600*/  FFMA R9, R116, R104.reuse, R9 ;  /* 0x0000006874097223 */ /* 0x080fe20000000009 */
[----:B------:R-:W-:Y:S01]  /*e610*/  FFMA R29, R114, R104, R29 ;  /* 0x00000068721d7223 */ /* 0x000fe2000000001d */
[----:B------:R-:W0:Y:S01]  /*e620*/  SHFL.IDX PT, R115, R32, R91, 0x1f ;  /* 0x00001f5b20737589 */ /* 0x000e2200000e0000 */
[-C--:B------:R-:W-:Y:S01]  /*e630*/  FFMA R6, R117, R16.reuse, R6 ;  /* 0x0000001075067223 */ /* 0x080fe20000000006 */
[-C--:B------:R-:W-:Y:S02]  /*e640*/  FFMA R10, R116, R16.reuse, R10 ;  /* 0x00000010740a7223 */ /* 0x080fe4000000000a */
[----:B------:R-:W1:Y:S01]  /*e650*/  SHFL.IDX PT, R4, R4, R92, 0x1f ;  /* 0x00001f5c04047589 */ /* 0x000e6200000e0000 */
[----:B------:R-:W-:Y:S01]  /*e660*/  FFMA R30, R114, R16, R30 ;  /* 0x00000010721e7223 */ /* 0x000fe2000000001e */
[----:B------:R-:W-:-:S02]  /*e670*/  FFMA R104, R112, R104, R105 ;  /* 0x0000006870687223 */ /* 0x000fc40000000069 */
[----:B------:R-:W2:Y:S01]  /*e680*/  SHFL.IDX PT, R113, R32, R100, 0x1f ;  /* 0x00001f6420717589 */ /* 0x000ea200000e0000 */
[----:B------:R-:W-:-:S03]  /*e690*/  FFMA R16, R112, R16, R20 ;  /* 0x0000001070107223 */ /* 0x000fc60000000014 */
[----:B------:R-:W-:Y:S04]  /*e6a0*/  LDS R105, [R103+UR6+0x1c00] ;  /* 0x001c000667697984 */ /* 0x000fe80008000800 */
[----:B------:R-:W-:Y:S01]  /*e6b0*/  LDS R20, [R102+0x1c70] ;  /* 0x001c700066147984 */ /* 0x000fe20000000800 */
[-C--:B------:R-:W-:Y:S01]  /*e6c0*/  FFMA R7, R117, R5.reuse, R7 ;  /* 0x0000000575077223 */ /* 0x080fe20000000007 */
[-C--:B------:R-:W-:Y:S01]  /*e6d0*/  FFMA R11, R116, R5.reuse, R11 ;  /* 0x00000005740b7223 */ /* 0x080fe2000000000b */
[-C--:B------:R-:W-:Y:S01]  /*e6e0*/  FFMA R31, R114, R5.reuse, R31 ;  /* 0x00000005721f7223 */ /* 0x080fe2000000001f */
        /* <DEDUP_REMOVED lines=9> */
[----:B------:R-:W0:Y:S01]  /*e780*/  SHFL.IDX PT, R116, R32, R97, 0x1f ;  /* 0x00001f6120747589 */ /* 0x000e2200000e0000 */
[C---:B------:R-:W-:Y:S01]  /*e790*/  FFMA R13, R113.reuse, R34, R13 ;  /* 0x00000022710d7223 */ /* 0x040fe2000000000d */
[C---:B------:R-:W-:Y:S01]  /*e7a0*/  FFMA R14, R113.reuse, R33, R14 ;  /* 0x00000021710e7223 */ /* 0x040fe2000000000e */
[----:B------:R-:W-:Y:S01]  /*e7b0*/  FFMA R15, R113, R4, R15 ;  /* 0x00000004710f7223 */ /* 0x000fe2000000000f */
[----:B------:R-:W1:Y:S04]  /*e7c0*/  SHFL.IDX PT, R115, R32, R96, 0x1f ;  /* 0x00001f6020737589 */ /* 0x000e6800000e0000 */
[----:B------:R2:W1:Y:S01]  /*e7d0*/  SHFL.IDX PT, R113, R32, R95, 0x1f ;  /* 0x00001f5f20717589 */ /* 0x00046200000e0000 */
[C---:B---3--:R-:W-:Y:S01]  /*e7e0*/  FFMA R8, R114.reuse, R107, R8 ;  /* 0x0000006b72087223 */ /* 0x048fe20000000008 */
[C---:B------:R-:W-:Y:S01]  /*e7f0*/  FFMA R9, R114.reuse, R34, R9 ;  /* 0x0000002272097223 */ /* 0x040fe20000000009 */
[CC--:B------:R-:W-:Y:S01]  /*e800*/  FFMA R10, R114.reuse, R33.reuse, R10 ;  /* 0x00000021720a7223 */ /* 0x0c0fe2000000000a */
[----:B------:R-:W-:Y:S01]  /*e810*/  FFMA R11, R114, R4, R11 ;  /* 0x00000004720b7223 */ /* 0x000fe2000000000b */
[C---:B----4-:R-:W-:Y:S01]  /*e820*/  FFMA R17, R112.reuse, R34, R17 ;  /* 0x0000002270117223 */ /* 0x050fe20000000011 */
[C---:B------:R-:W-:Y:S01]  /*e830*/  FFMA R18, R112.reuse, R33, R18 ;  /* 0x0000002170127223 */ /* 0x040fe20000000012 */
[C---:B------:R-:W-:Y:S01]  /*e840*/  FFMA R19, R112.reuse, R4, R19 ;  /* 0x0000000470137223 */ /* 0x040fe20000000013 */
[-C--:B--2---:R-:W-:Y:S01]  /*e850*/  FFMA R32, R112, R107.reuse, R110 ;  /* 0x0000006b70207223 */ /* 0x084fe2000000006e */
[C---:B-----5:R-:W-:Y:S01]  /*e860*/  FFMA R35, R111.reuse, R107, R35 ;  /* 0x0000006b6f237223 */ /* 0x060fe20000000023 */
[C---:B------:R-:W-:Y:S01]  /*e870*/  FFMA R21, R111.reuse, R34, R21 ;  /* 0x000000226f157223 */ /* 0x040fe20000000015 */
[CC--:B------:R-:W-:Y:S01]  /*e880*/  FFMA R22, R111.reuse, R33.reuse, R22 ;  /* 0x000000216f167223 */ /* 0x0c0fe20000000016 */
[-C--:B------:R-:W-:Y:S01]  /*e890*/  FFMA R23, R111, R4.reuse, R23 ;  /* 0x000000046f177223 */ /* 0x080fe20000000017 */
[----:B------:R-:W-:Y:S04]  /*e8a0*/  SHFL.IDX PT, R112, R105, R66, 0x1f ;  /* 0x00001f4269707589 */ /* 0x000fe800000e0000 */
[----:B------:R-:W-:Y:S04]  /*e8b0*/  SHFL.IDX PT, R111, R105, R94, 0x1f ;  /* 0x00001f5e696f7589 */ /* 0x000fe800000e0000 */
[----:B------:R-:W-:Y:S04]  /*e8c0*/  SHFL.IDX PT, R110, R105, R93, 0x1f ;  /* 0x00001f5d696e7589 */ /* 0x000fe800000e0000 */
[----:B------:R-:W2:Y:S04]  /*e8d0*/  SHFL.IDX PT, R114, R20, R91, 0x1f ;  /* 0x00001f5b14727589 */ /* 0x000ea800000e0000 */
[----:B------:R-:W3:Y:S01]  /*e8e0*/  SHFL.IDX PT, R105, R105, R92, 0x1f ;  /* 0x00001f5c69697589 */ /* 0x000ee200000e0000 */
[CC--:B0-----:R-:W-:Y:S01]  /*e8f0*/  FFMA R27, R116.reuse, R4.reuse, R27 ;  /* 0x00000004741b7223 */ /* 0x0c1fe2000000001b */
[CC--:B-1----:R-:W-:Y:S01]  /*e900*/  FFMA R31, R115.reuse, R4.reuse, R31 ;  /* 0x00000004731f7223 */ /* 0x0c2fe2000000001f */
[CC--:B------:R-:W-:Y:S01]  /*e910*/  FFMA R26, R116.reuse, R33.reuse, R26 ;  /* 0x00000021741a7223 */ /* 0x0c0fe2000000001a */
        /* <DEDUP_REMOVED lines=9> */
[C---:B------:R-:W-:Y:S01]  /*e9b0*/  FFMA R107, R113.reuse, R107, R108 ;  /* 0x0000006b716b7223 */ /* 0x040fe2000000006c */
[----:B------:R-:W-:Y:S01]  /*e9c0*/  FFMA R34, R113, R34, R104 ;  /* 0x0000002271227223 */ /* 0x000fe20000000068 */
[----:B------:R-:W0:Y:S01]  /*e9d0*/  SHFL.IDX PT, R108, R20, R98, 0x1f ;  /* 0x00001f62146c7589 */ /* 0x000e2200000e0000 */
[----:B--2---:R-:W-:-:S03]  /*e9e0*/  FFMA R106, R114, R112, R106 ;  /* 0x00000070726a7223 */ /* 0x004fc6000000006a */
[----:B------:R-:W1:Y:S01]  /*e9f0*/  SHFL.IDX PT, R104, R20, R97, 0x1f ;  /* 0x00001f6114687589 */ /* 0x000e6200000e0000 */
[C---:B------:R-:W-:Y:S01]  /*ea00*/  FFMA R109, R114.reuse, R111, R109 ;  /* 0x0000006f726d7223 */ /* 0x040fe2000000006d */
[CC--:B------:R-:W-:Y:S01]  /*ea10*/  FFMA R6, R114.reuse, R110.reuse, R6 ;  /* 0x0000006e72067223 */ /* 0x0c0fe20000000006 */
[----:B---3--:R-:W-:Y:S01]  /*ea20*/  FFMA R7, R114, R105, R7 ;  /* 0x0000006972077223 */ /* 0x008fe20000000007 */
[----:B------:R-:W2:Y:S04]  /*ea30*/  SHFL.IDX PT, R113, R20, R96, 0x1f ;  /* 0x00001f6014717589 */ /* 0x000ea800000e0000 */
[----:B------:R-:W3:Y:S04]  /*ea40*/  SHFL.IDX PT, R117, R20, R101, 0x1f ;  /* 0x00001f6514757589 */ /* 0x000ee800000e0000 */
[----:B------:R-:W4:Y:S04]  /*ea50*/  SHFL.IDX PT, R116, R20, R100, 0x1f ;  /* 0x00001f6414747589 */ /* 0x000f2800000e0000 */
[----:B------:R-:W5:Y:S04]  /*ea60*/  SHFL.IDX PT, R115, R20, R99, 0x1f ;  /* 0x00001f6314737589 */ /* 0x000f6800000e0000 */
[----:B------:R2:W5:Y:S01]  /*ea70*/  SHFL.IDX PT, R114, R20, R95, 0x1f ;  /* 0x00001f5f14727589 */ /* 0x00056200000e0000 */
[C---:B0-----:R-:W-:Y:S01]  /*ea80*/  FFMA R21, R108.reuse, R111, R21 ;  /* 0x0000006f6c157223 */ /* 0x041fe20000000015 */
[C---:B------:R-:W-:Y:S01]  /*ea90*/  FFMA R22, R108.reuse, R110, R22 ;  /* 0x0000006e6c167223 */ /* 0x040fe20000000016 */
[----:B------:R-:W-:Y:S01]  /*eaa0*/  FFMA R23, R108, R105, R23 ;  /* 0x000000696c177223 */ /* 0x000fe20000000017 */
[C---:B-1----:R-:W-:Y:S01]  /*eab0*/  FFMA R24, R104.reuse, R112, R24 ;  /* 0x0000007068187223 */ /* 0x042fe20000000018 */
[C---:B------:R-:W-:Y:S01]  /*eac0*/  FFMA R25, R104.reuse, R111, R25 ;  /* 0x0000006f68197223 */ /* 0x040fe20000000019 */
[C---:B------:R-:W-:Y:S01]  /*ead0*/  FFMA R26, R104.reuse, R110, R26 ;  /* 0x0000006e681a7223 */ /* 0x040fe2000000001a */
[----:B------:R-:W-:Y:S01]  /*eae0*/  FFMA R27, R104, R105, R27 ;  /* 0x00000069681b7223 */ /* 0x000fe2000000001b */
[CC--:B--2---:R-:W-:Y:S01]  /*eaf0*/  FFMA R28, R113.reuse, R112.reuse, R28 ;  /* 0x00000070711c7223 */ /* 0x0c4fe2000000001c */
[----:B------:R-:W-:Y:S01]  /*eb00*/  SHFL.IDX PT, R104, R5, R94, 0x1f ;  /* 0x00001f5e05687589 */ /* 0x000fe200000e0000 */
[----:B------:R-:W-:Y:S01]  /*eb10*/  FFMA R20, R108, R112, R35 ;  /* 0x000000706c147223 */ /* 0x000fe20000000023 */
[C---:B------:R-:W-:Y:S01]  /*eb20*/  FFMA R29, R113.reuse, R111, R29 ;  /* 0x0000006f711d7223 */ /* 0x040fe2000000001d */
[C---:B------:R-:W-:Y:S01]  /*eb30*/  FFMA R30, R113.reuse, R110, R30 ;  /* 0x0000006e711e7223 */ /* 0x040fe2000000001e */
[----:B------:R-:W-:Y:S01]  /*eb40*/  SHFL.IDX PT, R108, R5, R66, 0x1f ;  /* 0x00001f42056c7589 */ /* 0x000fe200000e0000 */
[-C--:B------:R-:W-:Y:S01]  /*eb50*/  FFMA R31, R113, R105.reuse, R31 ;  /* 0x00000069711f7223 */ /* 0x080fe2000000001f */
[CC--:B---3--:R-:W-:Y:S01]  /*eb60*/  FFMA R8, R117.reuse, R112.reuse, R8 ;  /* 0x0000007075087223 */ /* 0x0c8fe20000000008 */
[-C--:B------:R-:W-:Y:S01]  /*eb70*/  FFMA R11, R117, R105.reuse, R11 ;  /* 0x00000069750b7223 */ /* 0x080fe2000000000b */
[----:B------:R-:W-:Y:S01]  /*eb80*/  SHFL.IDX PT, R35, R5, R93, 0x1f ;  /* 0x00001f5d05237589 */ /* 0x000fe200000e0000 */
[CC--:B----4-:R-:W-:Y:S01]  /*eb90*/  FFMA R12, R116.reuse, R112.reuse, R12 ;  /* 0x00000070740c7223 */ /* 0x0d0fe2000000000c */
[-C--:B------:R-:W-:Y:S01]  /*eba0*/  FFMA R15, R116, R105.reuse, R15 ;  /* 0x00000069740f7223 */ /* 0x080fe2000000000f */
[CC--:B-----5:R-:W-:Y:S01]  /*ebb0*/  FFMA R32, R115.reuse, R112.reuse, R32 ;  /* 0x0000007073207223 */ /* 0x0e0fe20000000020 */
[-C--:B------:R-:W-:Y:S01]  /*ebc0*/  FFMA R19, R115, R105.reuse, R19 ;  /* 0x0000006973137223 */ /* 0x080fe20000000013 */
[----:B------:R-:W-:Y:S01]  /*ebd0*/  SHFL.IDX PT, R5, R5, R92, 0x1f ;  /* 0x00001f5c05057589 */ /* 0x000fe200000e0000 */
[C---:B------:R-:W-:Y:S01]  /*ebe0*/  FFMA R112, R114.reuse, R112, R107 ;  /* 0x0000007072707223 */ /* 0x040fe2000000006b */
[----:B------:R-:W-:-:S02]  /*ebf0*/  FFMA R105, R114, R105, R4 ;  /* 0x0000006972697223 */ /* 0x000fc40000000004 */
[----:B------:R-:W0:Y:S04]  /*ec00*/  SHFL.IDX PT, R113, R16, R101, 0x1f ;  /* 0x00001f6510717589 */ /* 0x000e2800000e0000 */
[----:B------:R-:W-:Y:S04]  /*ec10*/  LDS R107, [R102+0x1e78] ;  /* 0x001e7800666b7984 */ /* 0x000fe80000000800 */
[----:B------:R-:W-:Y:S01]  /*ec20*/  LDS R4, [R103+UR6+0x1e00] ;  /* 0x001e000667047984 */ /* 0x000fe20008000800 */
[-C--:B------:R-:W-:Y:S01]  /*ec30*/  FFMA R10, R117, R110.reuse, R10 ;  /* 0x0000006e750a7223 */ /* 0x080fe2000000000a */
[-C--:B------:R-:W-:Y:S01]  /*ec40*/  FFMA R14, R116, R110.reuse, R14 ;  /* 0x0000006e740e7223 */ /* 0x080fe2000000000e */
[CC--:B------:R-:W-:Y:S01]  /*ec50*/  FFMA R18, R115.reuse, R110.reuse, R18 ;  /* 0x0000006e73127223 */ /* 0x0c0fe20000000012 */
[-C--:B------:R-:W-:Y:S01]  /*ec60*/  FFMA R17, R115, R111.reuse, R17 ;  /* 0x0000006f73117223 */ /* 0x080fe20000000011 */
[----:B------:R-:W-:Y:S01]  /*ec70*/  FFMA R110, R114, R110, R33 ;  /* 0x0000006e726e7223 */ /* 0x000fe20000000021 */
[----:B------:R-:W1:Y:S01]  /*ec80*/  SHFL.IDX PT, R115, R16, R99, 0x1f ;  /* 0x00001f6310737589 */ /* 0x000e6200000e0000 */
[----:B------:R-:W-:-:S03]  /*ec90*/  FFMA R9, R117, R111, R9 ;  /* 0x0000006f75097223 */ /* 0x000fc60000000009 */
[----:B------:R-:W2:Y:S01]  /*eca0*/  SHFL.IDX PT, R33, R16, R96, 0x1f ;  /* 0x00001f6010217589 */ /* 0x000ea200000e0000 */
[-C--:B------:R-:W-:Y:S01]  /*ecb0*/  FFMA R13, R116, R111.reuse, R13 ;  /* 0x0000006f740d7223 */ /* 0x080fe2000000000d */
[----:B------:R-:W-:Y:S02]  /*ecc0*/  FFMA R111, R114, R111, R34 ;  /* 0x0000006f726f7223 */ /* 0x000fe40000000022 */
[----:B------:R-:W3:Y:S01]  /*ecd0*/  SHFL.IDX PT, R116, R16, R91, 0x1f ;  /* 0x00001f5b10747589 */ /* 0x000ee200000e0000 */
[C---:B0-----:R-:W-:Y:S01]  /*ece0*/  FFMA R8, R113.reuse, R108, R8 ;  /* 0x0000006c71087223 */ /* 0x041fe20000000008 */
[C---:B------:R-:W-:Y:S02]  /*ecf0*/  FFMA R9, R113.reuse, R104, R9 ;  /* 0x0000006871097223 */ /* 0x040fe40000000009 */
[----:B------:R-:W0:Y:S01]  /*ed00*/  SHFL.IDX PT, R117, R16, R100, 0x1f ;  /* 0x00001f6410757589 */ /* 0x000e2200000e0000 */
[C---:B------:R-:W-:Y:S01]  /*ed10*/  FFMA R10, R113.reuse, R35, R10 ;  /* 0x00000023710a7223 */ /* 0x040fe2000000000a */
[----:B------:R-:W-:-:S02]  /*ed20*/  FFMA R11, R113, R5, R11 ;  /* 0x00000005710b7223 */ /* 0x000fc4000000000b */
[----:B------:R-:W4:Y:S04]  /*ed30*/  SHFL.IDX PT, R114, R16, R98, 0x1f ;  /* 0x00001f6210727589 */ /* 0x000f2800000e0000 */
[----:B------:R-:W5:Y:S04]  /*ed40*/  SHFL.IDX PT, R34, R16, R97, 0x1f ;  /* 0x00001f6110227589 */ /* 0x000f6800000e0000 */
[----:B------:R3:W5:Y:S01]  /*ed50*/  SHFL.IDX PT, R113, R16, R95, 0x1f ;  /* 0x00001f5f10717589 */ /* 0x00076200000e0000 */
[C---:B-1----:R-:W-:Y:S01]  /*ed60*/  FFMA R17, R115.reuse, R104, R17 ;  /* 0x0000006873117223 */ /* 0x042fe20000000011 */
[C---:B------:R-:W-:Y:S01]  /*ed70*/  FFMA R18, R115.reuse, R35, R18 ;  /* 0x0000002373127223 */ /* 0x040fe20000000012 */
[----:B------:R-:W-:Y:S01]  /*ed80*/  FFMA R19, R115, R5, R19 ;  /* 0x0000000573137223 */ /* 0x000fe20000000013 */
[C---:B--2---:R-:W-:Y:S01]  /*ed90*/  FFMA R28, R33.reuse, R108, R28 ;  /* 0x0000006c211c7223 */ /* 0x044fe2000000001c */
[C---:B------:R-:W-:Y:S01]  /*eda0*/  FFMA R29, R33.reuse, R104, R29 ;  /* 0x00000068211d7223 */ /* 0x040fe2000000001d */
[C---:B------:R-:W-:Y:S01]  /*edb0*/  FFMA R30, R33.reuse, R35, R30 ;  /* 0x00000023211e7223 */ /* 0x040fe2000000001e */
[----:B------:R-:W-:Y:S01]  /*edc0*/  FFMA R31, R33, R5, R31 ;  /* 0x00000005211f7223 */ /* 0x000fe2000000001f */
[----:B------:R-:W-:Y:S01]  /*edd0*/  LDS R103, [R103+UR6+0x1f00] ;  /* 0x001f000667677984 */ /* 0x000fe20008000800 */
[----:B---3--:R-:W-:-:S03]  /*ede0*/  FFMA R16, R115, R108, R32 ;  /* 0x0000006c73107223 */ /* 0x008fc60000000020 */
[----:B------:R-:W-:Y:S04]  /*edf0*/  SHFL.IDX PT, R115, R107, R91, 0x1f ;  /* 0x00001f5b6b737589 */ /* 0x000fe800000e0000 */
[----:B------:R-:W1:Y:S01]  /*ee00*/  SHFL.IDX PT, R33, R4, R94, 0x1f ;  /* 0x00001f5e04217589 */ /* 0x000e6200000e0000 */
[-C--:B------:R-:W-:Y:S01]  /*ee10*/  FFMA R7, R116, R5.reuse, R7 ;  /* 0x0000000574077223 */ /* 0x080fe20000000007 */
[-C--:B0-----:R-:W-:Y:S01]  /*ee20*/  FFMA R15, R117, R5.reuse, R15 ;  /* 0x00000005750f7223 */ /* 0x081fe2000000000f */
[-C--:B----4-:R-:W-:Y:S01]  /*ee30*/  FFMA R23, R114, R5.reuse, R23 ;  /* 0x0000000572177223 */ /* 0x090fe20000000017 */
[-C--:B-----5:R-:W-:Y:S01]  /*ee40*/  FFMA R27, R34, R5.reuse, R27 ;  /* 0x00000005221b7223 */ /* 0x0a0fe2000000001b */
[----:B------:R-:W-:Y:S02]  /*ee50*/  FFMA R5, R113, R5, R105 ;  /* 0x0000000571057223 */ /* 0x000fe40000000069 */
[----:B------:R1:W-:Y:S01]  /*ee60*/  LDS R105, [R102+0x1f7c] ;  /* 0x001f7c0066697984 */ /* 0x0003e20000000800 */
[----:B------:R-:W-:Y:S01]  /*ee70*/  FFMA R109, R116, R104, R109 ;  /* 0x00000068746d7223 */ /* 0x000fe2000000006d */
[C---:B------:R-:W-:Y:S01]  /*ee80*/  FFMA R24, R34.reuse, R108, R24 ;  /* 0x0000006c22187223 */ /* 0x040fe20000000018 */
[C---:B------:R-:W-:Y:S01]  /*ee90*/  FFMA R25, R34.reuse, R104, R25 ;  /* 0x0000006822197223 */ /* 0x040fe20000000019 */
[-C--:B------:R-:W-:Y:S01]  /*eea0*/  FFMA R26, R34, R35.reuse, R26 ;  /* 0x00000023221a7223 */ /* 0x080fe2000000001a */
[----:B------:R-:W-:Y:S01]  /*eeb0*/  SHFL.IDX PT, R32, R4, R66, 0x1f ;  /* 0x00001f4204207589 */ /* 0x000fe200000e0000 */
[CC--:B------:R-:W-:Y:S01]  /*eec0*/  FFMA R106, R116.reuse, R108.reuse, R106 ;  /* 0x0000006c746a7223 */ /* 0x0c0fe2000000006a */
[-C--:B------:R-:W-:Y:S01]  /*eed0*/  FFMA R6, R116, R35.reuse, R6 ;  /* 0x0000002374067223 */ /* 0x080fe20000000006 */
[C---:B------:R-:W-:Y:S01]  /*eee0*/  FFMA R12, R117.reuse, R108, R12 ;  /* 0x0000006c750c7223 */ /* 0x040fe2000000000c */
[----:B------:R-:W-:Y:S01]  /*eef0*/  SHFL.IDX PT, R34, R4, R93, 0x1f ;  /* 0x00001f5d04227589 */ /* 0x000fe200000e0000 */
[C---:B------:R-:W-:Y:S01]  /*ef00*/  FFMA R13, R117.reuse, R104, R13 ;  /* 0x00000068750d7223 */ /* 0x040fe2000000000d */
[----:B------:R-:W-:Y:S01]  /*ef10*/  FFMA R14, R117, R35, R14 ;  /* 0x00000023750e7223 */ /* 0x000fe2000000000e */
[C---:B------:R-:W-:Y:S01]  /*ef20*/  FFMA R20, R114.reuse, R108, R20 ;  /* 0x0000006c72147223 */ /* 0x040fe20000000014 */
[C---:B------:R-:W-:Y:S01]  /*ef30*/  FFMA R21, R114.reuse, R104, R21 ;  /* 0x0000006872157223 */ /* 0x040fe20000000015 */
[----:B-1----:R-:W-:Y:S01]  /*ef40*/  FFMA R102, R115, R33, R109 ;  /* 0x0000002173667223 */ /* 0x002fe2000000006d */
[-C--:B------:R-:W-:Y:S01]  /*ef50*/  FFMA R22, R114, R35.reuse, R22 ;  /* 0x0000002372167223 */ /* 0x080fe20000000016 */
[----:B------:R-:W-:Y:S01]  /*ef60*/  SHFL.IDX PT, R4, R4, R92, 0x1f ;  /* 0x00001f5c04047589 */ /* 0x000fe200000e0000 */
[C---:B------:R-:W-:Y:S01]  /*ef70*/  FFMA R108, R113.reuse, R108, R112 ;  /* 0x0000006c716c7223 */ /* 0x040fe20000000070 */
[C---:B------:R-:W-:Y:S01]  /*ef80*/  FFMA R104, R113.reuse, R104, R111 ;  /* 0x0000006871687223 */ /* 0x040fe2000000006f */
[----:B------:R-:W-:Y:S01]  /*ef90*/  FFMA R35, R113, R35, R110 ;  /* 0x0000002371237223 */ /* 0x000fe2000000006e */
[----:B------:R-:W0:Y:S04]  /*efa0*/  SHFL.IDX PT, R109, R107, R96, 0x1f ;  /* 0x00001f606b6d7589 */ /* 0x000e2800000e0000 */
        /* <DEDUP_REMOVED lines=9> */
[----:B------:R-:W-:Y:S01]  /*f040*/  SHFL.IDX PT, R66, R103, R66, 0x1f ;  /* 0x00001f4267427589 */ /* 0x000fe200000e0000 */
[----:B------:R-:W-:-:S03]  /*f050*/  FFMA R31, R109, R4, R31 ;  /* 0x000000046d1f7223 */ /* 0x000fc6000000001f */
[----:B------:R-:W-:Y:S01]  /*f060*/  SHFL.IDX PT, R94, R103, R94, 0x1f ;  /* 0x00001f5e675e7589 */ /* 0x000fe200000e0000 */
[----:B------:R-:W-:-:S03]  /*f070*/  FFMA R6, R115, R34, R6 ;  /* 0x0000002273067223 */ /* 0x000fc60000000006 */
[----:B------:R-:W-:Y:S01]  /*f080*/  SHFL.IDX PT, R93, R103, R93, 0x1f ;  /* 0x00001f5d675d7589 */ /* 0x000fe200000e0000 */
[----:B-1----:R-:W-:-:S03]  /*f090*/  FFMA R10, R116, R34, R10 ;  /* 0x00000022740a7223 */ /* 0x002fc6000000000a */
[----:B------:R-:W-:Y:S01]  /*f0a0*/  SHFL.IDX PT, R92, R103, R92, 0x1f ;  /* 0x00001f5c675c7589 */ /* 0x000fe200000e0000 */
[----:B--2---:R-:W-:-:S03]  /*f0b0*/  FFMA R14, R114, R34, R14 ;  /* 0x00000022720e7223 */ /* 0x004fc6000000000e */
[----:B------:R-:W0:Y:S01]  /*f0c0*/  SHFL.IDX PT, R91, R105, R91, 0x1f ;  /* 0x00001f5b695b7589 */ /* 0x000e2200000e0000 */
[-C--:B---3--:R-:W-:Y:S01]  /*f0d0*/  FFMA R18, R112, R34.reuse, R18 ;  /* 0x0000002270127223 */ /* 0x088fe20000000012 */
[-C--:B----4-:R-:W-:Y:S02]  /*f0e0*/  FFMA R22, R111, R34.reuse, R22 ;  /* 0x000000226f167223 */ /* 0x090fe40000000016 */
[----:B------:R-:W1:Y:S01]  /*f0f0*/  SHFL.IDX PT, R101, R105, R101, 0x1f ;  /* 0x00001f6569657589 */ /* 0x000e6200000e0000 */
[----:B-----5:R-:W-:Y:S01]  /*f100*/  FFMA R26, R110, R34, R26 ;  /* 0x000000226e1a7223 */ /* 0x020fe2000000001a */
[-C--:B------:R-:W-:Y:S02]  /*f110*/  FFMA R106, R115, R32.reuse, R106 ;  /* 0x00000020736a7223 */ /* 0x080fe4000000006a */
[----:B------:R-:W2:Y:S01]  /*f120*/  SHFL.IDX PT, R109, R105, R100, 0x1f ;  /* 0x00001f64696d7589 */ /* 0x000ea200000e0000 */
[CC--:B------:R-:W-:Y:S01]  /*f130*/  FFMA R8, R116.reuse, R32.reuse, R8 ;  /* 0x0000002074087223 */ /* 0x0c0fe20000000008 */
[-C--:B------:R-:W-:Y:S01]  /*f140*/  FFMA R9, R116, R33.reuse, R9 ;  /* 0x0000002174097223 */ /* 0x080fe20000000009 */
[CC--:B------:R-:W-:Y:S01]  /*f150*/  FFMA R12, R114.reuse, R32.reuse, R12 ;  /* 0x00000020720c7223 */ /* 0x0c0fe2000000000c */
[----:B------:R-:W3:Y:S01]  /*f160*/  SHFL.IDX PT, R99, R105, R99, 0x1f ;  /* 0x00001f6369637589 */ /* 0x000ee200000e0000 */
[-C--:B------:R-:W-:Y:S01]  /*f170*/  FFMA R13, R114, R33.reuse, R13 ;  /* 0x00000021720d7223 */ /* 0x080fe2000000000d */
[CC--:B------:R-:W-:Y:S01]  /*f180*/  FFMA R16, R112.reuse, R32.reuse, R16 ;  /* 0x0000002070107223 */ /* 0x0c0fe20000000010 */
[-C--:B------:R-:W-:Y:S01]  /*f190*/  FFMA R17, R112, R33.reuse, R17 ;  /* 0x0000002170117223 */ /* 0x080fe20000000011 */
[CC--:B------:R-:W-:Y:S01]  /*f1a0*/  FFMA R20, R111.reuse, R32.reuse, R20 ;  /* 0x000000206f147223 */ /* 0x0c0fe20000000014 */
[-C--:B------:R-:W-:Y:S01]  /*f1b0*/  FFMA R21, R111, R33.reuse, R21 ;  /* 0x000000216f157223 */ /* 0x080fe20000000015 */
[C---:B------:R-:W-:Y:S01]  /*f1c0*/  FFMA R24, R110.reuse, R32, R24 ;  /* 0x000000206e187223 */ /* 0x040fe20000000018 */
[-C--:B------:R-:W-:Y:S01]  /*f1d0*/  FFMA R25, R110, R33.reuse, R25 ;  /* 0x000000216e197223 */ /* 0x080fe20000000019 */
[C---:B------:R-:W-:Y:S01]  /*f1e0*/  FFMA R34, R107.reuse, R34, R35 ;  /* 0x000000226b227223 */ /* 0x040fe20000000023 */
[----:B------:R-:W4:Y:S01]  /*f1f0*/  SHFL.IDX PT, R113, R105, R98, 0x1f ;  /* 0x00001f6269717589 */ /* 0x000f2200000e0000 */
[C---:B------:R-:W-:Y:S01]  /*f200*/  FFMA R32, R107.reuse, R32, R108 ;  /* 0x000000206b207223 */ /* 0x040fe2000000006c */
[C---:B------:R-:W-:Y:S01]  /*f210*/  FFMA R33, R107.reuse, R33, R104 ;  /* 0x000000216b217223 */ /* 0x040fe20000000068 */
[-C--:B------:R-:W-:Y:S01]  /*f220*/  FFMA R35, R107, R4.reuse, R5 ;  /* 0x000000046b237223 */ /* 0x080fe20000000005 */
[----:B------:R-:W5:Y:S04]  /*f230*/  SHFL.IDX PT, R97, R105, R97, 0x1f ;  /* 0x00001f6169617589 */ /* 0x000f6800000e0000 */
[----:B------:R-:W5:Y:S04]  /*f240*/  SHFL.IDX PT, R107, R105, R96, 0x1f ;  /* 0x00001f60696b7589 */ /* 0x000f6800000e0000 */
[----:B------:R-:W5:Y:S01]  /*f250*/  SHFL.IDX PT, R95, R105, R95, 0x1f ;  /* 0x00001f5f695f7589 */ /* 0x000f6200000e0000 */
[-C--:B------:R-:W-:Y:S01]  /*f260*/  FFMA R7, R115, R4.reuse, R7 ;  /* 0x0000000473077223 */ /* 0x080fe20000000007 */
[-C--:B------:R-:W-:Y:S01]  /*f270*/  FFMA R11, R116, R4.reuse, R11 ;  /* 0x00000004740b7223 */ /* 0x080fe2000000000b */
[-C--:B------:R-:W-:Y:S01]  /*f280*/  FFMA R15, R114, R4.reuse, R15 ;  /* 0x00000004720f7223 */ /* 0x080fe2000000000f */
[-C--:B------:R-:W-:Y:S01]  /*f290*/  FFMA R19, R112, R4.reuse, R19 ;  /* 0x0000000470137223 */ /* 0x080fe20000000013 */
[-C--:B------:R-:W-:Y:S01]  /*f2a0*/  FFMA R23, R111, R4.reuse, R23 ;  /* 0x000000046f177223 */ /* 0x080fe20000000017 */
[----:B------:R-:W-:Y:S01]  /*f2b0*/  FFMA R27, R110, R4, R27 ;  /* 0x000000046e1b7223 */ /* 0x000fe2000000001b */
        /* <DEDUP_REMOVED lines=22> */
[CC--:B------:R-:W-:Y:S01]  /*f420*/  FFMA R26, R97.reuse, R93.reuse, R26 ;  /* 0x0000005d611a7223 */ /* 0x0c0fe2000000001a */
[----:B------:R-:W-:Y:S01]  /*f430*/  FFMA R27, R97, R92, R27 ;  /* 0x0000005c611b7223 */ /* 0x000fe2000000001b */
[----:B------:R1:W-:Y:S01]  /*f440*/  STL.128 [R1], R4 ;  /* 0x0000000401007387 */ /* 0x0003e20000100c00 */
[C---:B------:R-:W-:Y:S01]  /*f450*/  FFMA R28, R107.reuse, R66, R28 ;  /* 0x000000426b1c7223 */ /* 0x040fe2000000001c */
[C---:B------:R-:W-:Y:S01]  /*f460*/  FFMA R29, R107.reuse, R94, R29 ;  /* 0x0000005e6b1d7223 */ /* 0x040fe2000000001d */
[CC--:B------:R-:W-:Y:S01]  /*f470*/  FFMA R30, R107.reuse, R93.reuse, R30 ;  /* 0x0000005d6b1e7223 */ /* 0x0c0fe2000000001e */
[----:B------:R-:W-:Y:S01]  /*f480*/  FFMA R31, R107, R92, R31 ;  /* 0x0000005c6b1f7223 */ /* 0x000fe2000000001f */
[----:B------:R1:W-:Y:S01]  /*f490*/  STL.128 [R1+0x10], R8 ;  /* 0x0000100801007387 */ /* 0x0003e20000100c00 */
[C---:B------:R-:W-:Y:S01]  /*f4a0*/  FFMA R32, R95.reuse, R66, R32 ;  /* 0x000000425f207223 */ /* 0x040fe20000000020 */
[C---:B------:R-:W-:Y:S01]  /*f4b0*/  FFMA R33, R95.reuse, R94, R33 ;  /* 0x0000005e5f217223 */ /* 0x040fe20000000021 */
[C---:B------:R-:W-:Y:S01]  /*f4c0*/  FFMA R34, R95.reuse, R93, R34 ;  /* 0x0000005d5f227223 */ /* 0x040fe20000000022 */
[----:B------:R-:W-:Y:S01]  /*f4d0*/  FFMA R35, R95, R92, R35 ;  /* 0x0000005c5f237223 */ /* 0x000fe20000000023 */
[----:B------:R1:W-:Y:S01]  /*f4e0*/  STL.128 [R1+0x20], R12 ;  /* 0x0000200c01007387 */ /* 0x0003e20000100c00 */
[----:B------:R-:W0:Y:S03]  /*f4f0*/  LDC R111, c[0x0][0x3ac] ;  /* 0x0000eb00ff6f7b82 */ /* 0x000e260000000800 */
[----:B------:R1:W-:Y:S04]  /*f500*/  STL.128 [R1+0x30], R16 ;  /* 0x0000301001007387 */ /* 0x0003e80000100c00 */
[----:B------:R1:W-:Y:S04]  /*f510*/  STL.128 [R1+0x40], R20 ;  /* 0x0000401401007387 */ /* 0x0003e80000100c00 */
[----:B------:R1:W-:Y:S04]  /*f520*/  STL.128 [R1+0x50], R24 ;  /* 0x0000501801007387 */ /* 0x0003e80000100c00 */
[----:B------:R1:W-:Y:S04]  /*f530*/  STL.128 [R1+0x60], R28 ;  /* 0x0000601c01007387 */ /* 0x0003e80000100c00 */
[----:B------:R1:W-:Y:S01]  /*f540*/  STL.128 [R1+0x70], R32 ;  /* 0x0000702001007387 */ /* 0x0003e20000100c00 */
[----:B------:R-:W-:-:S04]  /*f550*/  UIADD3 UR5, UPT, UPT, UR5, 0x1, URZ ;  /* 0x0000000105057890 */ /* 0x000fc8000fffe0ff */
[----:B------:R-:W-:Y:S01]  /*f560*/  UISETP.NE.AND UP0, UPT, UR5, URZ, UPT ;  /* 0x000000ff0500728c */ /* 0x000fe2000bf05270 */
[C---:B0-----:R-:W-:Y:S02]  /*f570*/  LEA R65, R111.reuse, R65, 0x5 ;  /* 0x000000416f417211 */ /* 0x041fe400078e28ff */
[C---:B------:R-:W-:Y:S02]  /*f580*/  LEA R57, R111.reuse, R57, 0x5 ;  /* 0x000000396f397211 */ /* 0x040fe400078e28ff */
[C---:B------:R-:W-:Y:S02]  /*f590*/  LEA R58, R111.reuse, R58, 0x5 ;  /* 0x0000003a6f3a7211 */ /* 0x040fe400078e28ff */
[C---:B------:R-:W-:Y:S02]  /*f5a0*/  LEA R59, R111.reuse, R59, 0x5 ;  /* 0x0000003b6f3b7211 */ /* 0x040fe400078e28ff */
[C---:B------:R-:W-:Y:S02]  /*f5b0*/  LEA R60, R111.reuse, R60, 0x5 ;  /* 0x0000003c6f3c7211 */ /* 0x040fe400078e28ff */
[----:B------:R-:W-:-:S02]  /*f5c0*/  LEA R61, R111, R61, 0x5 ;  /* 0x0000003d6f3d7211 */ /* 0x000fc400078e28ff */
[C---:B------:R-:W-:Y:S02]  /*f5d0*/  LEA R62, R111.reuse, R62, 0x5 ;  /* 0x0000003e6f3e7211 */ /* 0x040fe400078e28ff */
        /* <DEDUP_REMOVED lines=8> */
[----:B------:R-:W-:Y:S02]  /*f660*/  LEA R56, R111, R56, 0x5 ;  /* 0x000000386f387211 */ /* 0x000fe400078e28ff */
        /* <DEDUP_REMOVED lines=32> */
[----:B------:R-:W-:Y:S01]  /*f870*/  IADD3 R75, PT, PT, R75, 0x20, RZ ;  /* 0x000000204b4b7810 */ /* 0x000fe20007ffe0ff */
[----:B------:R-:W-:Y:S06]  /*f880*/  BAR.SYNC.DEFER_BLOCKING 0x0 ;  /* 0x0000000000007b1d */ /* 0x000fec0000010000 */
[----:B-1----:R-:W-:Y:S05]  /*f890*/  BRA.U UP0, `(.L_x_1) ;  /* 0xffffff8500c07547 */ /* 0x002fea000b83ffff */
.L_x_0:
[----:B0-----:R-:W-:-:S04]  /*f8a0*/  LOP3.LUT R18, R0, 0x1f, RZ, 0xc0, !PT ;  /* 0x0000001f00127812 */ /* 0x001fc800078ec0ff */
[----:B------:R-:W-:-:S04]  /*f8b0*/  SHF.R.U32.HI R10, RZ, 0x3, R18 ;  /* 0x00000003ff0a7819 */ /* 0x000fc80000011612 */
[----:B------:R-:W-:-:S05]  /*f8c0*/  LEA R10, R10, R1, 0x2 ;  /* 0x000000010a0a7211 */ /* 0x000fca00078e10ff */
[----:B------:R-:W2:Y:S01]  /*f8d0*/  LDL R5, [R10] ;  /* 0x000000000a057983 */ /* 0x000ea20000100800 */
[----:B------:R-:W-:-:S04]  /*f8e0*/  SHF.R.U32.HI R24, RZ, 0x1, R0 ;  /* 0x00000001ff187819 */ /* 0x000fc80000011600 */
[----:B------:R-:W-:-:S04]  /*f8f0*/  LOP3.LUT R3, R24, 0x1fc, RZ, 0xc0, !PT ;  /* 0x000001fc18037812 */ /* 0x000fc800078ec0ff */
[----:B------:R-:W-:-:S04]  /*f900*/  IADD3 R4, PT, PT, R3, -0x4, RZ ;  /* 0xfffffffc03047810 */ /* 0x000fc80007ffe0ff */
[----:B------:R-:W-:-:S04]  /*f910*/  LOP3.LUT R4, R4, 0xc, RZ, 0xc0, !PT ;  /* 0x0000000c04047812 */ /* 0x000fc800078ec0ff */
[----:B------:R-:W-:Y:S01]  /*f920*/  IADD3 R12, PT, PT, R1, R4, RZ ;  /* 0x00000004010c7210 */ /* 0x000fe20007ffe0ff */
[----:B--2---:R-:W-:Y:S04]  /*f930*/  STL [R10+0x80], R5 ;  /* 0x000080050a007387 */ /* 0x004fe80000100800 */
[----:B------:R-:W2:Y:S01]  /*f940*/  LDL R8, [R12] ;  /* 0x000000000c087983 */ /* 0x000ea20000100800 */
[----:B------:R-:W-:Y:S02]  /*f950*/  IADD3 R13, PT, PT, R0, 0x8, RZ ;  /* 0x00000008000d7810 */ /* 0x000fe40007ffe0ff */
[----:B------:R-:W-:Y:S02]  /*f960*/  IADD3 R6, PT, PT, R3, 0x4, RZ ;  /* 0x0000000403067810 */ /* 0x000fe40007ffe0ff */
[----:B------:R-:W-:-:S02]  /*f970*/  LOP3.LUT R13, R13, 0x1f, RZ, 0xc0, !PT ;  /* 0x0000001f0d0d7812 */ /* 0x000fc400078ec0ff */
[----:B------:R-:W-:Y:S02]  /*f980*/  LOP3.LUT R4, R24, 0xc, RZ, 0xc0, !PT ;  /* 0x0000000c18047812 */ /* 0x000fe400078ec0ff */
[----:B------:R-:W-:Y:S02]  /*f990*/  LOP3.LUT R6, R6, 0xc, RZ, 0xc0, !PT ;  /* 0x0000000c06067812 */ /* 0x000fe400078ec0ff */
[----:B------:R-:W-:Y:S02]  /*f9a0*/  LOP3.LUT R4, R4, 0x8, RZ, 0x3c, !PT ;  /* 0x0000000804047812 */ /* 0x000fe400078e3cff */
[C---:B------:R-:W-:Y:S02]  /*f9b0*/  IADD3 R11, PT, PT, R1.reuse, R6, RZ ;  /* 0x00000006010b7210 */ /* 0x040fe40007ffe0ff */
[----:B------:R-:W-:Y:S01]  /*f9c0*/  IADD3 R14, PT, PT, R1, R4, RZ ;  /* 0x00000004010e7210 */ /* 0x000fe20007ffe0ff */
[----:B--2---:R-:W0:Y:S04]  /*f9d0*/  SHFL.IDX PT, R8, R8, R13, 0x1f ;  /* 0x00001f0d08087589 */ /* 0x004e2800000e0000 */
[----:B0-----:R-:W-:Y:S04]  /*f9e0*/  STL [R11+0x80], R8 ;  /* 0x000080080b007387 */ /* 0x001fe80000100800 */
[----:B------:R-:W2:Y:S01]  /*f9f0*/  LDL R6, [R14] ;  /* 0x000000000e067983 */ /* 0x000ea20000100800 */
[----:B------:R-:W-:-:S05]  /*fa00*/  LOP3.LUT R15, R18, 0x10, RZ, 0x3c, !PT ;  /* 0x00000010120f7812 */ /* 0x000fca00078e3cff */
[----:B--2---:R0:W1:Y:S01]  /*fa10*/  SHFL.IDX PT, R3, R6, R15, 0x1f ;  /* 0x00001f0f06037589 */ /* 0x00406200000e0000 */
[----:B------:R-:W-:Y:S01]  /*fa20*/  IADD3 R16, PT, PT, R0, 0x18, RZ ;  /* 0x0000001800107810 */ /* 0x000fe20007ffe0ff */
[----:B------:R-:W2:Y:S01]  /*fa30*/  S2R R9, SR_CTAID.Y ;  /* 0x0000000000097919 */ /* 0x000ea20000002600 */
[----:B0-----:R-:W0:Y:S01]  /*fa40*/  LDC.64 R6, c[0x0][0x380] ;  /* 0x0000e000ff067b82 */ /* 0x001e220000000a00 */
[----:B-1----:R1:W-:Y:S04]  /*fa50*/  STL [R14+0x80], R3 ;  /* 0x000080030e007387 */ /* 0x0023e80000100800 */
[----:B------:R-:W5:Y:S01]  /*fa60*/  LDL R17, [R11] ;  /* 0x000000000b117983 */ /* 0x000f620000100800 */
[----:B------:R-:W-:Y:S02]  /*fa70*/  LOP3.LUT R16, R16, 0x1f, RZ, 0xc0, !PT ;  /* 0x0000001f10107812 */ /* 0x000fe400078ec0ff */
[----:B-1----:R-:W1:Y:S03]  /*fa80*/  LDC R3, c[0x0][0x3a4] ;  /* 0x0000e900ff037b82 */ /* 0x002e660000000800 */
[----:B-----5:R-:W5:Y:S04]  /*fa90*/  SHFL.IDX PT, R17, R17, R16, 0x1f ;  /* 0x00001f1011117589 */ /* 0x020f6800000e0000 */
[----:B-----5:R-:W-:Y:S04]  /*faa0*/  STL [R12+0x80], R17 ;  /* 0x000080110c007387 */ /* 0x020fe80000100800 */
[----:B------:R-:W5:Y:S04]  /*fab0*/  LDL R19, [R10+0x10] ;  /* 0x000010000a137983 */ /* 0x000f680000100800 */
[----:B------:R-:W3:Y:S01]  /*fac0*/  LDL.128 R20, [R1+0x80] ;  /* 0x0000800001147983 */ /* 0x000ee20000100c00 */
[----:B------:R-:W-:-:S04]  /*fad0*/  LOP3.LUT R5, R0, 0x20, RZ, 0xc0, !PT ;  /* 0x0000002000057812 */ /* 0x000fc800078ec0ff */
[----:B----4-:R-:W-:Y:S02]  /*fae0*/  LEA R5, R2, R5, 0x6 ;  /* 0x0000000502057211 */ /* 0x010fe400078e30ff */
[----:B------:R-:W-:Y:S02]  /*faf0*/  LOP3.LUT R2, R24, 0x1e0, RZ, 0xc0, !PT ;  /* 0x000001e018027812 */ /* 0x000fe400078ec0ff */
[----:B------:R-:W-:Y:S02]  /*fb00*/  IADD3 R0, PT, PT, R18, R5, RZ ;  /* 0x0000000512007210 */ /* 0x000fe40007ffe0ff */
[----:B--2---:R-:W-:-:S05]  /*fb10*/  LEA R2, R9, R2, 0x6 ;  /* 0x0000000209027211 */ /* 0x004fca00078e30ff */
[----:B-1----:R-:W-:-:S04]  /*fb20*/  IMAD R5, R2, R3, R0 ;  /* 0x0000000302057224 */ /* 0x002fc800078e0200 */
[----:B0-----:R-:W-:-:S05]  /*fb30*/  IMAD.WIDE R6, R5, 0x4, R6 ;  /* 0x0000000405067825 */ /* 0x001fca00078e0206 */
[----:B------:R-:W3:Y:S04]  /*fb40*/  LDG.E R5, desc[UR10][R6.64] ;  /* 0x0000000a06057981 */ /* 0x000ee8000c1e1900 */
[----:B-----5:R-:W-:Y:S04]  /*fb50*/  STL [R10+0x80], R19 ;  /* 0x000080130a007387 */ /* 0x020fe80000100800 */
[----:B------:R-:W2:Y:S01]  /*fb60*/  LDL R4, [R12+0x10] ;  /* 0x000010000c047983 */ /* 0x000ea20000100800 */
[----:B------:R-:W-:-:S04]  /*fb70*/  IMAD.WIDE R8, R3, 0x4, R6 ;  /* 0x0000000403087825 */ /* 0x000fc800078e0206 */
[----:B---3--:R-:W-:-:S05]  /*fb80*/  FADD R5, R20, R5 ;  /* 0x0000000514057221 */ /* 0x008fca0000000000 */
[----:B------:R-:W-:Y:S04]  /*fb90*/  STG.E desc[UR10][R6.64], R5 ;  /* 0x0000000506007986 */ /* 0x000fe8000c10190a */
[----:B------:R-:W3:Y:S04]  /*fba0*/  LDG.E R0, desc[UR10][R8.64] ;  /* 0x0000000a08007981 */ /* 0x000ee8000c1e1900 */
[----:B--2---:R-:W0:Y:S04]  /*fbb0*/  SHFL.IDX PT, R4, R4, R13, 0x1f ;  /* 0x00001f0d04047589 */ /* 0x004e2800000e0000 */
[----:B0-----:R-:W-:Y:S04]  /*fbc0*/  STL [R11+0x80], R4 ;  /* 0x000080040b007387 */ /* 0x001fe80000100800 */
        /* <DEDUP_REMOVED lines=8> */
[----:B---3--:R-:W-:Y:S01]  /*fc50*/  FADD R29, R22, R21 ;  /* 0x00000015161d7221 */ /* 0x008fe20000000000 */
[----:B------:R-:W-:-:S04]  /*fc60*/  IMAD.WIDE R20, R3, 0x4, R18 ;  /* 0x0000000403147825 */ /* 0x000fc800078e0212 */
[----:B------:R-:W-:Y:S04]  /*fc70*/  STG.E desc[UR10][R18.64], R29 ;  /* 0x0000001d12007986 */ /* 0x000fe8000c10190a */
[----:B------:R-:W3:Y:S04]  /*fc80*/  LDG.E R0, desc[UR10][R20.64] ;  /* 0x0000000a14007981 */ /* 0x000ee8000c1e1900 */
[----:B--2---:R-:W0:Y:S04]  /*fc90*/  SHFL.IDX PT, R31, R31, R16, 0x1f ;  /* 0x00001f101f1f7589 */ /* 0x004e2800000e0000 */
[----:B0-----:R-:W-:Y:S04]  /*fca0*/  STL [R12+0x80], R31 ;  /* 0x0000801f0c007387 */ /* 0x001fe80000100800 */
[----:B------:R-:W2:Y:S04]  /*fcb0*/  LDL R33, [R10+0x20] ;  /* 0x000020000a217983 */ /* 0x000ea80000100800 */
[----:B------:R-:W4:Y:S01]  /*fcc0*/  LDL.128 R24, [R1+0x80] ;  /* 0x0000800001187983 */ /* 0x000f220000100c00 */
[----:B---3--:R-:W-:Y:S01]  /*fcd0*/  FADD R0, R23, R0 ;  /* 0x0000000017007221 */ /* 0x008fe20000000000 */
[----:B------:R-:W-:-:S04]  /*fce0*/  IMAD.WIDE R4, R3, 0x4, R20 ;  /* 0x0000000403047825 */ /* 0x000fc800078e0214 */
[----:B------:R-:W-:Y:S04]  /*fcf0*/  STG.E desc[UR10][R20.64], R0 ;  /* 0x0000000014007986 */ /* 0x000fe8000c10190a */
[----:B------:R-:W4:Y:S04]  /*fd00*/  LDG.E R7, desc[UR10][R4.64] ;  /* 0x0000000a04077981 */ /* 0x000f28000c1e1900 */
[----:B--2---:R-:W-:Y:S04]  /*fd10*/  STL [R10+0x80], R33 ;  /* 0x000080210a007387 */ /* 0x004fe80000100800 */
[----:B------:R-:W2:Y:S01]  /*fd20*/  LDL R2, [R12+0x20] ;  /* 0x000020000c027983 */ /* 0x000ea20000100800 */
[----:B------:R-:W-:-:S04]  /*fd30*/  IMAD.WIDE R8, R3, 0x4, R4 ;  /* 0x0000000403087825 */ /* 0x000fc800078e0204 */
[----:B----4-:R-:W-:-:S05]  /*fd40*/  FADD R7, R24, R7 ;  /* 0x0000000718077221 */ /* 0x010fca0000000000 */
        /* <DEDUP_REMOVED lines=15> */
[----:B------:R-:W3:Y:S01]  /*fe40*/  LDG.E R0, desc[UR10][R20.64] ;  /* 0x0000000a14007981 */ /* 0x000ee2000c1e1900 */
[----:B------:R-:W-:-:S03]  /*fe50*/  IMAD.WIDE R8, R3, 0x4, R20 ;  /* 0x0000000403087825 */ /* 0x000fc600078e0214 */
[----:B--2---:R-:W0:Y:S04]  /*fe60*/  SHFL.IDX PT, R29, R29, R16, 0x1f ;  /* 0x00001f101d1d7589 */ /* 0x004e2800000e0000 */
[----:B0-----:R-:W-:Y:S04]  /*fe70*/  STL [R12+0x80], R29 ;  /* 0x0000801d0c007387 */ /* 0x001fe80000100800 */
[----:B------:R-:W2:Y:S01]  /*fe80*/  LDL R25, [R10+0x30] ;  /* 0x000030000a197983 */ /* 0x000ea20000100800 */
[----:B---3--:R-:W-:-:S03]  /*fe90*/  FADD R27, R27, R0 ;  /* 0x000000001b1b7221 */ /* 0x008fc60000000000 */
[----:B------:R-:W3:Y:S04]  /*fea0*/  LDL.128 R32, [R1+0x80] ;  /* 0x0000800001207983 */ /* 0x000ee80000100c00 */
[----:B------:R-:W-:Y:S04]  /*feb0*/  STG.E desc[UR10][R20.64], R27 ;  /* 0x0000001b14007986 */ /* 0x000fe8000c10190a */
[----:B------:R-:W3:Y:S01]  /*fec0*/  LDG.E R5, desc[UR10][R8.64] ;  /* 0x0000000a08057981 */ /* 0x000ee2000c1e1900 */
[----:B------:R-:W-:-:S03]  /*fed0*/  IMAD.WIDE R6, R3, 0x4, R8 ;  /* 0x0000000403067825 */ /* 0x000fc600078e0208 */
[----:B--2---:R-:W-:Y:S04]  /*fee0*/  STL [R10+0x80], R25 ;  /* 0x000080190a007387 */ /* 0x004fe80000100800 */
[----:B------:R-:W2:Y:S01]  /*fef0*/  LDL R2, [R12+0x30] ;  /* 0x000030000c027983 */ /* 0x000ea20000100800 */
[----:B---3--:R-:W-:-:S05]  /*ff00*/  FADD R5, R32, R5 ;  /* 0x0000000520057221 */ /* 0x008fca0000000000 */
[----:B------:R-:W-:Y:S04]  /*ff10*/  STG.E desc[UR10][R8.64], R5 ;  /* 0x0000000508007986 */ /* 0x000fe8000c10190a */
[----:B------:R-:W3:Y:S01]  /*ff20*/  LDG.E R0, desc[UR10][R6.64] ;  /* 0x0000000a06007981 */ /* 0x000ee2000c1e1900 */
[----:B------:R-:W-:-:S03]  /*ff30*/  IMAD.WIDE R18, R3, 0x4, R6 ;  /* 0x0000000403127825 */ /* 0x000fc600078e0206 */
[----:B--2---:R-:W0:Y:S04]  /*ff40*/  SHFL.IDX PT, R2, R2, R13, 0x1f ;  /* 0x00001f0d02027589 */ /* 0x004e2800000e0000 */
[----:B0-----:R-:W-:Y:S04]  /*ff50*/  STL [R11+0x80], R2 ;  /* 0x000080020b007387 */ /* 0x001fe80000100800 */
        /* <DEDUP_REMOVED lines=17> */
[----:B------:R0:W-:Y:S04]  /*10070*/  STG.E desc[UR10][R8.64], R35 ;  /* 0x0000002308007986 */ /* 0x0001e8000c10190a */
[----:B------:R-:W3:Y:S01]  /*10080*/  LDG.E R5, desc[UR10][R20.64] ;  /* 0x0000000a14057981 */ /* 0x000ee2000c1e1900 */
[----:B------:R-:W-:-:S03]  /*10090*/  IMAD.WIDE R6, R3, 0x4, R20 ;  /* 0x0000000403067825 */ /* 0x000fc600078e0214 */
[----:B--2---:R-:W-:Y:S04]  /*100a0*/  STL [R10+0x80], R27 ;  /* 0x0000801b0a007387 */ /* 0x004fe80000100800 */
[----:B------:R-:W2:Y:S01]  /*100b0*/  LDL R2, [R12+0x40] ;  /* 0x000040000c027983 */ /* 0x000ea20000100800 */
[----:B---3--:R-:W-:-:S05]  /*100c0*/  FADD R5, R28, R5 ;  /* 0x000000051c057221 */ /* 0x008fca0000000000 */
[----:B------:R-:W-:Y:S04]  /*100d0*/  STG.E desc[UR10][R20.64], R5 ;  /* 0x0000000514007986 */ /* 0x000fe8000c10190a */
[----:B------:R-:W3:Y:S01]  /*100e0*/  LDG.E R0, desc[UR10][R6.64] ;  /* 0x0000000a06007981 */ /* 0x000ee2000c1e1900 */
[----:B0-----:R-:W-:-:S03]  /*100f0*/  IMAD.WIDE R8, R3, 0x4, R6 ;  /* 0x0000000403087825 */ /* 0x001fc600078e0206 */
        /* <DEDUP_REMOVED lines=91> */
[----:B--2---:R-:W0:Y:S01]  /*106b0*/  SHFL.IDX PT, R15, R4, R15, 0x1f ;  /* 0x00001f0f040f7589 */ /* 0x004e2200000e0000 */
[----:B---3--:R-:W-:-:S03]  /*106c0*/  FADD R17, R34, R17 ;  /* 0x0000001122117221 */ /* 0x008fc60000000000 */
[----:B0-----:R-:W-:Y:S04]  /*106d0*/  STL [R14+0x80], R15 ;  /* 0x0000800f0e007387 */ /* 0x001fe80000100800 */
[----:B------:R-:W2:Y:S04]  /*106e0*/  LDL R23, [R11+0x70] ;  /* 0x000070000b177983 */ /* 0x000ea80000100800 */
[----:B------:R-:W-:Y:S04]  /*106f0*/  STG.E desc[UR10][R8.64], R17 ;  /* 0x0000001108007986 */ /* 0x000fe8000c10190a */
[----:B------:R-:W3:Y:S01]  /*10700*/  LDG.E R0, desc[UR10][R18.64] ;  /* 0x0000000a12007981 */ /* 0x000ee2000c1e1900 */
[----:B------:R-:W-:-:S03]  /*10710*/  IMAD.WIDE R20, R3, 0x4, R18 ;  /* 0x0000000403147825 */ /* 0x000fc600078e0212 */
[----:B--2---:R-:W0:Y:S01]  /*10720*/  SHFL.IDX PT, R23, R23, R16, 0x1f ;  /* 0x00001f1017177589 */ /* 0x004e2200000e0000 */
[----:B---3--:R-:W-:-:S05]  /*10730*/  FADD R35, R35, R0 ;  /* 0x0000000023237221 */ /* 0x008fca0000000000 */
[----:B------:R-:W-:Y:S04]  /*10740*/  STG.E desc[UR10][R18.64], R35 ;  /* 0x0000002312007986 */ /* 0x000fe8000c10190a */
[----:B------:R-:W2:Y:S04]  /*10750*/  LDG.E R5, desc[UR10][R20.64] ;  /* 0x0000000a14057981 */ /* 0x000ea8000c1e1900 */
[----:B0-----:R-:W-:Y:S04]  /*10760*/  STL [R12+0x80], R23 ;  /* 0x000080170c007387 */ /* 0x001fe80000100800 */
[----:B------:R-:W2:Y:S01]  /*10770*/  LDL.128 R24, [R1+0x80] ;  /* 0x0000800001187983 */ /* 0x000ea20000100c00 */
[----:B------:R-:W-:-:S04]  /*10780*/  IMAD.WIDE R6, R3, 0x4, R20 ;  /* 0x0000000403067825 */ /* 0x000fc800078e0214 */
[----:B--2---:R-:W-:-:S05]  /*10790*/  FADD R5, R24, R5 ;  /* 0x0000000518057221 */ /* 0x004fca0000000000 */
[----:B------:R-:W-:Y:S04]  /*107a0*/  STG.E desc[UR10][R20.64], R5 ;  /* 0x0000000514007986 */ /* 0x000fe8000c10190a */
[----:B------:R-:W2:Y:S01]  /*107b0*/  LDG.E R0, desc[UR10][R6.64] ;  /* 0x0000000a06007981 */ /* 0x000ea2000c1e1900 */
[----:B------:R-:W-:-:S04]  /*107c0*/  IMAD.WIDE R10, R3, 0x4, R6 ;  /* 0x00000004030a7825 */ /* 0x000fc800078e0206 */
[----:B--2---:R-:W-:-:S05]  /*107d0*/  FADD R9, R25, R0 ;  /* 0x0000000019097221 */ /* 0x004fca0000000000 */
[----:B------:R-:W-:Y:S04]  /*107e0*/  STG.E desc[UR10][R6.64], R9 ;  /* 0x0000000906007986 */ /* 0x000fe8000c10190a */
[----:B------:R-:W2:Y:S01]  /*107f0*/  LDG.E R13, desc[UR10][R10.64] ;  /* 0x0000000a0a0d7981 */ /* 0x000ea2000c1e1900 */
[----:B------:R-:W-:-:S04]  /*10800*/  IMAD.WIDE R2, R3, 0x4, R10 ;  /* 0x0000000403027825 */ /* 0x000fc800078e020a */
[----:B--2---:R-:W-:-:S05]  /*10810*/  FADD R13, R26, R13 ;  /* 0x0000000d1a0d7221 */ /* 0x004fca0000000000 */
[----:B------:R-:W-:Y:S04]  /*10820*/  STG.E desc[UR10][R10.64], R13 ;  /* 0x0000000d0a007986 */ /* 0x000fe8000c10190a */
[----:B------:R-:W2:Y:S02]  /*10830*/  LDG.E R0, desc[UR10][R2.64] ;  /* 0x0000000a02007981 */ /* 0x000ea4000c1e1900 */
[----:B--2---:R-:W-:-:S05]  /*10840*/  FADD R27, R27, R0 ;  /* 0x000000001b1b7221 */ /* 0x004fca0000000000 */
[----:B------:R-:W-:Y:S01]  /*10850*/  STG.E desc[UR10][R2.64], R27 ;  /* 0x0000001b02007986 */ /* 0x000fe2000c10190a */
[----:B------:R-:W-:Y:S05]  /*10860*/  EXIT ;  /* 0x000000000000794d */ /* 0x000fea0003800000 */
.L_x_2:
[----:B------:R-:W-:-:S00]  /*10870*/  BRA `(.L_x_2) ;  /* 0xfffffffc00fc7947 */ /* 0x000fc0000383ffff */
[----:B------:R-:W-:-:S00]  /*10880*/  NOP ;  /* 0x0000000000007918 */ /* 0x000fc00000000000 */
[----:B------:R-:W-:-:S00]  /*10890*/  NOP ;  /* 0x0000000000007918 */ /* 0x000fc00000000000 */
[----:B------:R-:W-:-:S00]  /*108a0*/  NOP ;  /* 0x0000000000007918 */ /* 0x000fc00000000000 */
[----:B------:R-:W-:-:S00]  /*108b0*/  NOP ;  /* 0x0000000000007918 */ /* 0x000fc00000000000 */
[----:B------:R-:W-:-:S00]  /*108c0*/  NOP ;  /* 0x0000000000007918 */ /* 0x000fc00000000000 */
[----:B------:R-:W-:-:S00]  /*108d0*/  NOP ;  /* 0x0000000000007918 */ /* 0x000fc00000000000 */
[----:B------:R-:W-:-:S00]  /*108e0*/  NOP ;  /* 0x0000000000007918 */ /* 0x000fc00000000000 */
[----:B------:R-:W-:-:S00]  /*108f0*/  NOP ;  /* 0x0000000000007918 */ /* 0x000fc00000000000 */
.L_x_3:


//--------------------- .nv.shared._Z6MyGemmPfS_S_iiiiii --------------------------
	.section	.nv.shared._Z6MyGemmPfS_S_iiiiii,"aw",@nobits
	.sectionflags	@""
	.align	4
.nv.shared._Z6MyGemmPfS_S_iiiiii:
	.zero		17536


//--------------------- .nv.shared.reserved.0     --------------------------
	.section	.nv.shared.reserved.0,"aw",@nobits
	.weak		__nv_reservedSMEM_offset_0_alias
	.size		__nv_reservedSMEM_offset_0_alias, 0, 64
	.other		__nv_reservedSMEM_offset_0_alias,@"STO_CUDA_RESERVED_SHARED STV_DEFAULT"
__nv_reservedSMEM_offset_0_alias:
	.zero		0
	.zero		64


//--------------------- .nv.constant0._Z6MyGemmPfS_S_iiiiii --------------------------
	.section	.nv.constant0._Z6MyGemmPfS_S_iiiiii,"a",@progbits
	.sectionflags	@""
	.align	4
.nv.constant0._Z6MyGemmPfS_S_iiiiii:
	.zero		944


//--------------------- SYMBOLS --------------------------

	.type		.nv.reservedSmem.offset0,@object
	.size		.nv.reservedSmem.offset0,0x4
	.type		.nv.reservedSmem.cap,@object
	.size		.nv.reservedSmem.cap,0x4
